	.target	sm_90a

	.elftype	@"ET_EXEC"


//--------------------- .note.nv.tkinfo           --------------------------
	.section	.note.nv.tkinfo,"",@"SHT_NOTE"
	.sectionflags	@"SHF_NOTE_NV_TKINFO"
	.tkinfo
        /*0018*/ 	.word	0x00000002
        /*0030*/ 	.string	""
        /*0030*/ 	.string	"ptxas"
        /*0030*/ 	.string	"Cuda compilation tools, release 13.0, V13.0.88"
        /*0030*/ 	.string	"Build cuda_13.0.r13.0/compiler.36424714_0"
        /*0030*/ 	.string	"-v  -suppress-debug-info  -lineinfo  -arch sm_90a "



//--------------------- .note.nv.cuinfo           --------------------------
	.section	.note.nv.cuinfo,"",@"SHT_NOTE"
	.sectionflags	@"SHF_NOTE_NV_CUINFO"
        /*0018*/ 	.short	0x0002
        /*001a*/ 	.short	0x005a
        /*001c*/ 	.short	0x0082
	.zero		2


//--------------------- .nv.info                  --------------------------
	.section	.nv.info,"",@"SHT_CUDA_INFO"
	.align	4


	//----- nvinfo : EIATTR_REGCOUNT
	.align		4
        /*0000*/ 	.byte	0x04, 0x2f
        /*0002*/ 	.short	(.L_1 - .L_0)
	.align		4
.L_0:
        /*0004*/ 	.word	index@(matmul_kernel)
        /*0008*/ 	.word	0x000000ff


	//----- nvinfo : EIATTR_FRAME_SIZE
	.align		4
.L_1:
        /*000c*/ 	.byte	0x04, 0x11
        /*000e*/ 	.short	(.L_3 - .L_2)
	.align		4
.L_2:
        /*0010*/ 	.word	index@(matmul_kernel)
        /*0014*/ 	.word	0x00001020


	//----- nvinfo : EIATTR_MIN_STACK_SIZE
	.align		4
.L_3:
        /*0018*/ 	.byte	0x04, 0x12
        /*001a*/ 	.short	(.L_5 - .L_4)
	.align		4
.L_4:
        /*001c*/ 	.word	index@(matmul_kernel)
        /*0020*/ 	.word	0x00001020
.L_5:


//--------------------- .nv.compat                --------------------------
	.section	.nv.compat,"",@"SHT_CUDA_COMPAT_INFO"
	.align	4
        /*0000*/ 	.byte	0x02, 0x09, 0x01, 0x00, 0x02, 0x02, 0x04, 0x00, 0x02, 0x05, 0x05, 0x00, 0x03, 0x07, 0x01, 0x01
        /*0010*/ 	.byte	0x02, 0x03, 0x00, 0x00, 0x02, 0x06, 0x01, 0x00, 0x04, 0x0b, 0x08, 0x00, 0x00, 0x00, 0x00, 0x00
        /*0020*/ 	.byte	0x00, 0x00, 0x00, 0x00


//--------------------- .nv.info.matmul_kernel    --------------------------
	.section	.nv.info.matmul_kernel,"",@"SHT_CUDA_INFO"
	.sectionflags	@""
	.align	4


	//----- nvinfo : EIATTR_CUDA_API_VERSION
	.align		4
        /*0000*/ 	.byte	0x04, 0x37
        /*0002*/ 	.short	(.L_7 - .L_6)
.L_6:
        /*0004*/ 	.word	0x00000082


	//----- nvinfo : EIATTR_KPARAM_INFO
	.align		4
.L_7:
        /*0008*/ 	.byte	0x04, 0x17
        /*000a*/ 	.short	(.L_9 - .L_8)
.L_8:
        /*000c*/ 	.word	0x00000000
        /*0010*/ 	.short	0x000d
        /*0012*/ 	.short	0x0048
        /*0014*/ 	.byte	0x00, 0xf4, 0x21, 0x00


	//----- nvinfo : EIATTR_KPARAM_INFO
	.align		4
.L_9:
        /*0018*/ 	.byte	0x04, 0x17
        /*001a*/ 	.short	(.L_11 - .L_10)
.L_10:
        /*001c*/ 	.word	0x00000000
        /*0020*/ 	.short	0x000c
        /*0022*/ 	.short	0x0040
        /*0024*/ 	.byte	0x00, 0xf4, 0x21, 0x00


	//----- nvinfo : EIATTR_KPARAM_INFO
	.align		4
.L_11:
        /*0028*/ 	.byte	0x04, 0x17
        /*002a*/ 	.short	(.L_13 - .L_12)
.L_12:
        /*002c*/ 	.word	0x00000000
        /*0030*/ 	.short	0x000b
        /*0032*/ 	.short	0x0038
        /*0034*/ 	.byte	0x00, 0xf0, 0x11, 0x00


	//----- nvinfo : EIATTR_KPARAM_INFO
	.align		4
.L_13:
        /*0038*/ 	.byte	0x04, 0x17
        /*003a*/ 	.short	(.L_15 - .L_14)
.L_14:
        /*003c*/ 	.word	0x00000000
        /*0040*/ 	.short	0x000a
        /*0042*/ 	.short	0x0034
        /*0044*/ 	.byte	0x00, 0xf0, 0x11, 0x00


	//----- nvinfo : EIATTR_KPARAM_INFO
	.align		4
.L_15:
        /*0048*/ 	.byte	0x04, 0x17
        /*004a*/ 	.short	(.L_17 - .L_16)
.L_16:
        /*004c*/ 	.word	0x00000000
        /*0050*/ 	.short	0x0009
        /*0052*/ 	.short	0x0030
        /*0054*/ 	.byte	0x00, 0xf0, 0x11, 0x00


	//----- nvinfo : EIATTR_KPARAM_INFO
	.align		4
.L_17:
        /*0058*/ 	.byte	0x04, 0x17
        /*005a*/ 	.short	(.L_19 - .L_18)
.L_18:
        /*005c*/ 	.word	0x00000000
        /*0060*/ 	.short	0x0008
        /*0062*/ 	.short	0x002c
        /*0064*/ 	.byte	0x00, 0xf0, 0x11, 0x00


	//----- nvinfo : EIATTR_KPARAM_INFO
	.align		4
.L_19:
        /*0068*/ 	.byte	0x04, 0x17
        /*006a*/ 	.short	(.L_21 - .L_20)
.L_20:
        /*006c*/ 	.word	0x00000000
        /*0070*/ 	.short	0x0007
        /*0072*/ 	.short	0x0028
        /*0074*/ 	.byte	0x00, 0xf0, 0x11, 0x00


	//----- nvinfo : EIATTR_KPARAM_INFO
	.align		4
.L_21:
        /*0078*/ 	.byte	0x04, 0x17
        /*007a*/ 	.short	(.L_23 - .L_22)
.L_22:
        /*007c*/ 	.word	0x00000000
        /*0080*/ 	.short	0x0006
        /*0082*/ 	.short	0x0024
        /*0084*/ 	.byte	0x00, 0xf0, 0x11, 0x00


	//----- nvinfo : EIATTR_KPARAM_INFO
	.align		4
.L_23:
        /*0088*/ 	.byte	0x04, 0x17
        /*008a*/ 	.short	(.L_25 - .L_24)
.L_24:
        /*008c*/ 	.word	0x00000000
        /*0090*/ 	.short	0x0005
        /*0092*/ 	.short	0x0020
        /*0094*/ 	.byte	0x00, 0xf0, 0x11, 0x00


	//----- nvinfo : EIATTR_KPARAM_INFO
	.align		4
.L_25:
        /*0098*/ 	.byte	0x04, 0x17
        /*009a*/ 	.short	(.L_27 - .L_26)
.L_26:
        /*009c*/ 	.word	0x00000000
        /*00a0*/ 	.short	0x0004
        /*00a2*/ 	.short	0x001c
        /*00a4*/ 	.byte	0x00, 0xf0, 0x11, 0x00


	//----- nvinfo : EIATTR_KPARAM_INFO
	.align		4
.L_27:
        /*00a8*/ 	.byte	0x04, 0x17
        /*00aa*/ 	.short	(.L_29 - .L_28)
.L_28:
        /*00ac*/ 	.word	0x00000000
        /*00b0*/ 	.short	0x0003
        /*00b2*/ 	.short	0x0018
        /*00b4*/ 	.byte	0x00, 0xf0, 0x11, 0x00


	//----- nvinfo : EIATTR_KPARAM_INFO
	.align		4
.L_29:
        /*00b8*/ 	.byte	0x04, 0x17
        /*00ba*/ 	.short	(.L_31 - .L_30)
.L_30:
        /*00bc*/ 	.word	0x00000000
        /*00c0*/ 	.short	0x0002
        /*00c2*/ 	.short	0x0010
        /*00c4*/ 	.byte	0x00, 0xf4, 0x21, 0x00


	//----- nvinfo : EIATTR_KPARAM_INFO
	.align		4
.L_31:
        /*00c8*/ 	.byte	0x04, 0x17
        /*00ca*/ 	.short	(.L_33 - .L_32)
.L_32:
        /*00cc*/ 	.word	0x00000000
        /*00d0*/ 	.short	0x0001
        /*00d2*/ 	.short	0x0008
        /*00d4*/ 	.byte	0x00, 0xf4, 0x21, 0x00


	//----- nvinfo : EIATTR_KPARAM_INFO
	.align		4
.L_33:
        /*00d8*/ 	.byte	0x04, 0x17
        /*00da*/ 	.short	(.L_35 - .L_34)
.L_34:
        /*00dc*/ 	.word	0x00000000
        /*00e0*/ 	.short	0x0000
        /*00e2*/ 	.short	0x0000
        /*00e4*/ 	.byte	0x00, 0xf4, 0x21, 0x00


	//----- nvinfo : EIATTR_SPARSE_MMA_MASK
	.align		4
.L_35:
        /*00e8*/ 	.byte	0x03, 0x50
        /*00ea*/ 	.short	0x0000


	//----- nvinfo : EIATTR_MAXREG_COUNT
	.align		4
        /*00ec*/ 	.byte	0x03, 0x1b
        /*00ee*/ 	.short	0x00ff


	//----- nvinfo : EIATTR_NUM_BARRIERS
	.align		4
        /*00f0*/ 	.byte	0x02, 0x4c
        /*00f2*/ 	.byte	0x01
	.zero		1


	//----- nvinfo : EIATTR_ANNOTATIONS
	.align		4
        /*00f4*/ 	.byte	0x04, 0x55
        /*00f6*/ 	.short	(.L_37 - .L_36)


	//   ....[0]....
.L_36:
        /*00f8*/ 	.word	0x00000001
        /*00fc*/ 	.byte	0x00, 0x04, 0x00, 0x00, 0x01, 0x00, 0x00, 0x00, 0xa0, 0x4d, 0x00, 0x00, 0x01, 0x00, 0x00, 0x00
        /* <DEDUP_REMOVED lines=2259> */
        /*8e3c*/ 	.byte	0x60, 0x69, 0x03, 0x00


	//----- nvinfo : EIATTR_MERCURY_ISA_VERSION
	.align		4
.L_37:
        /*8e40*/ 	.byte	0x03, 0x5f
        /*8e42*/ 	.short	0x0101


	//----- nvinfo : EIATTR_EXIT_INSTR_OFFSETS
	.align		4
        /*8e44*/ 	.byte	0x04, 0x1c
        /*8e46*/ 	.short	(.L_39 - .L_38)


	//   ....[0]....
.L_38:
        /*8e48*/ 	.word	0x00039f20


	//   ....[1]....
        /*8e4c*/ 	.word	0x00039f40


	//----- nvinfo : EIATTR_REQNTID
	.align		4
.L_39:
        /*8e50*/ 	.byte	0x04, 0x10
        /*8e52*/ 	.short	(.L_41 - .L_40)
.L_40:
        /*8e54*/ 	.word	0x00000080
        /*8e58*/ 	.word	0x00000001
        /*8e5c*/ 	.word	0x00000001


	//----- nvinfo : EIATTR_CBANK_PARAM_SIZE
	.align		4
.L_41:
        /*8e60*/ 	.byte	0x03, 0x19
        /*8e62*/ 	.short	0x0050


	//----- nvinfo : EIATTR_PARAM_CBANK
	.align		4
        /*8e64*/ 	.byte	0x04, 0x0a
        /*8e66*/ 	.short	(.L_43 - .L_42)
	.align		4
.L_42:
        /*8e68*/ 	.word	index@(.nv.constant0.matmul_kernel)
        /*8e6c*/ 	.short	0x0210
        /*8e6e*/ 	.short	0x0050


	//----- nvinfo : EIATTR_SW_WAR
	.align		4
.L_43:
        /*8e70*/ 	.byte	0x04, 0x36
        /*8e72*/ 	.short	(.L_45 - .L_44)
.L_44:
        /*8e74*/ 	.word	0x00000008
.L_45:


//--------------------- .nv.callgraph             --------------------------
	.section	.nv.callgraph,"",@"SHT_CUDA_CALLGRAPH"
	.align	4
	.sectionentsize	8
	.align		4
        /*0000*/ 	.word	0x00000000
	.align		4
        /*0004*/ 	.word	0xffffffff
	.align		4
        /*0008*/ 	.word	0x00000000
	.align		4
        /*000c*/ 	.word	0xfffffffe
	.align		4
        /*0010*/ 	.word	0x00000000
	.align		4
        /*0014*/ 	.word	0xfffffffd
	.align		4
        /*0018*/ 	.word	0x00000000
	.align		4
        /*001c*/ 	.word	0xfffffffc


//--------------------- .text.matmul_kernel       --------------------------
	.section	.text.matmul_kernel,"ax",@progbits
	.align	128
        .global         matmul_kernel
        .type           matmul_kernel,@function
        .size           matmul_kernel,(.L_x_3 - matmul_kernel)
        .other          matmul_kernel,@"STO_CUDA_ENTRY STV_DEFAULT"
matmul_kernel:
.text.matmul_kernel:
[----:B------:R-:W1:Y:S08]  /*0000*/  LDC R1, c[0x0][0x28] ;  /* 0x00000a00ff017b82 */ /* 0x000e700000000800 */
[----:B------:R-:W2:Y:S01]  /*0010*/  LDC.64 R188, c[0x0][0x228] ;  /* 0x00008a00ffbc7b82 */ /* 0x000ea20000000a00 */
[----:B------:R-:W3:Y:S01]  /*0020*/  S2R R5, SR_CTAID.X ;  /* 0x0000000000057919 */ /* 0x000ee20000002500 */
[----:B------:R-:W-:Y:S01]  /*0030*/  ULDC.64 UR4, c[0x0][0x218] ;  /* 0x0000860000047ab9 */ /* 0x000fe20000000a00 */
[----:B------:R-:W-:Y:S01]  /*0040*/  ULDC UR24, c[0x0][0x240] ;  /* 0x0000900000187ab9 */ /* 0x000fe20000000800 */
        /* <DEDUP_REMOVED lines=20> */
[----:B--2---:R-:W-:Y:S01]  /*0190*/  VIADD R0, R189, 0x3f ;  /* 0x0000003fbd007836 */ /* 0x004fe20000000000 */
[----:B------:R-:W-:Y:S01]  /*01a0*/  ULDC UR26, c[0x0][0x240] ;  /* 0x00009000001a7ab9 */ /* 0x000fe20000000800 */
[----:B------:R-:W-:Y:S01]  /*01b0*/  ULDC UR28, c[0x0][0x240] ;  /* 0x00009000001c7ab9 */ /* 0x000fe20000000800 */
[----:B------:R-:W-:Y:S01]  /*01c0*/  ULDC UR33, c[0x0][0x240] ;  /* 0x0000900000217ab9 */ /* 0x000fe20000000800 */
[----:B------:R-:W-:Y:S01]  /*01d0*/  ULDC UR29, c[0x0][0x240] ;  /* 0x00009000001d7ab9 */ /* 0x000fe20000000800 */
[----:B------:R-:W-:Y:S01]  /*01e0*/  SHF.R.S32.HI R3, RZ, 0x1f, R0 ;  /* 0x0000001fff037819 */ /* 0x000fe20000011400 */
[----:B------:R-:W-:Y:S01]  /*01f0*/  ULDC UR31, c[0x0][0x240] ;  /* 0x00009000001f7ab9 */ /* 0x000fe20000000800 */
[----:B------:R-:W-:Y:S01]  /*0200*/  ULDC UR27, c[0x0][0x240] ;  /* 0x00009000001b7ab9 */ /* 0x000fe20000000800 */
[----:B------:R-:W-:Y:S01]  /*0210*/  ULDC UR32, c[0x0][0x240] ;  /* 0x0000900000207ab9 */ /* 0x000fe20000000800 */
[----:B------:R-:W-:Y:S01]  /*0220*/  LEA.HI R3, R3, R0, RZ, 0x6 ;  /* 0x0000000003037211 */ /* 0x000fe200078f30ff */
[----:B------:R-:W-:Y:S01]  /*0230*/  ULDC UR34, c[0x0][0x240] ;  /* 0x0000900000227ab9 */ /* 0x000fe20000000800 */
[----:B---3--:R-:W-:Y:S01]  /*0240*/  IABS R8, R5 ;  /* 0x0000000500087213 */ /* 0x008fe20000000000 */
[----:B------:R-:W-:Y:S01]  /*0250*/  ULDC UR35, c[0x0][0x240] ;  /* 0x0000900000237ab9 */ /* 0x000fe20000000800 */
[----:B------:R-:W-:Y:S01]  /*0260*/  SHF.R.S32.HI R3, RZ, 0x6, R3 ;  /* 0x00000006ff037819 */ /* 0x000fe20000011403 */
[----:B------:R-:W-:Y:S01]  /*0270*/  ULDC UR36, c[0x0][0x240] ;  /* 0x0000900000247ab9 */ /* 0x000fe20000000800 */
[----:B------:R-:W-:Y:S01]  /*0280*/  ULDC UR38, c[0x0][0x240] ;  /* 0x0000900000267ab9 */ /* 0x000fe20000000800 */
[----:B------:R-:W-:Y:S01]  /*0290*/  ULDC UR37, c[0x0][0x240] ;  /* 0x0000900000257ab9 */ /* 0x000fe20000000800 */
[----:B------:R-:W-:Y:S01]  /*02a0*/  SHF.L.U32 R4, R3, 0x3, RZ ;  /* 0x0000000303047819 */ /* 0x000fe200000006ff */
[----:B------:R-:W-:Y:S01]  /*02b0*/  ULDC UR39, c[0x0][0x240] ;  /* 0x0000900000277ab9 */ /* 0x000fe20000000800 */
[----:B------:R-:W-:Y:S01]  /*02c0*/  ULDC UR40, c[0x0][0x240] ;  /* 0x0000900000287ab9 */ /* 0x000fe20000000800 */
[----:B------:R-:W-:Y:S01]  /*02d0*/  ULDC UR41, c[0x0][0x240] ;  /* 0x0000900000297ab9 */ /* 0x000fe20000000800 */
[-C--:B------:R-:W-:Y:S01]  /*02e0*/  IABS R7, R4.reuse ;  /* 0x0000000400077213 */ /* 0x080fe20000000000 */
[----:B------:R-:W-:Y:S01]  /*02f0*/  ULDC UR42, c[0x0][0x240] ;  /* 0x00009000002a7ab9 */ /* 0x000fe20000000800 */
[----:B------:R-:W-:Y:S01]  /*0300*/  IABS R10, R4 ;  /* 0x00000004000a7213 */ /* 0x000fe20000000000 */
[----:B------:R-:W-:Y:S01]  /*0310*/  ULDC UR43, c[0x0][0x240] ;  /* 0x00009000002b7ab9 */ /* 0x000fe20000000800 */
[----:B------:R-:W2:Y:S01]  /*0320*/  I2F.RP R0, R7 ;  /* 0x0000000700007306 */ /* 0x000ea20000209400 */
        /* <DEDUP_REMOVED lines=11> */
[----:B-1----:R-:W-:Y:S01]  /*03e0*/  VIADD R1, R1, 0xffffefe0 ;  /* 0xffffefe001017836 */ /* 0x002fe20000000000 */
[----:B--2---:R-:W1:Y:S04]  /*03f0*/  MUFU.RCP R0, R0 ;  /* 0x0000000000007308 */ /* 0x004e680000001000 */
[----:B------:R2:W-:Y:S01]  /*0400*/  STL.64 [R1+0xbb8], R188 ;  /* 0x000bb8bc01007387 */ /* 0x0005e20000100a00 */
[----:B-1----:R-:W-:-:S02]  /*0410*/  VIADD R2, R0, 0xffffffe ;  /* 0x0ffffffe00027836 */ /* 0x002fc40000000000 */
[----:B------:R-:W-:Y:S02]  /*0420*/  IMAD.MOV R0, RZ, RZ, -R10 ;  /* 0x000000ffff007224 */ /* 0x000fe400078e0a0a */
[----:B------:R1:W3:Y:S02]  /*0430*/  F2I.FTZ.U32.TRUNC.NTZ R3, R2 ;  /* 0x0000000200037305 */ /* 0x0002e4000021f000 */
[----:B-1----:R-:W-:Y:S02]  /*0440*/  IMAD.MOV.U32 R2, RZ, RZ, RZ ;  /* 0x000000ffff027224 */ /* 0x002fe400078e00ff */
[----:B---3--:R-:W-:-:S04]  /*0450*/  IMAD.MOV R6, RZ, RZ, -R3 ;  /* 0x000000ffff067224 */ /* 0x008fc800078e0a03 */
[----:B------:R-:W-:Y:S01]  /*0460*/  IMAD R9, R6, R7, RZ ;  /* 0x0000000706097224 */ /* 0x000fe200078e02ff */
[----:B------:R-:W-:Y:S02]  /*0470*/  MOV R6, R8 ;  /* 0x0000000800067202 */ /* 0x000fe40000000f00 */
[----:B------:R-:W-:Y:S01]  /*0480*/  IABS R8, R189 ;  /* 0x000000bd00087213 */ /* 0x000fe20000000000 */
[----:B------:R-:W-:Y:S01]  /*0490*/  IMAD.HI.U32 R3, R3, R9, R2 ;  /* 0x0000000903037227 */ /* 0x000fe200078e0002 */
[----:B------:R-:W-:-:S05]  /*04a0*/  IABS R9, R188 ;  /* 0x000000bc00097213 */ /* 0x000fca0000000000 */
[----:B------:R-:W-:-:S04]  /*04b0*/  IMAD.HI.U32 R3, R3, R6, RZ ;  /* 0x0000000603037227 */ /* 0x000fc800078e00ff */
[----:B------:R-:W-:-:S05]  /*04c0*/  IMAD R0, R3, R0, R6 ;  /* 0x0000000003007224 */ /* 0x000fca00078e0206 */
[----:B------:R-:W-:-:S13]  /*04d0*/  ISETP.GT.U32.AND P1, PT, R7, R0, PT ;  /* 0x000000000700720c */ /* 0x000fda0003f24070 */
[-C--:B------:R-:W-:Y:S01]  /*04e0*/  @!P1 IADD3 R0, R0, -R7.reuse, RZ ;  /* 0x8000000700009210 */ /* 0x080fe20007ffe0ff */
[----:B------:R-:W-:Y:S01]  /*04f0*/  @!P1 VIADD R3, R3, 0x1 ;  /* 0x0000000103039836 */ /* 0x000fe20000000000 */
[----:B------:R-:W-:Y:S02]  /*0500*/  ISETP.NE.AND P1, PT, R4, RZ, PT ;  /* 0x000000ff0400720c */ /* 0x000fe40003f25270 */
[----:B------:R-:W-:Y:S02]  /*0510*/  ISETP.GE.U32.AND P0, PT, R0, R7, PT ;  /* 0x000000070000720c */ /* 0x000fe40003f06070 */
[----:B------:R-:W-:-:S04]  /*0520*/  LOP3.LUT R0, R5, R4, RZ, 0x3c, !PT ;  /* 0x0000000405007212 */ /* 0x000fc800078e3cff */
[----:B------:R-:W-:Y:S01]  /*0530*/  ISETP.GE.AND P2, PT, R0, RZ, PT ;  /* 0x000000ff0000720c */ /* 0x000fe20003f46270 */
[----:B------:R-:W-:-:S06]  /*0540*/  VIADD R0, R188, 0xff ;  /* 0x000000ffbc007836 */ /* 0x000fcc0000000000 */
[----:B------:R-:W-:-:S05]  /*0550*/  @P0 VIADD R3, R3, 0x1 ;  /* 0x0000000103030836 */ /* 0x000fca0000000000 */
[----:B------:R-:W-:Y:S02]  /*0560*/  MOV R2, R3 ;  /* 0x0000000300027202 */ /* 0x000fe40000000f00 */
[----:B------:R-:W-:-:S03]  /*0570*/  SHF.R.S32.HI R3, RZ, 0x1f, R0 ;  /* 0x0000001fff037819 */ /* 0x000fc60000011400 */
[----:B------:R-:W-:Y:S01]  /*0580*/  @!P2 IMAD.MOV R2, RZ, RZ, -R2 ;  /* 0x000000ffff02a224 */ /* 0x000fe200078e0a02 */
[----:B------:R-:W-:Y:S02]  /*0590*/  @!P1 LOP3.LUT R2, RZ, R4, RZ, 0x33, !PT ;  /* 0x00000004ff029212 */ /* 0x000fe400078e33ff */
[----:B------:R-:W-:Y:S02]  /*05a0*/  LEA.HI R3, R3, R0, RZ, 0x8 ;  /* 0x0000000003037211 */ /* 0x000fe400078f40ff */
[----:B------:R-:W-:Y:S01]  /*05b0*/  SHF.L.U32 R16, R2, 0x3, RZ ;  /* 0x0000000302107819 */ /* 0x000fe200000006ff */
[----:B------:R-:W-:-:S03]  /*05c0*/  IMAD.MOV R2, RZ, RZ, -R2 ;  /* 0x000000ffff027224 */ /* 0x000fc600078e0a02 */
[----:B------:R-:W-:Y:S01]  /*05d0*/  LEA.HI.SX32 R3, R3, -R16, 0x18 ;  /* 0x8000001003037211 */ /* 0x000fe200078fc2ff */
[----:B------:R-:W-:Y:S02]  /*05e0*/  IMAD R18, R4, R2, R5 ;  /* 0x0000000204127224 */ /* 0x000fe400078e0205 */
[----:B------:R-:W-:Y:S01]  /*05f0*/  IMAD.MOV.U32 R2, RZ, RZ, RZ ;  /* 0x000000ffff027224 */ /* 0x000fe200078e00ff */
[----:B------:R-:W-:Y:S02]  /*0600*/  VIMNMX R17, R3, 0x8, PT ;  /* 0x0000000803117848 */ /* 0x000fe40003fe0100 */
[----:B------:R-:W-:Y:S02]  /*0610*/  IABS R4, R18 ;  /* 0x0000001200047213 */ /* 0x000fe40000000000 */
[----:B------:R-:W-:-:S04]  /*0620*/  IABS R7, R17 ;  /* 0x0000001100077213 */ /* 0x000fc80000000000 */
[----:B------:R-:W1:Y:S08]  /*0630*/  I2F.RP R0, R7 ;  /* 0x0000000700007306 */ /* 0x000e700000209400 */
[----:B-1----:R-:W1:Y:S02]  /*0640*/  MUFU.RCP R0, R0 ;  /* 0x0000000000007308 */ /* 0x002e640000001000 */
[----:B-1----:R-:W-:-:S06]  /*0650*/  VIADD R3, R0, 0xffffffe ;  /* 0x0ffffffe00037836 */ /* 0x002fcc0000000000 */
[----:B------:R-:W1:Y:S02]  /*0660*/  F2I.FTZ.U32.TRUNC.NTZ R3, R3 ;  /* 0x0000000300037305 */ /* 0x000e64000021f000 */
[----:B-1----:R-:W-:-:S05]  /*0670*/  IADD3 R6, RZ, -R3, RZ ;  /* 0x80000003ff067210 */ /* 0x002fca0007ffe0ff */
[----:B------:R-:W-:Y:S01]  /*0680*/  IMAD R5, R6, R7, RZ ;  /* 0x0000000706057224 */ /* 0x000fe200078e02ff */
[----:B------:R-:W-:-:S03]  /*0690*/  IABS R6, R17 ;  /* 0x0000001100067213 */ /* 0x000fc60000000000 */
[----:B------:R-:W-:Y:S01]  /*06a0*/  IMAD.HI.U32 R2, R3, R5, R2 ;  /* 0x0000000503027227 */ /* 0x000fe200078e0002 */
[----:B------:R-:W-:Y:S01]  /*06b0*/  IADD3 R0, RZ, -R6, RZ ;  /* 0x80000006ff007210 */ /* 0x000fe20007ffe0ff */
[----:B------:R-:W1:Y:S02]  /*06c0*/  I2F.RP R5, R9 ;  /* 0x0000000900057306 */ /* 0x000e640000209400 */
[----:B------:R-:W-:Y:S02]  /*06d0*/  IMAD.MOV.U32 R3, RZ, RZ, R4 ;  /* 0x000000ffff037224 */ /* 0x000fe400078e0004 */
[----:B------:R-:W3:Y:S02]  /*06e0*/  S2R R4, SR_TID.X ;  /* 0x0000000000047919 */ /* 0x000ee40000002100 */
[----:B------:R-:W-:Y:S02]  /*06f0*/  IMAD.HI.U32 R2, R2, R3, RZ ;  /* 0x0000000302027227 */ /* 0x000fe400078e00ff */
[----:B------:R-:W4:Y:S02]  /*0700*/  I2F.RP R6, R8 ;  /* 0x0000000800067306 */ /* 0x000f240000209400 */
[----:B------:R-:W-:-:S05]  /*0710*/  IMAD R0, R2, R0, R3 ;  /* 0x0000000002007224 */ /* 0x000fca00078e0203 */
[----:B------:R-:W-:Y:S01]  /*0720*/  ISETP.GT.U32.AND P1, PT, R7, R0, PT ;  /* 0x000000000700720c */ /* 0x000fe20003f24070 */
[----:B-1----:R-:W-:Y:S08]  /*0730*/  MUFU.RCP R5, R5 ;  /* 0x0000000500057308 */ /* 0x002ff00000001000 */
[----:B----4-:R-:W1:Y:S04]  /*0740*/  MUFU.RCP R6, R6 ;  /* 0x0000000600067308 */ /* 0x010e680000001000 */
[----:B------:R-:W-:Y:S01]  /*0750*/  @!P1 IMAD.IADD R0, R0, 0x1, -R7 ;  /* 0x0000000100009824 */ /* 0x000fe200078e0a07 */
[----:B------:R-:W-:-:S02]  /*0760*/  @!P1 IADD3 R2, R2, 0x1, RZ ;  /* 0x0000000102029810 */ /* 0x000fc40007ffe0ff */
[----:B------:R-:W-:Y:S02]  /*0770*/  ISETP.NE.AND P1, PT, R17, RZ, PT ;  /* 0x000000ff1100720c */ /* 0x000fe40003f25270 */
[----:B------:R-:W-:Y:S02]  /*0780*/  ISETP.GE.U32.AND P0, PT, R0, R7, PT ;  /* 0x000000070000720c */ /* 0x000fe40003f06070 */
[----:B------:R-:W-:Y:S01]  /*0790*/  LOP3.LUT R0, R18, R17, RZ, 0x3c, !PT ;  /* 0x0000001112007212 */ /* 0x000fe200078e3cff */
[C---:B---3--:R-:W-:Y:S01]  /*07a0*/  IMAD.SHL.U32 R10, R4.reuse, 0x4, RZ ;  /* 0x00000004040a7824 */ /* 0x048fe200078e00ff */
[----:B------:R-:W-:Y:S02]  /*07b0*/  LOP3.LUT R252, R4, 0x7f, RZ, 0xc0, !PT ;  /* 0x0000007f04fc7812 */ /* 0x000fe400078ec0ff */
[----:B------:R-:W-:Y:S01]  /*07c0*/  ISETP.GE.AND P2, PT, R0, RZ, PT ;  /* 0x000000ff0000720c */ /* 0x000fe20003f46270 */
[----:B-1----:R-:W-:Y:S01]  /*07d0*/  VIADD R3, R6, 0xffffffe ;  /* 0x0ffffffe06037836 */ /* 0x002fe20000000000 */
[----:B------:R-:W-:-:S02]  /*07e0*/  IADD3 R6, R5, 0xffffffe, RZ ;  /* 0x0ffffffe05067810 */ /* 0x000fc40007ffe0ff */
[----:B------:R-:W-:-:S03]  /*07f0*/  LOP3.LUT R10, R10, 0x7c, RZ, 0xc0, !PT ;  /* 0x0000007c0a0a7812 */ /* 0x000fc600078ec0ff */
[----:B------:R-:W-:Y:S01]  /*0800*/  @P0 VIADD R2, R2, 0x1 ;  /* 0x0000000102020836 */ /* 0x000fe20000000000 */
[----:B------:R-:W1:Y:S03]  /*0810*/  F2I.FTZ.U32.TRUNC.NTZ R3, R3 ;  /* 0x0000000300037305 */ /* 0x000e66000021f000 */
[----:B------:R-:W-:-:S05]  /*0820*/  IMAD.MOV.U32 R11, RZ, RZ, R2 ;  /* 0x000000ffff0b7224 */ /* 0x000fca00078e0002 */
[----:B------:R-:W-:Y:S01]  /*0830*/  @!P2 IADD3 R11, -R11, RZ, RZ ;  /* 0x000000ff0b0ba210 */ /* 0x000fe20007ffe1ff */
[----:B------:R-:W3:Y:S01]  /*0840*/  F2I.FTZ.U32.TRUNC.NTZ R7, R6 ;  /* 0x0000000600077305 */ /* 0x000ee2000021f000 */
[----:B------:R-:W-:Y:S01]  /*0850*/  @!P1 LOP3.LUT R11, RZ, R17, RZ, 0x33, !PT ;  /* 0x00000011ff0b9212 */ /* 0x000fe200078e33ff */
[----:B-1----:R-:W-:-:S04]  /*0860*/  IMAD.MOV R2, RZ, RZ, -R3 ;  /* 0x000000ffff027224 */ /* 0x002fc800078e0a03 */
[----:B------:R-:W-:Y:S02]  /*0870*/  IMAD.SHL.U32 R0, R11, 0x40, RZ ;  /* 0x000000400b007824 */ /* 0x000fe400078e00ff */
[----:B------:R-:W-:Y:S01]  /*0880*/  IMAD.MOV.U32 R5, RZ, RZ, R2 ;  /* 0x000000ffff057224 */ /* 0x000fe200078e0002 */
[----:B------:R-:W-:Y:S01]  /*0890*/  MOV R2, RZ ;  /* 0x000000ff00027202 */ /* 0x000fe20000000f00 */
[C---:B------:R-:W-:Y:S01]  /*08a0*/  VIADD R21, R0.reuse, 0x3f ;  /* 0x0000003f00157836 */ /* 0x040fe20000000000 */
[C---:B------:R-:W-:Y:S01]  /*08b0*/  IADD3 R20, R0.reuse, 0x2, RZ ;  /* 0x0000000200147810 */ /* 0x040fe20007ffe0ff */
[----:B------:R-:W-:Y:S01]  /*08c0*/  IMAD R5, R5, R8, RZ ;  /* 0x0000000805057224 */ /* 0x000fe200078e02ff */
[C---:B------:R-:W-:Y:S01]  /*08d0*/  IADD3 R25, R0.reuse, 0xa, RZ ;  /* 0x0000000a00197810 */ /* 0x040fe20007ffe0ff */
[----:B------:R-:W-:Y:S01]  /*08e0*/  VIADD R19, R0, 0x1 ;  /* 0x0000000100137836 */ /* 0x000fe20000000000 */
[----:B------:R-:W-:Y:S01]  /*08f0*/  IABS R15, R21 ;  /* 0x00000015000f7213 */ /* 0x000fe20000000000 */
[----:B------:R-:W-:Y:S01]  /*0900*/  IMAD.HI.U32 R5, R3, R5, R2 ;  /* 0x0000000503057227 */ /* 0x000fe200078e0002 */
[----:B------:R-:W-:-:S02]  /*0910*/  LOP3.LUT R3, R4, 0x60, RZ, 0xc0, !PT ;  /* 0x0000006004037812 */ /* 0x000fc400078ec0ff */
[----:B------:R-:W-:Y:S01]  /*0920*/  IABS R12, R19 ;  /* 0x00000013000c7213 */ /* 0x000fe20000000000 */
[----:B---3--:R-:W-:Y:S01]  /*0930*/  IMAD.MOV R13, RZ, RZ, -R7 ;  /* 0x000000ffff0d7224 */ /* 0x008fe200078e0a07 */
[----:B------:R-:W-:Y:S01]  /*0940*/  IABS R14, R20 ;  /* 0x00000014000e7213 */ /* 0x000fe20000000000 */
[----:B------:R-:W-:Y:S01]  /*0950*/  IMAD.HI.U32 R2, R5, R15, RZ ;  /* 0x0000000f05027227 */ /* 0x000fe200078e00ff */
[----:B------:R-:W-:Y:S02]  /*0960*/  ISETP.GE.AND P6, PT, R21, RZ, PT ;  /* 0x000000ff1500720c */ /* 0x000fe40003fc6270 */
[----:B------:R-:W-:Y:S01]  /*0970*/  ISETP.GE.AND P2, PT, R19, RZ, PT ;  /* 0x000000ff1300720c */ /* 0x000fe20003f46270 */
[----:B------:R-:W-:Y:S01]  /*0980*/  IMAD.MOV R6, RZ, RZ, -R2 ;  /* 0x000000ffff067224 */ /* 0x000fe200078e0a02 */
[----:B------:R-:W-:Y:S01]  /*0990*/  LEA R2, R3, R10, 0x8 ;  /* 0x0000000a03027211 */ /* 0x000fe200078e40ff */
[----:B------:R-:W-:Y:S01]  /*09a0*/  IMAD.HI.U32 R3, R5, R12, RZ ;  /* 0x0000000c05037227 */ /* 0x000fe200078e00ff */
[----:B------:R-:W-:-:S02]  /*09b0*/  IADD3 R27, R0, 0xc, RZ ;  /* 0x0000000c001b7810 */ /* 0x000fc40007ffe0ff */
[----:B------:R-:W-:Y:S01]  /*09c0*/  IADD3 R28, R0, 0xd, RZ ;  /* 0x0000000d001c7810 */ /* 0x000fe20007ffe0ff */
[C---:B------:R-:W-:Y:S01]  /*09d0*/  IMAD R15, R8.reuse, R6, R15 ;  /* 0x00000006080f7224 */ /* 0x040fe200078e020f */
[----:B------:R-:W-:Y:S01]  /*09e0*/  IABS R23, R27 ;  /* 0x0000001b00177213 */ /* 0x000fe20000000000 */
[----:B------:R-:W-:Y:S01]  /*09f0*/  IMAD.MOV R6, RZ, RZ, -R11 ;  /* 0x000000ffff067224 */ /* 0x000fe200078e0a0b */
[----:B------:R-:W-:Y:S01]  /*0a00*/  IABS R24, R28 ;  /* 0x0000001c00187213 */ /* 0x000fe20000000000 */
[----:B------:R-:W-:Y:S01]  /*0a10*/  IMAD.MOV.U32 R10, RZ, RZ, R13 ;  /* 0x000000ffff0a7224 */ /* 0x000fe200078e000d */
[----:B------:R-:W-:Y:S01]  /*0a20*/  IADD3 R13, -R3, RZ, RZ ;  /* 0x000000ff030d7210 */ /* 0x000fe20007ffe1ff */
[----:B------:R-:W-:Y:S01]  /*0a30*/  IMAD R3, R17, R6, R18 ;  /* 0x0000000611037224 */ /* 0x000fe200078e0212 */
[----:B------:R-:W-:Y:S01]  /*0a40*/  ISETP.GT.U32.AND P0, PT, R8, R15, PT ;  /* 0x0000000f0800720c */ /* 0x000fe20003f04070 */
[----:B------:R-:W-:Y:S01]  /*0a50*/  IMAD R11, R10, R9, RZ ;  /* 0x000000090a0b7224 */ /* 0x000fe200078e02ff */
[C---:B------:R-:W-:Y:S01]  /*0a60*/  IADD3 R17, R0.reuse, 0x3, RZ ;  /* 0x0000000300117810 */ /* 0x040fe20007ffe0ff */
[----:B------:R-:W-:Y:S01]  /*0a70*/  IMAD.MOV.U32 R6, RZ, RZ, RZ ;  /* 0x000000ffff067224 */ /* 0x000fe200078e00ff */
[C---:B------:R-:W-:Y:S01]  /*0a80*/  IADD3 R18, R0.reuse, 0x4, RZ ;  /* 0x0000000400127810 */ /* 0x040fe20007ffe0ff */
[----:B------:R-:W-:Y:S01]  /*0a90*/  IMAD.HI.U32 R10, R5, R14, RZ ;  /* 0x0000000e050a7227 */ /* 0x000fe200078e00ff */
[----:B------:R-:W-:-:S02]  /*0aa0*/  IADD3 R35, R0, 0x12, RZ ;  /* 0x0000001200237810 */ /* 0x000fc40007ffe0ff */
[C---:B------:R-:W-:Y:S01]  /*0ab0*/  IADD3 R40, R0.reuse, 0x19, RZ ;  /* 0x0000001900287810 */ /* 0x040fe20007ffe0ff */
[----:B------:R-:W-:Y:S01]  /*0ac0*/  IMAD.HI.U32 R6, R7, R11, R6 ;  /* 0x0000000b07067227 */ /* 0x000fe200078e0006 */
[----:B------:R-:W-:Y:S02]  /*0ad0*/  IABS R30, R35 ;  /* 0x00000023001e7213 */ /* 0x000fe40000000000 */
[C---:B------:R-:W-:Y:S01]  /*0ae0*/  IADD3 R42, R0.reuse, 0x1b, RZ ;  /* 0x0000001b002a7810 */ /* 0x040fe20007ffe0ff */
[----:B------:R-:W-:Y:S01]  /*0af0*/  IMAD.MOV R7, RZ, RZ, -R10 ;  /* 0x000000ffff077224 */ /* 0x000fe200078e0a0a */
[----:B------:R-:W-:Y:S01]  /*0b00*/  IADD3 R43, R0, 0x1d, RZ ;  /* 0x0000001d002b7810 */ /* 0x000fe20007ffe0ff */
[C---:B------:R-:W-:Y:S01]  /*0b10*/  IMAD R11, R8.reuse, R13, R12 ;  /* 0x0000000d080b7224 */ /* 0x040fe200078e020c */
[----:B------:R-:W-:Y:S01]  /*0b20*/  IABS R13, R17 ;  /* 0x00000011000d7213 */ /* 0x000fe20000000000 */
[C---:B------:R-:W-:Y:S01]  /*0b30*/  IMAD R12, R8.reuse, R7, R14 ;  /* 0x00000007080c7224 */ /* 0x040fe200078e020e */
[----:B------:R-:W-:Y:S01]  /*0b40*/  IABS R14, R18 ;  /* 0x00000012000e7213 */ /* 0x000fe20000000000 */
[----:B------:R-:W-:Y:S01]  /*0b50*/  @!P0 IMAD.IADD R15, R15, 0x1, -R8 ;  /* 0x000000010f0f8824 */ /* 0x000fe200078e0a08 */
[C---:B------:R-:W-:Y:S01]  /*0b60*/  ISETP.GT.U32.AND P1, PT, R8.reuse, R11, PT ;  /* 0x0000000b0800720c */ /* 0x040fe20003f24070 */
[----:B------:R-:W-:Y:S01]  /*0b70*/  IMAD.HI.U32 R7, R5, R13, RZ ;  /* 0x0000000d05077227 */ /* 0x000fe200078e00ff */
[----:B------:R-:W-:-:S02]  /*0b80*/  ISETP.GT.U32.AND P3, PT, R8, R12, PT ;  /* 0x0000000c0800720c */ /* 0x000fc40003f64070 */
[----:B------:R-:W-:Y:S01]  /*0b90*/  ISETP.GT.U32.AND P5, PT, R8, R15, PT ;  /* 0x0000000f0800720c */ /* 0x000fe20003fa4070 */
[----:B------:R-:W-:Y:S01]  /*0ba0*/  VIADD R19, R0, 0x5 ;  /* 0x0000000500137836 */ /* 0x000fe20000000000 */
[----:B------:R-:W-:Y:S01]  /*0bb0*/  IADD3 R10, -R7, RZ, RZ ;  /* 0x000000ff070a7210 */ /* 0x000fe20007ffe1ff */
[----:B------:R-:W-:Y:S01]  /*0bc0*/  IMAD.HI.U32 R7, R5, R14, RZ ;  /* 0x0000000e05077227 */ /* 0x000fe200078e00ff */
[----:B------:R-:W-:Y:S02]  /*0bd0*/  ISETP.GE.AND P0, PT, R20, RZ, PT ;  /* 0x000000ff1400720c */ /* 0x000fe40003f06270 */
[----:B------:R-:W-:Y:S01]  /*0be0*/  IADD3 R44, R0, 0x1e, RZ ;  /* 0x0000001e002c7810 */ /* 0x000fe20007ffe0ff */
[----:B------:R-:W-:Y:S01]  /*0bf0*/  IMAD R13, R8, R10, R13 ;  /* 0x0000000a080d7224 */ /* 0x000fe200078e020d */
[C---:B------:R-:W-:Y:S01]  /*0c00*/  IADD3 R54, R0.reuse, 0x2a, RZ ;  /* 0x0000002a00367810 */ /* 0x040fe20007ffe0ff */
[--C-:B------:R-:W-:Y:S01]  /*0c10*/  @!P1 IMAD.IADD R11, R11, 0x1, -R8.reuse ;  /* 0x000000010b0b9824 */ /* 0x100fe200078e0a08 */
[----:B------:R-:W-:Y:S01]  /*0c20*/  IADD3 R56, R0, 0x2d, RZ ;  /* 0x0000002d00387810 */ /* 0x000fe20007ffe0ff */
[--C-:B------:R-:W-:Y:S01]  /*0c30*/  @!P3 IMAD.IADD R12, R12, 0x1, -R8.reuse ;  /* 0x000000010c0cb824 */ /* 0x100fe200078e0a08 */
[C---:B------:R-:W-:Y:S01]  /*0c40*/  ISETP.GT.U32.AND P1, PT, R8.reuse, R13, PT ;  /* 0x0000000d0800720c */ /* 0x040fe20003f24070 */
[----:B------:R-:W-:Y:S01]  /*0c50*/  @!P5 IMAD.IADD R15, R15, 0x1, -R8 ;  /* 0x000000010f0fd824 */ /* 0x000fe200078e0a08 */
[----:B------:R-:W-:Y:S01]  /*0c60*/  ISETP.GT.U32.AND P4, PT, R8, R11, PT ;  /* 0x0000000b0800720c */ /* 0x000fe20003f84070 */
[----:B------:R-:W-:Y:S01]  /*0c70*/  IMAD.IADD R3, R16, 0x1, R3 ;  /* 0x0000000110037824 */ /* 0x000fe200078e0203 */
[----:B------:R-:W-:Y:S01]  /*0c80*/  ISETP.GT.U32.AND P3, PT, R8, R12, PT ;  /* 0x0000000c0800720c */ /* 0x000fe20003f64070 */
[C---:B------:R-:W-:Y:S01]  /*0c90*/  VIADD R20, R0.reuse, 0x8 ;  /* 0x0000000800147836 */ /* 0x040fe20000000000 */
[----:B------:R-:W-:Y:S01]  /*0ca0*/  MOV R10, R15 ;  /* 0x0000000f000a7202 */ /* 0x000fe20000000f00 */
[----:B------:R-:W-:Y:S01]  /*0cb0*/  IMAD.MOV R15, RZ, RZ, -R7 ;  /* 0x000000ffff0f7224 */ /* 0x000fe200078e0a07 */
[----:B------:R-:W-:Y:S01]  /*0cc0*/  IABS R16, R19 ;  /* 0x0000001300107213 */ /* 0x000fe20000000000 */
[----:B------:R-:W-:Y:S01]  /*0cd0*/  VIADD R21, R0, 0x9 ;  /* 0x0000000900157836 */ /* 0x000fe20000000000 */
[----:B------:R-:W-:Y:S01]  /*0ce0*/  ISETP.GE.AND P5, PT, R17, RZ, PT ;  /* 0x000000ff1100720c */ /* 0x000fe20003fa6270 */
[----:B------:R-:W-:Y:S01]  /*0cf0*/  IMAD R14, R8, R15, R14 ;  /* 0x0000000f080e7224 */ /* 0x000fe200078e020e */
[----:B------:R-:W-:Y:S01]  /*0d00*/  IABS R57, R54 ;  /* 0x0000003600397213 */ /* 0x000fe20000000000 */
[----:B------:R-:W-:Y:S01]  /*0d10*/  @!P6 IMAD.MOV R10, RZ, RZ, -R10 ;  /* 0x000000ffff0ae224 */ /* 0x000fe200078e0a0a */
[----:B------:R-:W-:Y:S01]  /*0d20*/  ISETP.GE.AND P6, PT, R18, RZ, PT ;  /* 0x000000ff1200720c */ /* 0x000fe20003fc6270 */
[----:B------:R-:W-:Y:S01]  /*0d30*/  IMAD.HI.U32 R7, R5, R16, RZ ;  /* 0x0000001005077227 */ /* 0x000fe200078e00ff */
[----:B------:R-:W-:-:S02]  /*0d40*/  IADD3 R18, R0, 0x6, RZ ;  /* 0x0000000600127810 */ /* 0x000fc40007ffe0ff */
[----:B------:R-:W-:Y:S01]  /*0d50*/  @!P3 IADD3 R12, R12, -R8, RZ ;  /* 0x800000080c0cb210 */ /* 0x000fe20007ffe0ff */
[----:B------:R-:W-:Y:S01]  /*0d60*/  IMAD.MOV R7, RZ, RZ, -R7 ;  /* 0x000000ffff077224 */ /* 0x000fe200078e0a07 */
[C---:B------:R-:W-:Y:S01]  /*0d70*/  ISETP.GT.U32.AND P3, PT, R8.reuse, R14, PT ;  /* 0x0000000e0800720c */ /* 0x040fe20003f64070 */
[--C-:B------:R-:W-:Y:S01]  /*0d80*/  @!P4 IMAD.IADD R11, R11, 0x1, -R8.reuse ;  /* 0x000000010b0bc824 */ /* 0x100fe200078e0a08 */
[----:B------:R-:W-:Y:S01]  /*0d90*/  IABS R17, R18 ;  /* 0x0000001200117213 */ /* 0x000fe20000000000 */
[----:B------:R-:W-:Y:S01]  /*0da0*/  @!P1 IMAD.IADD R13, R13, 0x1, -R8 ;  /* 0x000000010d0d9824 */ /* 0x000fe200078e0a08 */
[----:B------:R-:W-:Y:S01]  /*0db0*/  ISETP.GE.AND P4, PT, R19, RZ, PT ;  /* 0x000000ff1300720c */ /* 0x000fe20003f86270 */
[----:B------:R-:W-:Y:S01]  /*0dc0*/  IMAD R15, R8, R7, R16 ;  /* 0x00000007080f7224 */ /* 0x000fe200078e0210 */
[----:B------:R-:W-:Y:S01]  /*0dd0*/  @!P2 IADD3 R11, -R11, RZ, RZ ;  /* 0x000000ff0b0ba210 */ /* 0x000fe20007ffe1ff */
[----:B------:R-:W-:Y:S01]  /*0de0*/  IMAD.MOV.U32 R16, RZ, RZ, R17 ;  /* 0x000000ffff107224 */ /* 0x000fe200078e0011 */
[----:B------:R-:W-:Y:S01]  /*0df0*/  ISETP.GE.AND P2, PT, R18, RZ, PT ;  /* 0x000000ff1200720c */ /* 0x000fe20003f46270 */
[----:B------:R-:W-:Y:S01]  /*0e00*/  VIADD R18, R0, 0x7 ;  /* 0x0000000700127836 */ /* 0x000fe20000000000 */
[----:B------:R-:W-:Y:S01]  /*0e10*/  ISETP.GT.U32.AND P1, PT, R8, R13, PT ;  /* 0x0000000d0800720c */ /* 0x000fe20003f24070 */
[----:B------:R-:W-:Y:S01]  /*0e20*/  IMAD.HI.U32 R7, R5, R16, RZ ;  /* 0x0000001005077227 */ /* 0x000fe200078e00ff */
[----:B------:R-:W-:-:S02]  /*0e30*/  IABS R19, R20 ;  /* 0x0000001400137213 */ /* 0x000fc40000000000 */
[----:B------:R-:W-:Y:S01]  /*0e40*/  @!P3 IADD3 R14, R14, -R8, RZ ;  /* 0x800000080e0eb210 */ /* 0x000fe20007ffe0ff */
[----:B------:R-:W-:Y:S01]  /*0e50*/  @!P0 IMAD.MOV R12, RZ, RZ, -R12 ;  /* 0x000000ffff0c8224 */ /* 0x000fe200078e0a0c */
[----:B------:R-:W-:Y:S01]  /*0e60*/  IABS R17, R18 ;  /* 0x0000001200117213 */ /* 0x000fe20000000000 */
[----:B------:R-:W-:Y:S01]  /*0e70*/  IMAD.MOV R7, RZ, RZ, -R7 ;  /* 0x000000ffff077224 */ /* 0x000fe200078e0a07 */
[----:B------:R-:W-:Y:S01]  /*0e80*/  ISETP.GT.U32.AND P0, PT, R8, R15, PT ;  /* 0x0000000f0800720c */ /* 0x000fe20003f04070 */
[----:B------:R-:W-:Y:S01]  /*0e90*/  VIADD R26, R0, 0xb ;  /* 0x0000000b001a7836 */ /* 0x000fe20000000000 */
[C---:B------:R-:W-:Y:S01]  /*0ea0*/  ISETP.GT.U32.AND P3, PT, R8.reuse, R14, PT ;  /* 0x0000000e0800720c */ /* 0x040fe20003f64070 */
[----:B------:R-:W-:Y:S01]  /*0eb0*/  IMAD R16, R8, R7, R16 ;  /* 0x0000000708107224 */ /* 0x000fe200078e0210 */
[----:B------:R-:W-:Y:S01]  /*0ec0*/  IABS R63, R56 ;  /* 0x00000038003f7213 */ /* 0x000fe20000000000 */
[----:B------:R-:W-:Y:S01]  /*0ed0*/  IMAD.HI.U32 R7, R5, R17, RZ ;  /* 0x0000001105077227 */ /* 0x000fe200078e00ff */
[----:B------:R-:W-:-:S02]  /*0ee0*/  @!P1 IADD3 R13, R13, -R8, RZ ;  /* 0x800000080d0d9210 */ /* 0x000fc40007ffe0ff */
[----:B------:R-:W-:Y:S01]  /*0ef0*/  ISETP.GE.AND P1, PT, R18, RZ, PT ;  /* 0x000000ff1200720c */ /* 0x000fe20003f26270 */
[----:B------:R-:W-:Y:S01]  /*0f00*/  VIADD R29, R0, 0xf ;  /* 0x0000000f001d7836 */ /* 0x000fe20000000000 */
[----:B------:R-:W-:Y:S01]  /*0f10*/  IADD3 R18, -R7, RZ, RZ ;  /* 0x000000ff07127210 */ /* 0x000fe20007ffe1ff */
[----:B------:R-:W-:Y:S01]  /*0f20*/  @!P5 IMAD.MOV R13, RZ, RZ, -R13 ;  /* 0x000000ffff0dd224 */ /* 0x000fe200078e0a0d */
[----:B------:R-:W-:Y:S01]  /*0f30*/  ISETP.GT.U32.AND P5, PT, R8, R16, PT ;  /* 0x000000100800720c */ /* 0x000fe20003fa4070 */
[--C-:B------:R-:W-:Y:S01]  /*0f40*/  @!P0 IMAD.IADD R15, R15, 0x1, -R8.reuse ;  /* 0x000000010f0f8824 */ /* 0x100fe200078e0a08 */
[----:B------:R-:W-:Y:S01]  /*0f50*/  IABS R22, R26 ;  /* 0x0000001a00167213 */ /* 0x000fe20000000000 */
[----:B------:R-:W-:Y:S01]  /*0f60*/  @!P3 IMAD.IADD R14, R14, 0x1, -R8 ;  /* 0x000000010e0eb824 */ /* 0x000fe200078e0a08 */
[----:B------:R-:W-:Y:S01]  /*0f70*/  ISETP.GE.AND P3, PT, R20, RZ, PT ;  /* 0x000000ff1400720c */ /* 0x000fe20003f66270 */
[C---:B------:R-:W-:Y:S01]  /*0f80*/  IMAD R17, R8.reuse, R18, R17 ;  /* 0x0000001208117224 */ /* 0x040fe200078e0211 */
[C---:B------:R-:W-:Y:S01]  /*0f90*/  ISETP.GT.U32.AND P0, PT, R8.reuse, R15, PT ;  /* 0x0000000f0800720c */ /* 0x040fe20003f04070 */
[----:B------:R-:W-:Y:S01]  /*0fa0*/  @!P6 IMAD.MOV R14, RZ, RZ, -R14 ;  /* 0x000000ffff0ee224 */ /* 0x000fe200078e0a0e */
[----:B------:R-:W-:Y:S01]  /*0fb0*/  IABS R20, R21 ;  /* 0x0000001500147213 */ /* 0x000fe20000000000 */
[----:B------:R-:W-:Y:S01]  /*0fc0*/  IMAD.HI.U32 R7, R5, R19, RZ ;  /* 0x0000001305077227 */ /* 0x000fe200078e00ff */
[----:B------:R-:W-:-:S02]  /*0fd0*/  ISETP.GT.U32.AND P6, PT, R8, R17, PT ;  /* 0x000000110800720c */ /* 0x000fc40003fc4070 */
[C---:B------:R-:W-:Y:S01]  /*0fe0*/  IADD3 R66, R0.reuse, 0x38, RZ ;  /* 0x0000003800427810 */ /* 0x040fe20007ffe0ff */
[----:B------:R-:W-:Y:S01]  /*0ff0*/  IMAD.MOV R7, RZ, RZ, -R7 ;  /* 0x000000ffff077224 */ /* 0x000fe200078e0a07 */
[----:B------:R-:W-:Y:S01]  /*1000*/  IADD3 R68, R0, 0x39, RZ ;  /* 0x0000003900447810 */ /* 0x000fe20007ffe0ff */
[--C-:B------:R-:W-:Y:S01]  /*1010*/  @!P5 IMAD.IADD R16, R16, 0x1, -R8.reuse ;  /* 0x000000011010d824 */ /* 0x100fe200078e0a08 */
[----:B------:R-:W-:Y:S01]  /*1020*/  IABS R85, R66 ;  /* 0x0000004200557213 */ /* 0x000fe20000000000 */
[C---:B------:R-:W-:Y:S01]  /*1030*/  IMAD R18, R8.reuse, R7, R19 ;  /* 0x0000000708127224 */ /* 0x040fe200078e0213 */
[----:B------:R-:W-:Y:S01]  /*1040*/  IABS R87, R68 ;  /* 0x0000004400577213 */ /* 0x000fe20000000000 */
[----:B------:R-:W-:Y:S01]  /*1050*/  IMAD.HI.U32 R7, R5, R20, RZ ;  /* 0x0000001405077227 */ /* 0x000fe200078e00ff */
[----:B------:R-:W-:Y:S02]  /*1060*/  @!P0 IADD3 R15, R15, -R8, RZ ;  /* 0x800000080f0f8210 */ /* 0x000fe40007ffe0ff */
[----:B------:R-:W-:Y:S01]  /*1070*/  ISETP.GE.AND P0, PT, R21, RZ, PT ;  /* 0x000000ff1500720c */ /* 0x000fe20003f06270 */
[----:B------:R-:W-:Y:S01]  /*1080*/  @!P6 IMAD.IADD R17, R17, 0x1, -R8 ;  /* 0x000000011111e824 */ /* 0x000fe200078e0a08 */
[----:B------:R-:W-:Y:S01]  /*1090*/  IABS R21, R25 ;  /* 0x0000001900157213 */ /* 0x000fe20000000000 */
[----:B------:R-:W-:Y:S01]  /*10a0*/  @!P4 IMAD.MOV R15, RZ, RZ, -R15 ;  /* 0x000000ffff0fc224 */ /* 0x000fe200078e0a0f */
[----:B------:R-:W-:Y:S01]  /*10b0*/  ISETP.GT.U32.AND P5, PT, R8, R16, PT ;  /* 0x000000100800720c */ /* 0x000fe20003fa4070 */
[----:B------:R-:W-:Y:S01]  /*10c0*/  VIADD R33, R0, 0x10 ;  /* 0x0000001000217836 */ /* 0x000fe20000000000 */
[----:B------:R-:W-:Y:S01]  /*10d0*/  IADD3 R19, -R7, RZ, RZ ;  /* 0x000000ff07137210 */ /* 0x000fe20007ffe1ff */
[----:B------:R-:W-:Y:S01]  /*10e0*/  IMAD.HI.U32 R7, R5, R21, RZ ;  /* 0x0000001505077227 */ /* 0x000fe200078e00ff */
[----:B------:R-:W-:-:S02]  /*10f0*/  ISETP.GT.U32.AND P6, PT, R8, R17, PT ;  /* 0x000000110800720c */ /* 0x000fc40003fc4070 */
[----:B------:R-:W-:Y:S01]  /*1100*/  ISETP.GT.U32.AND P4, PT, R8, R18, PT ;  /* 0x000000120800720c */ /* 0x000fe20003f84070 */
[----:B------:R-:W-:Y:S01]  /*1110*/  IMAD.MOV R7, RZ, RZ, -R7 ;  /* 0x000000ffff077224 */ /* 0x000fe200078e0a07 */
[----:B------:R-:W-:Y:S01]  /*1120*/  IADD3 R72, R0, 0x3b, RZ ;  /* 0x0000003b00487810 */ /* 0x000fe20007ffe0ff */
[----:B------:R-:W-:Y:S01]  /*1130*/  IMAD R19, R8, R19, R20 ;  /* 0x0000001308137224 */ /* 0x000fe200078e0214 */
[----:B------:R-:W-:Y:S01]  /*1140*/  SHF.L.U32 R4, R4, 0x4, RZ ;  /* 0x0000000404047819 */ /* 0x000fe200000006ff */
[----:B------:R-:W-:Y:S01]  /*1150*/  IMAD R20, R8, R7, R21 ;  /* 0x0000000708147224 */ /* 0x000fe200078e0215 */
[----:B------:R-:W-:Y:S01]  /*1160*/  IABS R91, R72 ;  /* 0x00000048005b7213 */ /* 0x000fe20000000000 */
[----:B------:R-:W-:Y:S01]  /*1170*/  @!P5 IMAD.IADD R16, R16, 0x1, -R8 ;  /* 0x000000011010d824 */ /* 0x000fe200078e0a08 */
[----:B------:R-:W-:Y:S01]  /*1180*/  ISETP.GT.U32.AND P5, PT, R8, R19, PT ;  /* 0x000000130800720c */ /* 0x000fe20003fa4070 */
[----:B------:R-:W-:Y:S01]  /*1190*/  IMAD.HI.U32 R7, R5, R22, RZ ;  /* 0x0000001605077227 */ /* 0x000fe200078e00ff */
[----:B------:R-:W-:-:S03]  /*11a0*/  LOP3.LUT R4, R4, 0x70, RZ, 0xc0, !PT ;  /* 0x0000007004047812 */ /* 0x000fc600078ec0ff */
[--C-:B------:R-:W-:Y:S01]  /*11b0*/  @!P6 IMAD.IADD R17, R17, 0x1, -R8.reuse ;  /* 0x000000011111e824 */ /* 0x100fe200078e0a08 */
[----:B------:R-:W-:Y:S01]  /*11c0*/  ISETP.GT.U32.AND P6, PT, R8, R20, PT ;  /* 0x000000140800720c */ /* 0x000fe20003fc4070 */
[----:B------:R-:W-:Y:S01]  /*11d0*/  @!P4 IMAD.IADD R18, R18, 0x1, -R8 ;  /* 0x000000011212c824 */ /* 0x000fe200078e0a08 */
[----:B------:R-:W-:Y:S01]  /*11e0*/  IADD3 R7, -R7, RZ, RZ ;  /* 0x000000ff07077210 */ /* 0x000fe20007ffe1ff */
[----:B------:R-:W-:Y:S01]  /*11f0*/  @!P2 IMAD.MOV R16, RZ, RZ, -R16 ;  /* 0x000000ffff10a224 */ /* 0x000fe200078e0a10 */
[----:B------:R-:W-:Y:S01]  /*1200*/  ISETP.GE.AND P2, PT, R25, RZ, PT ;  /* 0x000000ff1900720c */ /* 0x000fe20003f46270 */
[----:B------:R-:W-:Y:S01]  /*1210*/  @!P1 IMAD.MOV R17, RZ, RZ, -R17 ;  /* 0x000000ffff119224 */ /* 0x000fe200078e0a11 */
[----:B------:R-:W-:Y:S01]  /*1220*/  ISETP.GT.U32.AND P4, PT, R8, R18, PT ;  /* 0x000000120800720c */ /* 0x000fe20003f84070 */
[----:B------:R-:W-:Y:S01]  /*1230*/  @!P5 IMAD.IADD R19, R19, 0x1, -R8 ;  /* 0x000000011313d824 */ /* 0x000fe200078e0a08 */
[----:B------:R-:W-:Y:S01]  /*1240*/  ISETP.GE.AND P1, PT, R26, RZ, PT ;  /* 0x000000ff1a00720c */ /* 0x000fe20003f26270 */
[C---:B------:R-:W-:Y:S01]  /*1250*/  IMAD R21, R8.reuse, R7, R22 ;  /* 0x0000000708157224 */ /* 0x040fe200078e0216 */
[----:B------:R-:W-:Y:S01]  /*1260*/  IABS R26, R29 ;  /* 0x0000001d001a7213 */ /* 0x000fe20000000000 */
[----:B------:R-:W-:Y:S01]  /*1270*/  IMAD.HI.U32 R7, R5, R23, RZ ;  /* 0x0000001705077227 */ /* 0x000fe200078e00ff */
[----:B------:R-:W-:-:S02]  /*1280*/  ISETP.GT.U32.AND P5, PT, R8, R19, PT ;  /* 0x000000130800720c */ /* 0x000fc40003fa4070 */
[----:B------:R-:W-:Y:S01]  /*1290*/  LEA R4, R252, R4, 0x7 ;  /* 0x00000004fc047211 */ /* 0x000fe200078e38ff */
[----:B------:R-:W-:Y:S01]  /*12a0*/  @!P6 IMAD.IADD R20, R20, 0x1, -R8 ;  /* 0x000000011414e824 */ /* 0x000fe200078e0a08 */
[----:B------:R-:W-:Y:S01]  /*12b0*/  IADD3 R7, -R7, RZ, RZ ;  /* 0x000000ff07077210 */ /* 0x000fe20007ffe1ff */
[----:B------:R-:W-:Y:S02]  /*12c0*/  IMAD.HI.U32 R22, R5, R24, RZ ;  /* 0x0000001805167227 */ /* 0x000fe400078e00ff */
[----:B------:R-:W-:Y:S02]  /*12d0*/  @!P4 IADD3 R18, R18, -R8, RZ ;  /* 0x800000081212c210 */ /* 0x000fe40007ffe0ff */
[----:B------:R-:W-:Y:S01]  /*12e0*/  ISETP.GT.U32.AND P6, PT, R8, R20, PT ;  /* 0x000000140800720c */ /* 0x000fe20003fc4070 */
[----:B------:R-:W-:Y:S01]  /*12f0*/  VIADD R34, R0, 0x11 ;  /* 0x0000001100227836 */ /* 0x000fe20000000000 */
[----:B------:R-:W-:Y:S01]  /*1300*/  IADD3 R25, -R22, RZ, RZ ;  /* 0x000000ff16197210 */ /* 0x000fe20007ffe1ff */
[C---:B------:R-:W-:Y:S01]  /*1310*/  IMAD R22, R8.reuse, R7, R23 ;  /* 0x0000000708167224 */ /* 0x040fe200078e0217 */
[----:B------:R-:W-:Y:S01]  /*1320*/  ISETP.GT.U32.AND P4, PT, R8, R21, PT ;  /* 0x000000150800720c */ /* 0x000fe20003f84070 */
[----:B------:R-:W-:-:S02]  /*1330*/  @!P3 IMAD.MOV R18, RZ, RZ, -R18 ;  /* 0x000000ffff12b224 */ /* 0x000fc400078e0a12 */
[----:B------:R-:W-:Y:S02]  /*1340*/  IMAD R23, R8, R25, R24 ;  /* 0x0000001908177224 */ /* 0x000fe400078e0218 */
[--C-:B------:R-:W-:Y:S01]  /*1350*/  @!P5 IMAD.IADD R19, R19, 0x1, -R8.reuse ;  /* 0x000000011313d824 */ /* 0x100fe200078e0a08 */
[----:B------:R-:W-:Y:S01]  /*1360*/  ISETP.GE.AND P5, PT, R27, RZ, PT ;  /* 0x000000ff1b00720c */ /* 0x000fe20003fa6270 */
[----:B------:R-:W-:Y:S01]  /*1370*/  VIADD R27, R0, 0xe ;  /* 0x0000000e001b7836 */ /* 0x000fe20000000000 */
[----:B------:R-:W-:Y:S01]  /*1380*/  ISETP.GT.U32.AND P3, PT, R8, R23, PT ;  /* 0x000000170800720c */ /* 0x000fe20003f64070 */
[--C-:B------:R-:W-:Y:S01]  /*1390*/  @!P6 IMAD.IADD R20, R20, 0x1, -R8.reuse ;  /* 0x000000011414e824 */ /* 0x100fe200078e0a08 */
[C---:B------:R-:W-:Y:S01]  /*13a0*/  ISETP.GT.U32.AND P6, PT, R8.reuse, R22, PT ;  /* 0x000000160800720c */ /* 0x040fe20003fc4070 */
[----:B------:R-:W-:Y:S01]  /*13b0*/  IMAD.HI.U32 R24, R5, R26, RZ ;  /* 0x0000001a05187227 */ /* 0x000fe200078e00ff */
[----:B------:R-:W-:Y:S02]  /*13c0*/  IABS R7, R27 ;  /* 0x0000001b00077213 */ /* 0x000fe40000000000 */
[----:B------:R-:W-:Y:S01]  /*13d0*/  @!P0 IADD3 R19, -R19, RZ, RZ ;  /* 0x000000ff13138210 */ /* 0x000fe20007ffe1ff */
[----:B------:R-:W-:Y:S01]  /*13e0*/  @!P4 IMAD.IADD R21, R21, 0x1, -R8 ;  /* 0x000000011515c824 */ /* 0x000fe200078e0a08 */
[----:B------:R-:W-:Y:S01]  /*13f0*/  MOV R25, R7 ;  /* 0x0000000700197202 */ /* 0x000fe20000000f00 */
[----:B------:R-:W-:Y:S01]  /*1400*/  @!P2 IMAD.MOV R20, RZ, RZ, -R20 ;  /* 0x000000ffff14a224 */ /* 0x000fe200078e0a14 */
[----:B------:R-:W-:Y:S01]  /*1410*/  ISETP.GE.AND P2, PT, R27, RZ, PT ;  /* 0x000000ff1b00720c */ /* 0x000fe20003f46270 */
[----:B------:R-:W-:Y:S01]  /*1420*/  IMAD.MOV R27, RZ, RZ, -R24 ;  /* 0x000000ffff1b7224 */ /* 0x000fe200078e0a18 */
[----:B------:R-:W-:Y:S01]  /*1430*/  ISETP.GT.U32.AND P4, PT, R8, R21, PT ;  /* 0x000000150800720c */ /* 0x000fe20003f84070 */
[----:B------:R-:W-:Y:S01]  /*1440*/  IMAD.HI.U32 R7, R5, R25, RZ ;  /* 0x0000001905077227 */ /* 0x000fe200078e00ff */
[----:B------:R-:W-:-:S02]  /*1450*/  @!P3 IADD3 R23, R23, -R8, RZ ;  /* 0x800000081717b210 */ /* 0x000fc40007ffe0ff */
[----:B------:R-:W-:Y:S01]  /*1460*/  @!P6 IADD3 R22, R22, -R8, RZ ;  /* 0x800000081616e210 */ /* 0x000fe20007ffe0ff */
[----:B------:R-:W-:Y:S01]  /*1470*/  IMAD.MOV R7, RZ, RZ, -R7 ;  /* 0x000000ffff077224 */ /* 0x000fe200078e0a07 */
[----:B------:R-:W-:Y:S01]  /*1480*/  ISETP.GT.U32.AND P3, PT, R8, R23, PT ;  /* 0x000000170800720c */ /* 0x000fe20003f64070 */
[----:B------:R-:W-:Y:S01]  /*1490*/  VIADD R36, R0, 0x13 ;  /* 0x0000001300247836 */ /* 0x000fe20000000000 */
[C---:B------:R-:W-:Y:S01]  /*14a0*/  ISETP.GT.U32.AND P6, PT, R8.reuse, R22, PT ;  /* 0x000000160800720c */ /* 0x040fe20003fc4070 */
[----:B------:R-:W-:Y:S01]  /*14b0*/  IMAD R24, R8, R7, R25 ;  /* 0x0000000708187224 */ /* 0x000fe200078e0219 */
[----:B------:R-:W-:Y:S01]  /*14c0*/  ISETP.GE.AND P0, PT, R28, RZ, PT ;  /* 0x000000ff1c00720c */ /* 0x000fe20003f06270 */
[----:B------:R-:W-:Y:S01]  /*14d0*/  IMAD R25, R8, R27, R26 ;  /* 0x0000001b08197224 */ /* 0x000fe200078e021a */
[----:B------:R-:W-:Y:S01]  /*14e0*/  IABS R28, R33 ;  /* 0x00000021001c7213 */ /* 0x000fe20000000000 */
[----:B------:R-:W-:Y:S01]  /*14f0*/  @!P4 IMAD.IADD R21, R21, 0x1, -R8 ;  /* 0x000000011515c824 */ /* 0x000fe200078e0a08 */
[----:B------:R-:W-:Y:S01]  /*1500*/  ISETP.GE.AND P4, PT, R29, RZ, PT ;  /* 0x000000ff1d00720c */ /* 0x000fe20003f86270 */
[----:B------:R-:W-:Y:S01]  /*1510*/  IMAD.HI.U32 R27, R5, R30, RZ ;  /* 0x0000001e051b7227 */ /* 0x000fe200078e00ff */
[----:B------:R-:W-:-:S02]  /*1520*/  IABS R29, R34 ;  /* 0x00000022001d7213 */ /* 0x000fc40000000000 */
[----:B------:R-:W-:Y:S01]  /*1530*/  IABS R32, R36 ;  /* 0x0000002400207213 */ /* 0x000fe20000000000 */
[----:B------:R-:W-:-:S04]  /*1540*/  IMAD.HI.U32 R7, R5, R28, RZ ;  /* 0x0000001c05077227 */ /* 0x000fc800078e00ff */
[--C-:B------:R-:W-:Y:S01]  /*1550*/  @!P3 IMAD.IADD R23, R23, 0x1, -R8.reuse ;  /* 0x000000011717b824 */ /* 0x100fe200078e0a08 */
[----:B------:R-:W-:Y:S01]  /*1560*/  ISETP.GT.U32.AND P3, PT, R8, R25, PT ;  /* 0x000000190800720c */ /* 0x000fe20003f64070 */
[----:B------:R-:W-:Y:S01]  /*1570*/  @!P6 IMAD.IADD R22, R22, 0x1, -R8 ;  /* 0x000000011616e824 */ /* 0x000fe200078e0a08 */
[----:B------:R-:W-:Y:S01]  /*1580*/  IADD3 R7, -R7, RZ, RZ ;  /* 0x000000ff07077210 */ /* 0x000fe20007ffe1ff */
[----:B------:R-:W-:Y:S01]  /*1590*/  VIADD R37, R0, 0x14 ;  /* 0x0000001400257836 */ /* 0x000fe20000000000 */
[C---:B------:R-:W-:Y:S01]  /*15a0*/  ISETP.GT.U32.AND P6, PT, R8.reuse, R24, PT ;  /* 0x000000180800720c */ /* 0x040fe20003fc4070 */
[----:B------:R-:W-:Y:S02]  /*15b0*/  IMAD.MOV R31, RZ, RZ, -R27 ;  /* 0x000000ffff1f7224 */ /* 0x000fe400078e0a1b */
[----:B------:R-:W-:Y:S02]  /*15c0*/  IMAD R26, R8, R7, R28 ;  /* 0x00000007081a7224 */ /* 0x000fe400078e021c */
[----:B------:R-:W-:-:S04]  /*15d0*/  IMAD.HI.U32 R7, R5, R29, RZ ;  /* 0x0000001d05077227 */ /* 0x000fc800078e00ff */
[----:B------:R-:W-:Y:S01]  /*15e0*/  IMAD.MOV R7, RZ, RZ, -R7 ;  /* 0x000000ffff077224 */ /* 0x000fe200078e0a07 */
[-C--:B------:R-:W-:Y:S01]  /*15f0*/  @!P3 IADD3 R25, R25, -R8.reuse, RZ ;  /* 0x800000081919b210 */ /* 0x080fe20007ffe0ff */
[----:B------:R-:W-:Y:S01]  /*1600*/  @!P5 IMAD.MOV R22, RZ, RZ, -R22 ;  /* 0x000000ffff16d224 */ /* 0x000fe200078e0a16 */
[----:B------:R-:W-:Y:S01]  /*1610*/  ISETP.GE.AND P3, PT, R33, RZ, PT ;  /* 0x000000ff2100720c */ /* 0x000fe20003f66270 */
[----:B------:R-:W-:Y:S01]  /*1620*/  IMAD R27, R8, R7, R29 ;  /* 0x00000007081b7224 */ /* 0x000fe200078e021d */
[----:B------:R-:W-:Y:S01]  /*1630*/  @!P6 IADD3 R24, R24, -R8, RZ ;  /* 0x800000081818e210 */ /* 0x000fe20007ffe0ff */
[----:B------:R-:W-:Y:S01]  /*1640*/  IMAD.HI.U32 R7, R5, R32, RZ ;  /* 0x0000002005077227 */ /* 0x000fe200078e00ff */
[C---:B------:R-:W-:Y:S02]  /*1650*/  ISETP.GT.U32.AND P5, PT, R8.reuse, R25, PT ;  /* 0x000000190800720c */ /* 0x040fe40003fa4070 */
[----:B------:R-:W-:Y:S01]  /*1660*/  IABS R29, R37 ;  /* 0x00000025001d7213 */ /* 0x000fe20000000000 */
[----:B------:R-:W-:Y:S01]  /*1670*/  @!P1 IMAD.MOV R21, RZ, RZ, -R21 ;  /* 0x000000ffff159224 */ /* 0x000fe200078e0a15 */
[C---:B------:R-:W-:Y:S01]  /*1680*/  ISETP.GT.U32.AND P1, PT, R8.reuse, R24, PT ;  /* 0x000000180800720c */ /* 0x040fe20003f24070 */
[----:B------:R-:W-:Y:S01]  /*1690*/  IMAD.MOV R7, RZ, RZ, -R7 ;  /* 0x000000ffff077224 */ /* 0x000fe200078e0a07 */
[C---:B------:R-:W-:Y:S01]  /*16a0*/  ISETP.GT.U32.AND P6, PT, R8.reuse, R26, PT ;  /* 0x0000001a0800720c */ /* 0x040fe20003fc4070 */
[----:B------:R-:W-:-:S02]  /*16b0*/  IMAD R28, R8, R31, R30 ;  /* 0x0000001f081c7224 */ /* 0x000fc400078e021e */
[----:B------:R-:W-:Y:S02]  /*16c0*/  IMAD.MOV.U32 R30, RZ, RZ, R29 ;  /* 0x000000ffff1e7224 */ /* 0x000fe400078e001d */
[C---:B------:R-:W-:Y:S02]  /*16d0*/  IMAD R29, R8.reuse, R7, R32 ;  /* 0x00000007081d7224 */ /* 0x040fe400078e0220 */
[----:B------:R-:W-:Y:S02]  /*16e0*/  @!P5 IMAD.IADD R25, R25, 0x1, -R8 ;  /* 0x000000011919d824 */ /* 0x000fe400078e0a08 */
[----:B------:R-:W-:Y:S01]  /*16f0*/  IMAD.HI.U32 R7, R5, R30, RZ ;  /* 0x0000001e05077227 */ /* 0x000fe200078e00ff */
[----:B------:R-:W-:Y:S02]  /*1700*/  ISETP.GT.U32.AND P5, PT, R8, R29, PT ;  /* 0x0000001d0800720c */ /* 0x000fe40003fa4070 */
[-C--:B------:R-:W-:Y:S01]  /*1710*/  @!P1 IADD3 R24, R24, -R8.reuse, RZ ;  /* 0x8000000818189210 */ /* 0x080fe20007ffe0ff */
[----:B------:R-:W-:Y:S01]  /*1720*/  @!P0 IMAD.MOV R23, RZ, RZ, -R23 ;  /* 0x000000ffff178224 */ /* 0x000fe200078e0a17 */
[----:B------:R-:W-:Y:S01]  /*1730*/  @!P6 IADD3 R26, R26, -R8, RZ ;  /* 0x800000081a1ae210 */ /* 0x000fe20007ffe0ff */
[----:B------:R-:W-:Y:S01]  /*1740*/  @!P4 IMAD.MOV R25, RZ, RZ, -R25 ;  /* 0x000000ffff19c224 */ /* 0x000fe200078e0a19 */
[C---:B------:R-:W-:Y:S01]  /*1750*/  ISETP.GT.U32.AND P0, PT, R8.reuse, R28, PT ;  /* 0x0000001c0800720c */ /* 0x040fe20003f04070 */
[----:B------:R-:W-:Y:S01]  /*1760*/  @!P2 IMAD.MOV R24, RZ, RZ, -R24 ;  /* 0x000000ffff18a224 */ /* 0x000fe200078e0a18 */
[----:B------:R-:W-:Y:S01]  /*1770*/  ISETP.GT.U32.AND P6, PT, R8, R26, PT ;  /* 0x0000001a0800720c */ /* 0x000fe20003fc4070 */
[----:B------:R-:W-:Y:S01]  /*1780*/  VIADD R38, R0, 0x18 ;  /* 0x0000001800267836 */ /* 0x000fe20000000000 */
[----:B------:R-:W-:Y:S01]  /*1790*/  ISETP.GE.AND P2, PT, R34, RZ, PT ;  /* 0x000000ff2200720c */ /* 0x000fe20003f46270 */
[C---:B------:R-:W-:Y:S01]  /*17a0*/  VIADD R41, R0.reuse, 0x1a ;  /* 0x0000001a00297836 */ /* 0x040fe20000000000 */
[C---:B------:R-:W-:Y:S01]  /*17b0*/  IADD3 R34, R0.reuse, 0x15, RZ ;  /* 0x0000001500227810 */ /* 0x040fe20007ffe0ff */
[----:B------:R-:W-:Y:S01]  /*17c0*/  @!P5 IMAD.IADD R29, R29, 0x1, -R8 ;  /* 0x000000011d1dd824 */ /* 0x000fe200078e0a08 */
[----:B------:R-:W-:Y:S01]  /*17d0*/  IADD3 R7, -R7, RZ, RZ ;  /* 0x000000ff07077210 */ /* 0x000fe20007ffe1ff */
[C---:B------:R-:W-:Y:S01]  /*17e0*/  VIADD R45, R0.reuse, 0x1f ;  /* 0x0000001f002d7836 */ /* 0x040fe20000000000 */
[----:B------:R-:W-:Y:S01]  /*17f0*/  IABS R31, R34 ;  /* 0x00000022001f7213 */ /* 0x000fe20000000000 */
[----:B------:R-:W-:Y:S01]  /*1800*/  VIADD R46, R0, 0x22 ;  /* 0x00000022002e7836 */ /* 0x000fe20000000000 */
[C---:B------:R-:W-:Y:S01]  /*1810*/  ISETP.GT.U32.AND P5, PT, R8.reuse, R29, PT ;  /* 0x0000001d0800720c */ /* 0x040fe20003fa4070 */
[C---:B------:R-:W-:Y:S01]  /*1820*/  IMAD R30, R8.reuse, R7, R30 ;  /* 0x00000007081e7224 */ /* 0x040fe200078e021e */
[----:B------:R-:W-:Y:S01]  /*1830*/  ISETP.GT.U32.AND P1, PT, R8, R27, PT ;  /* 0x0000001b0800720c */ /* 0x000fe20003f24070 */
[----:B------:R-:W-:Y:S01]  /*1840*/  IMAD.HI.U32 R7, R5, R31, RZ ;  /* 0x0000001f05077227 */ /* 0x000fe200078e00ff */
[----:B------:R-:W-:-:S02]  /*1850*/  @!P0 IADD3 R28, R28, -R8, RZ ;  /* 0x800000081c1c8210 */ /* 0x000fc40007ffe0ff */
[----:B------:R-:W-:Y:S01]  /*1860*/  IABS R39, R41 ;  /* 0x0000002900277213 */ /* 0x000fe20000000000 */
[--C-:B------:R-:W-:Y:S01]  /*1870*/  @!P6 IMAD.IADD R26, R26, 0x1, -R8.reuse ;  /* 0x000000011a1ae824 */ /* 0x100fe200078e0a08 */
[----:B------:R-:W-:Y:S01]  /*1880*/  ISETP.GE.AND P6, PT, R35, RZ, PT ;  /* 0x000000ff2300720c */ /* 0x000fe20003fc6270 */
[----:B------:R-:W-:Y:S01]  /*1890*/  IMAD.MOV R32, RZ, RZ, -R7 ;  /* 0x000000ffff207224 */ /* 0x000fe200078e0a07 */
[----:B------:R-:W-:Y:S01]  /*18a0*/  ISETP.GT.U32.AND P4, PT, R8, R28, PT ;  /* 0x0000001c0800720c */ /* 0x000fe20003f84070 */
[----:B------:R-:W-:Y:S01]  /*18b0*/  VIADD R35, R0, 0x16 ;  /* 0x0000001600237836 */ /* 0x000fe20000000000 */
[----:B------:R-:W-:Y:S01]  /*18c0*/  @!P3 IADD3 R26, -R26, RZ, RZ ;  /* 0x000000ff1a1ab210 */ /* 0x000fe20007ffe1ff */
[C---:B------:R-:W-:Y:S01]  /*18d0*/  IMAD R31, R8.reuse, R32, R31 ;  /* 0x00000020081f7224 */ /* 0x040fe200078e021f */
[----:B------:R-:W-:Y:S01]  /*18e0*/  ISETP.GT.U32.AND P3, PT, R8, R30, PT ;  /* 0x0000001e0800720c */ /* 0x000fe20003f64070 */
[----:B------:R-:W-:Y:S01]  /*18f0*/  @!P1 IMAD.IADD R27, R27, 0x1, -R8 ;  /* 0x000000011b1b9824 */ /* 0x000fe200078e0a08 */
[----:B------:R-:W-:Y:S01]  /*1900*/  IABS R33, R35 ;  /* 0x0000002300217213 */ /* 0x000fe20000000000 */
[C---:B------:R-:W-:Y:S01]  /*1910*/  VIADD R49, R0.reuse, 0x23 ;  /* 0x0000002300317836 */ /* 0x040fe20000000000 */
[----:B------:R-:W-:Y:S01]  /*1920*/  @!P5 IADD3 R29, R29, -R8, RZ ;  /* 0x800000081d1dd210 */ /* 0x000fe20007ffe0ff */
[----:B------:R-:W-:Y:S01]  /*1930*/  VIADD R50, R0, 0x24 ;  /* 0x0000002400327836 */ /* 0x000fe20000000000 */
[----:B------:R-:W-:Y:S01]  /*1940*/  ISETP.GT.U32.AND P5, PT, R8, R31, PT ;  /* 0x0000001f0800720c */ /* 0x000fe20003fa4070 */
[----:B------:R-:W-:Y:S01]  /*1950*/  IMAD.HI.U32 R7, R5, R33, RZ ;  /* 0x0000002105077227 */ /* 0x000fe200078e00ff */
[----:B------:R-:W-:-:S02]  /*1960*/  ISETP.GE.AND P1, PT, R36, RZ, PT ;  /* 0x000000ff2400720c */ /* 0x000fc40003f26270 */
[----:B------:R-:W-:Y:S01]  /*1970*/  ISETP.GT.U32.AND P0, PT, R8, R27, PT ;  /* 0x0000001b0800720c */ /* 0x000fe20003f04070 */
[----:B------:R-:W-:Y:S01]  /*1980*/  IMAD.MOV R7, RZ, RZ, -R7 ;  /* 0x000000ffff077224 */ /* 0x000fe200078e0a07 */
[----:B------:R-:W-:Y:S01]  /*1990*/  IADD3 R36, R0, 0x17, RZ ;  /* 0x0000001700247810 */ /* 0x000fe20007ffe0ff */
[--C-:B------:R-:W-:Y:S01]  /*19a0*/  @!P4 IMAD.IADD R28, R28, 0x1, -R8.reuse ;  /* 0x000000011c1cc824 */ /* 0x100fe200078e0a08 */
[----:B------:R-:W-:Y:S01]  /*19b0*/  ISETP.GE.AND P4, PT, R34, RZ, PT ;  /* 0x000000ff2200720c */ /* 0x000fe20003f86270 */
[----:B------:R-:W-:Y:S01]  /*19c0*/  @!P3 IMAD.IADD R30, R30, 0x1, -R8 ;  /* 0x000000011e1eb824 */ /* 0x000fe200078e0a08 */
[----:B------:R-:W-:Y:S01]  /*19d0*/  IABS R34, R36 ;  /* 0x0000002400227213 */ /* 0x000fe20000000000 */
[C---:B------:R-:W-:Y:S01]  /*19e0*/  IMAD R32, R8.reuse, R7, R33 ;  /* 0x0000000708207224 */ /* 0x040fe200078e0221 */
[----:B------:R-:W-:Y:S01]  /*19f0*/  ISETP.GE.AND P3, PT, R35, RZ, PT ;  /* 0x000000ff2300720c */ /* 0x000fe20003f66270 */
[----:B------:R-:W-:Y:S01]  /*1a00*/  @!P6 IMAD.MOV R28, RZ, RZ, -R28 ;  /* 0x000000ffff1ce224 */ /* 0x000fe200078e0a1c */
[----:B------:R-:W-:Y:S01]  /*1a10*/  @!P5 IADD3 R31, R31, -R8, RZ ;  /* 0x800000081f1fd210 */ /* 0x000fe20007ffe0ff */
[----:B------:R-:W-:Y:S01]  /*1a20*/  IMAD.HI.U32 R7, R5, R34, RZ ;  /* 0x0000002205077227 */ /* 0x000fe200078e00ff */
[----:B------:R-:W-:-:S02]  /*1a30*/  ISETP.GT.U32.AND P5, PT, R8, R30, PT ;  /* 0x0000001e0800720c */ /* 0x000fc40003fa4070 */
[C---:B------:R-:W-:Y:S01]  /*1a40*/  ISETP.GT.U32.AND P6, PT, R8.reuse, R32, PT ;  /* 0x000000200800720c */ /* 0x040fe20003fc4070 */
[----:B------:R-:W-:Y:S01]  /*1a50*/  @!P0 IMAD.IADD R27, R27, 0x1, -R8 ;  /* 0x000000011b1b8824 */ /* 0x000fe200078e0a08 */
[----:B------:R-:W-:Y:S01]  /*1a60*/  IABS R35, R38 ;  /* 0x0000002600237213 */ /* 0x000fe20000000000 */
[----:B------:R-:W-:Y:S01]  /*1a70*/  IMAD.MOV R7, RZ, RZ, -R7 ;  /* 0x000000ffff077224 */ /* 0x000fe200078e0a07 */
[----:B------:R-:W-:Y:S01]  /*1a80*/  ISETP.GE.AND P0, PT, R37, RZ, PT ;  /* 0x000000ff2500720c */ /* 0x000fe20003f06270 */
[----:B------:R-:W-:Y:S01]  /*1a90*/  @!P2 IMAD.MOV R27, RZ, RZ, -R27 ;  /* 0x000000ffff1ba224 */ /* 0x000fe200078e0a1b */
[C---:B------:R-:W-:Y:S01]  /*1aa0*/  ISETP.GT.U32.AND P2, PT, R8.reuse, R31, PT ;  /* 0x0000001f0800720c */ /* 0x040fe20003f44070 */
[----:B------:R-:W-:Y:S01]  /*1ab0*/  IMAD R33, R8, R7, R34 ;  /* 0x0000000708217224 */ /* 0x000fe200078e0222 */
[----:B------:R-:W-:Y:S01]  /*1ac0*/  IABS R37, R40 ;  /* 0x0000002800257213 */ /* 0x000fe20000000000 */
[----:B------:R-:W-:Y:S01]  /*1ad0*/  IMAD.HI.U32 R7, R5, R35, RZ ;  /* 0x0000002305077227 */ /* 0x000fe200078e00ff */
[----:B------:R-:W-:-:S02]  /*1ae0*/  @!P1 IADD3 R29, -R29, RZ, RZ ;  /* 0x000000ff1d1d9210 */ /* 0x000fc40007ffe1ff */
[----:B------:R-:W-:Y:S01]  /*1af0*/  ISETP.GE.AND P1, PT, R36, RZ, PT ;  /* 0x000000ff2400720c */ /* 0x000fe20003f26270 */
[--C-:B------:R-:W-:Y:S01]  /*1b00*/  @!P5 IMAD.IADD R30, R30, 0x1, -R8.reuse ;  /* 0x000000011e1ed824 */ /* 0x100fe200078e0a08 */
[----:B------:R-:W-:Y:S01]  /*1b10*/  ISETP.GT.U32.AND P5, PT, R8, R33, PT ;  /* 0x000000210800720c */ /* 0x000fe20003fa4070 */
[----:B------:R-:W-:Y:S01]  /*1b20*/  IMAD.HI.U32 R34, R5, R37, RZ ;  /* 0x0000002505227227 */ /* 0x000fe200078e00ff */
[----:B------:R-:W-:Y:S02]  /*1b30*/  @!P6 IADD3 R32, R32, -R8, RZ ;  /* 0x800000082020e210 */ /* 0x000fe40007ffe0ff */
[----:B------:R-:W-:Y:S01]  /*1b40*/  @!P0 IADD3 R30, -R30, RZ, RZ ;  /* 0x000000ff1e1e8210 */ /* 0x000fe20007ffe1ff */
[----:B------:R-:W-:Y:S01]  /*1b50*/  @!P2 IMAD.IADD R31, R31, 0x1, -R8 ;  /* 0x000000011f1fa824 */ /* 0x000fe200078e0a08 */
[----:B------:R-:W-:Y:S01]  /*1b60*/  ISETP.GT.U32.AND P6, PT, R8, R32, PT ;  /* 0x000000200800720c */ /* 0x000fe20003fc4070 */
[----:B------:R-:W-:Y:S01]  /*1b70*/  IMAD.MOV R36, RZ, RZ, -R7 ;  /* 0x000000ffff247224 */ /* 0x000fe200078e0a07 */
[----:B------:R-:W-:Y:S01]  /*1b80*/  ISETP.GE.AND P2, PT, R38, RZ, PT ;  /* 0x000000ff2600720c */ /* 0x000fe20003f46270 */
[----:B------:R-:W-:-:S02]  /*1b90*/  IMAD.MOV R38, RZ, RZ, -R34 ;  /* 0x000000ffff267224 */ /* 0x000fc400078e0a22 */
[----:B------:R-:W-:-:S04]  /*1ba0*/  IMAD.HI.U32 R7, R5, R39, RZ ;  /* 0x0000002705077227 */ /* 0x000fc800078e00ff */
[C---:B------:R-:W-:Y:S02]  /*1bb0*/  IMAD R34, R8.reuse, R36, R35 ;  /* 0x0000002408227224 */ /* 0x040fe400078e0223 */
[--C-:B------:R-:W-:Y:S02]  /*1bc0*/  @!P5 IMAD.IADD R33, R33, 0x1, -R8.reuse ;  /* 0x000000012121d824 */ /* 0x100fe400078e0a08 */
[C---:B------:R-:W-:Y:S01]  /*1bd0*/  IMAD R35, R8.reuse, R38, R37 ;  /* 0x0000002608237224 */ /* 0x040fe200078e0225 */
[C---:B------:R-:W-:Y:S01]  /*1be0*/  ISETP.GT.U32.AND P0, PT, R8.reuse, R34, PT ;  /* 0x000000220800720c */ /* 0x040fe20003f04070 */
[----:B------:R-:W-:Y:S01]  /*1bf0*/  IMAD.MOV R7, RZ, RZ, -R7 ;  /* 0x000000ffff077224 */ /* 0x000fe200078e0a07 */
[----:B------:R-:W-:Y:S01]  /*1c00*/  ISETP.GT.U32.AND P5, PT, R8, R33, PT ;  /* 0x000000210800720c */ /* 0x000fe20003fa4070 */
[----:B------:R-:W-:Y:S01]  /*1c10*/  @!P6 IMAD.IADD R32, R32, 0x1, -R8 ;  /* 0x000000012020e824 */ /* 0x000fe200078e0a08 */
[C---:B------:R-:W-:Y:S01]  /*1c20*/  ISETP.GT.U32.AND P6, PT, R8.reuse, R35, PT ;  /* 0x000000230800720c */ /* 0x040fe20003fc4070 */
[C---:B------:R-:W-:Y:S01]  /*1c30*/  IMAD R36, R8.reuse, R7, R39 ;  /* 0x0000000708247224 */ /* 0x040fe200078e0227 */
[----:B------:R-:W-:Y:S01]  /*1c40*/  IABS R37, R42 ;  /* 0x0000002a00257213 */ /* 0x000fe20000000000 */
[----:B------:R-:W-:Y:S01]  /*1c50*/  @!P3 IMAD.MOV R32, RZ, RZ, -R32 ;  /* 0x000000ffff20b224 */ /* 0x000fe200078e0a20 */
[----:B------:R-:W-:Y:S01]  /*1c60*/  IABS R39, R43 ;  /* 0x0000002b00277213 */ /* 0x000fe20000000000 */
[----:B------:R-:W-:Y:S01]  /*1c70*/  @!P4 IMAD.MOV R31, RZ, RZ, -R31 ;  /* 0x000000ffff1fc224 */ /* 0x000fe200078e0a1f */
[----:B------:R-:W-:Y:S01]  /*1c80*/  ISETP.GT.U32.AND P3, PT, R8, R36, PT ;  /* 0x000000240800720c */ /* 0x000fe20003f64070 */
[----:B------:R-:W-:Y:S01]  /*1c90*/  IMAD.HI.U32 R7, R5, R37, RZ ;  /* 0x0000002505077227 */ /* 0x000fe200078e00ff */
[----:B------:R-:W-:-:S02]  /*1ca0*/  ISETP.GE.AND P4, PT, R40, RZ, PT ;  /* 0x000000ff2800720c */ /* 0x000fc40003f86270 */
[----:B------:R-:W-:Y:S01]  /*1cb0*/  IADD3 R40, R0, 0x1c, RZ ;  /* 0x0000001c00287810 */ /* 0x000fe20007ffe0ff */
[--C-:B------:R-:W-:Y:S01]  /*1cc0*/  @!P0 IMAD.IADD R34, R34, 0x1, -R8.reuse ;  /* 0x0000000122228824 */ /* 0x100fe200078e0a08 */
[----:B------:R-:W-:Y:S01]  /*1cd0*/  @!P5 IADD3 R33, R33, -R8, RZ ;  /* 0x800000082121d210 */ /* 0x000fe20007ffe0ff */
[--C-:B------:R-:W-:Y:S01]  /*1ce0*/  @!P6 IMAD.IADD R35, R35, 0x1, -R8.reuse ;  /* 0x000000012323e824 */ /* 0x100fe200078e0a08 */
[----:B------:R-:W-:Y:S01]  /*1cf0*/  IABS R38, R40 ;  /* 0x0000002800267213 */ /* 0x000fe20000000000 */
[----:B------:R-:W-:Y:S01]  /*1d00*/  IMAD.MOV R7, RZ, RZ, -R7 ;  /* 0x000000ffff077224 */ /* 0x000fe200078e0a07 */
[C---:B------:R-:W-:Y:S01]  /*1d10*/  ISETP.GT.U32.AND P6, PT, R8.reuse, R34, PT ;  /* 0x000000220800720c */ /* 0x040fe20003fc4070 */
[----:B------:R-:W-:Y:S01]  /*1d20*/  @!P1 IMAD.MOV R33, RZ, RZ, -R33 ;  /* 0x000000ffff219224 */ /* 0x000fe200078e0a21 */
[C---:B------:R-:W-:Y:S01]  /*1d30*/  ISETP.GT.U32.AND P1, PT, R8.reuse, R35, PT ;  /* 0x000000230800720c */ /* 0x040fe20003f24070 */
[----:B------:R-:W-:Y:S01]  /*1d40*/  IMAD R37, R8, R7, R37 ;  /* 0x0000000708257224 */ /* 0x000fe200078e0225 */
[----:B------:R-:W-:Y:S01]  /*1d50*/  ISETP.GE.AND P5, PT, R41, RZ, PT ;  /* 0x000000ff2900720c */ /* 0x000fe20003fa6270 */
[----:B------:R-:W-:Y:S01]  /*1d60*/  @!P3 IMAD.IADD R36, R36, 0x1, -R8 ;  /* 0x000000012424b824 */ /* 0x000fe200078e0a08 */
[----:B------:R-:W-:Y:S01]  /*1d70*/  IABS R41, R44 ;  /* 0x0000002c00297213 */ /* 0x000fe20000000000 */
[----:B------:R-:W-:Y:S01]  /*1d80*/  IMAD.HI.U32 R7, R5, R38, RZ ;  /* 0x0000002605077227 */ /* 0x000fe200078e00ff */
[----:B------:R-:W-:-:S02]  /*1d90*/  ISETP.GE.AND P0, PT, R42, RZ, PT ;  /* 0x000000ff2a00720c */ /* 0x000fc40003f06270 */
[----:B------:R-:W-:Y:S01]  /*1da0*/  ISETP.GT.U32.AND P3, PT, R8, R36, PT ;  /* 0x000000240800720c */ /* 0x000fe20003f64070 */
[----:B------:R-:W-:Y:S01]  /*1db0*/  IMAD.MOV R7, RZ, RZ, -R7 ;  /* 0x000000ffff077224 */ /* 0x000fe200078e0a07 */
[----:B------:R-:W-:Y:S01]  /*1dc0*/  IABS R42, R45 ;  /* 0x0000002d002a7213 */ /* 0x000fe20000000000 */
[----:B------:R-:W-:Y:S01]  /*1dd0*/  VIADD R51, R0, 0x25 ;  /* 0x0000002500337836 */ /* 0x000fe20000000000 */
[----:B------:R-:W-:Y:S01]  /*1de0*/  @!P6 IADD3 R34, R34, -R8, RZ ;  /* 0x800000082222e210 */ /* 0x000fe20007ffe0ff */
[C---:B------:R-:W-:Y:S01]  /*1df0*/  IMAD R38, R8.reuse, R7, R38 ;  /* 0x0000000708267224 */ /* 0x040fe200078e0226 */
[C---:B------:R-:W-:Y:S01]  /*1e00*/  ISETP.GT.U32.AND P6, PT, R8.reuse, R37, PT ;  /* 0x000000250800720c */ /* 0x040fe20003fc4070 */
[----:B------:R-:W-:Y:S01]  /*1e10*/  @!P1 IMAD.IADD R35, R35, 0x1, -R8 ;  /* 0x0000000123239824 */ /* 0x000fe200078e0a08 */
[----:B------:R-:W-:Y:S01]  /*1e20*/  IABS R48, R51 ;  /* 0x0000003300307213 */ /* 0x000fe20000000000 */
[----:B------:R-:W-:Y:S01]  /*1e30*/  IMAD.HI.U32 R7, R5, R39, RZ ;  /* 0x0000002705077227 */ /* 0x000fe200078e00ff */
[----:B------:R-:W-:-:S03]  /*1e40*/  ISETP.GT.U32.AND P1, PT, R8, R38, PT ;  /* 0x000000260800720c */ /* 0x000fc60003f24070 */
[----:B------:R-:W-:Y:S01]  /*1e50*/  @!P3 IMAD.IADD R36, R36, 0x1, -R8 ;  /* 0x000000012424b824 */ /* 0x000fe200078e0a08 */
[----:B------:R-:W-:Y:S01]  /*1e60*/  ISETP.GE.AND P3, PT, R40, RZ, PT ;  /* 0x000000ff2800720c */ /* 0x000fe20003f66270 */
[----:B------:R-:W-:Y:S01]  /*1e70*/  @!P2 IMAD.MOV R34, RZ, RZ, -R34 ;  /* 0x000000ffff22a224 */ /* 0x000fe200078e0a22 */
[----:B------:R-:W-:Y:S01]  /*1e80*/  IADD3 R40, -R7, RZ, RZ ;  /* 0x000000ff07287210 */ /* 0x000fe20007ffe1ff */
[----:B------:R-:W-:Y:S01]  /*1e90*/  @!P4 IMAD.MOV R35, RZ, RZ, -R35 ;  /* 0x000000ffff23c224 */ /* 0x000fe200078e0a23 */
[----:B------:R-:W-:Y:S01]  /*1ea0*/  @!P5 IADD3 R36, -R36, RZ, RZ ;  /* 0x000000ff2424d210 */ /* 0x000fe20007ffe1ff */
[----:B------:R-:W-:Y:S01]  /*1eb0*/  @!P6 IMAD.IADD R37, R37, 0x1, -R8 ;  /* 0x000000012525e824 */ /* 0x000fe200078e0a08 */
[----:B------:R-:W-:Y:S01]  /*1ec0*/  ISETP.GE.AND P6, PT, R43, RZ, PT ;  /* 0x000000ff2b00720c */ /* 0x000fe20003fc6270 */
[----:B------:R-:W-:Y:S01]  /*1ed0*/  IMAD R39, R8, R40, R39 ;  /* 0x0000002808277224 */ /* 0x000fe200078e0227 */
[----:B------:R-:W-:Y:S01]  /*1ee0*/  ISETP.GE.AND P5, PT, R44, RZ, PT ;  /* 0x000000ff2c00720c */ /* 0x000fe20003fa6270 */
[----:B------:R-:W-:Y:S01]  /*1ef0*/  IMAD.HI.U32 R7, R5, R41, RZ ;  /* 0x0000002905077227 */ /* 0x000fe200078e00ff */
[----:B------:R-:W-:-:S02]  /*1f00*/  @!P1 IADD3 R38, R38, -R8, RZ ;  /* 0x8000000826269210 */ /* 0x000fc40007ffe0ff */
[C---:B------:R-:W-:Y:S01]  /*1f10*/  ISETP.GT.U32.AND P2, PT, R8.reuse, R37, PT ;  /* 0x000000250800720c */ /* 0x040fe20003f44070 */
[----:B------:R-:W-:Y:S01]  /*1f20*/  IMAD.HI.U32 R40, R5, R42, RZ ;  /* 0x0000002a05287227 */ /* 0x000fe200078e00ff */
[C---:B------:R-:W-:Y:S02]  /*1f30*/  ISETP.GT.U32.AND P4, PT, R8.reuse, R39, PT ;  /* 0x000000270800720c */ /* 0x040fe40003f84070 */
[C---:B------:R-:W-:Y:S01]  /*1f40*/  ISETP.GT.U32.AND P1, PT, R8.reuse, R38, PT ;  /* 0x000000260800720c */ /* 0x040fe20003f24070 */
[----:B------:R-:W-:Y:S02]  /*1f50*/  IMAD.MOV R7, RZ, RZ, -R7 ;  /* 0x000000ffff077224 */ /* 0x000fe400078e0a07 */
[----:B------:R-:W-:Y:S02]  /*1f60*/  IMAD.MOV R43, RZ, RZ, -R40 ;  /* 0x000000ffff2b7224 */ /* 0x000fe400078e0a28 */
[C---:B------:R-:W-:Y:S02]  /*1f70*/  IMAD R40, R8.reuse, R7, R41 ;  /* 0x0000000708287224 */ /* 0x040fe400078e0229 */
[----:B------:R-:W-:-:S02]  /*1f80*/  IMAD R41, R8, R43, R42 ;  /* 0x0000002b08297224 */ /* 0x000fc400078e022a */
[--C-:B------:R-:W-:Y:S01]  /*1f90*/  @!P2 IMAD.IADD R37, R37, 0x1, -R8.reuse ;  /* 0x000000012525a824 */ /* 0x100fe200078e0a08 */
[----:B------:R-:W-:Y:S01]  /*1fa0*/  ISETP.GE.AND P2, PT, R45, RZ, PT ;  /* 0x000000ff2d00720c */ /* 0x000fe20003f46270 */
[----:B------:R-:W-:Y:S01]  /*1fb0*/  @!P4 IMAD.IADD R39, R39, 0x1, -R8 ;  /* 0x000000012727c824 */ /* 0x000fe200078e0a08 */
[----:B------:R-:W-:Y:S01]  /*1fc0*/  IADD3 R45, R0, 0x20, RZ ;  /* 0x00000020002d7810 */ /* 0x000fe20007ffe0ff */
[----:B------:R-:W-:Y:S01]  /*1fd0*/  @!P0 IMAD.MOV R37, RZ, RZ, -R37 ;  /* 0x000000ffff258224 */ /* 0x000fe200078e0a25 */
[----:B------:R-:W-:Y:S01]  /*1fe0*/  @!P1 IADD3 R38, R38, -R8, RZ ;  /* 0x8000000826269210 */ /* 0x000fe20007ffe0ff */
[----:B------:R-:W-:Y:S01]  /*1ff0*/  VIADD R42, R0, 0x21 ;  /* 0x00000021002a7836 */ /* 0x000fe20000000000 */
[----:B------:R-:W-:Y:S01]  /*2000*/  ISETP.GT.U32.AND P1, PT, R8, R40, PT ;  /* 0x000000280800720c */ /* 0x000fe20003f24070 */
[----:B------:R-:W-:Y:S01]  /*2010*/  VIADD R55, R0, 0x2c ;  /* 0x0000002c00377836 */ /* 0x000fe20000000000 */
[----:B------:R-:W-:Y:S01]  /*2020*/  ISETP.GT.U32.AND P4, PT, R8, R39, PT ;  /* 0x000000270800720c */ /* 0x000fe20003f84070 */
[C---:B------:R-:W-:Y:S01]  /*2030*/  VIADD R58, R0.reuse, 0x2e ;  /* 0x0000002e003a7836 */ /* 0x040fe20000000000 */
[----:B------:R-:W-:Y:S01]  /*2040*/  IABS R43, R45 ;  /* 0x0000002d002b7213 */ /* 0x000fe20000000000 */
[----:B------:R-:W-:Y:S01]  /*2050*/  VIADD R60, R0, 0x30 ;  /* 0x00000030003c7836 */ /* 0x000fe20000000000 */
[----:B------:R-:W-:Y:S01]  /*2060*/  ISETP.GT.U32.AND P0, PT, R8, R41, PT ;  /* 0x000000290800720c */ /* 0x000fe20003f04070 */
[----:B------:R-:W-:Y:S01]  /*2070*/  VIADD R62, R0, 0x31 ;  /* 0x00000031003e7836 */ /* 0x000fe20000000000 */
[----:B------:R-:W-:Y:S01]  /*2080*/  @!P3 IADD3 R38, -R38, RZ, RZ ;  /* 0x000000ff2626b210 */ /* 0x000fe20007ffe1ff */
[----:B------:R-:W-:Y:S01]  /*2090*/  IMAD.HI.U32 R7, R5, R43, RZ ;  /* 0x0000002b05077227 */ /* 0x000fe200078e00ff */
[----:B------:R-:W-:-:S02]  /*20a0*/  ISETP.GE.AND P3, PT, R45, RZ, PT ;  /* 0x000000ff2d00720c */ /* 0x000fc40003f66270 */
[----:B------:R-:W-:Y:S01]  /*20b0*/  IABS R45, R46 ;  /* 0x0000002e002d7213 */ /* 0x000fe20000000000 */
[--C-:B------:R-:W-:Y:S01]  /*20c0*/  @!P1 IMAD.IADD R40, R40, 0x1, -R8.reuse ;  /* 0x0000000128289824 */ /* 0x100fe200078e0a08 */
[----:B------:R-:W-:Y:S01]  /*20d0*/  IABS R44, R42 ;  /* 0x0000002a002c7213 */ /* 0x000fe20000000000 */
[----:B------:R-:W-:Y:S01]  /*20e0*/  IMAD.MOV R7, RZ, RZ, -R7 ;  /* 0x000000ffff077224 */ /* 0x000fe200078e0a07 */
[----:B------:R-:W-:Y:S01]  /*20f0*/  @!P4 IADD3 R39, R39, -R8, RZ ;  /* 0x800000082727c210 */ /* 0x000fe20007ffe0ff */
[----:B------:R-:W-:Y:S01]  /*2100*/  VIADD R64, R0, 0x33 ;  /* 0x0000003300407836 */ /* 0x000fe20000000000 */
[C---:B------:R-:W-:Y:S01]  /*2110*/  ISETP.GT.U32.AND P1, PT, R8.reuse, R40, PT ;  /* 0x000000280800720c */ /* 0x040fe20003f24070 */
[----:B------:R-:W-:Y:S01]  /*2120*/  IMAD R43, R8, R7, R43 ;  /* 0x00000007082b7224 */ /* 0x000fe200078e022b */
[----:B------:R-:W-:Y:S01]  /*2130*/  ISETP.GE.AND P4, PT, R42, RZ, PT ;  /* 0x000000ff2a00720c */ /* 0x000fe20003f86270 */
[----:B------:R-:W-:Y:S01]  /*2140*/  @!P0 IMAD.IADD R41, R41, 0x1, -R8 ;  /* 0x0000000129298824 */ /* 0x000fe200078e0a08 */
[----:B------:R-:W-:Y:S01]  /*2150*/  IABS R61, R55 ;  /* 0x00000037003d7213 */ /* 0x000fe20000000000 */
[----:B------:R-:W-:Y:S01]  /*2160*/  @!P6 IMAD.MOV R39, RZ, RZ, -R39 ;  /* 0x000000ffff27e224 */ /* 0x000fe200078e0a27 */
[C---:B------:R-:W-:Y:S01]  /*2170*/  ISETP.GT.U32.AND P6, PT, R8.reuse, R43, PT ;  /* 0x0000002b0800720c */ /* 0x040fe20003fc4070 */
[----:B------:R-:W-:Y:S01]  /*2180*/  IMAD.HI.U32 R42, R5, R45, RZ ;  /* 0x0000002d052a7227 */ /* 0x000fe200078e00ff */
[----:B------:R-:W-:-:S02]  /*2190*/  ISETP.GT.U32.AND P0, PT, R8, R41, PT ;  /* 0x000000290800720c */ /* 0x000fc40003f04070 */
[----:B------:R-:W-:Y:S01]  /*21a0*/  IABS R65, R58 ;  /* 0x0000003a00417213 */ /* 0x000fe20000000000 */
[----:B------:R-:W-:Y:S01]  /*21b0*/  IMAD.HI.U32 R7, R5, R44, RZ ;  /* 0x0000002c05077227 */ /* 0x000fe200078e00ff */
[----:B------:R-:W-:Y:S02]  /*21c0*/  IABS R69, R60 ;  /* 0x0000003c00457213 */ /* 0x000fe40000000000 */
[----:B------:R-:W-:Y:S01]  /*21d0*/  @!P1 IADD3 R40, R40, -R8, RZ ;  /* 0x8000000828289210 */ /* 0x000fe20007ffe0ff */
[----:B------:R-:W-:Y:S01]  /*21e0*/  IMAD.MOV R42, RZ, RZ, -R42 ;  /* 0x000000ffff2a7224 */ /* 0x000fe200078e0a2a */
[----:B------:R-:W-:Y:S01]  /*21f0*/  IADD3 R7, -R7, RZ, RZ ;  /* 0x000000ff07077210 */ /* 0x000fe20007ffe1ff */
[----:B------:R-:W-:Y:S01]  /*2200*/  VIADD R70, R0, 0x3a ;  /* 0x0000003a00467836 */ /* 0x000fe20000000000 */
[----:B------:R-:W-:Y:S01]  /*2210*/  ISETP.GE.AND P1, PT, R46, RZ, PT ;  /* 0x000000ff2e00720c */ /* 0x000fe20003f26270 */
[C---:B------:R-:W-:Y:S01]  /*2220*/  IMAD R45, R8.reuse, R42, R45 ;  /* 0x0000002a082d7224 */ /* 0x040fe200078e022d */
[----:B------:R-:W-:Y:S01]  /*2230*/  IABS R46, R49 ;  /* 0x00000031002e7213 */ /* 0x000fe20000000000 */
[C---:B------:R-:W-:Y:S01]  /*2240*/  IMAD R44, R8.reuse, R7, R44 ;  /* 0x00000007082c7224 */ /* 0x040fe200078e022c */
[----:B------:R-:W-:Y:S01]  /*2250*/  IABS R42, R50 ;  /* 0x00000032002a7213 */ /* 0x000fe20000000000 */
[----:B------:R-:W-:Y:S01]  /*2260*/  @!P6 IMAD.IADD R43, R43, 0x1, -R8 ;  /* 0x000000012b2be824 */ /* 0x000fe200078e0a08 */
[----:B------:R-:W-:Y:S01]  /*2270*/  ISETP.GT.U32.AND P6, PT, R8, R45, PT ;  /* 0x0000002d0800720c */ /* 0x000fe20003fc4070 */
[----:B------:R-:W-:Y:S01]  /*2280*/  IMAD.HI.U32 R7, R5, R46, RZ ;  /* 0x0000002e05077227 */ /* 0x000fe200078e00ff */
[----:B------:R-:W-:-:S02]  /*2290*/  @!P0 IADD3 R41, R41, -R8, RZ ;  /* 0x8000000829298210 */ /* 0x000fc40007ffe0ff */
[C---:B------:R-:W-:Y:S01]  /*22a0*/  ISETP.GT.U32.AND P0, PT, R8.reuse, R44, PT ;  /* 0x0000002c0800720c */ /* 0x040fe20003f04070 */
[----:B------:R-:W-:Y:S01]  /*22b0*/  @!P5 IMAD.MOV R40, RZ, RZ, -R40 ;  /* 0x000000ffff28d224 */ /* 0x000fe200078e0a28 */
[----:B------:R-:W-:Y:S01]  /*22c0*/  IADD3 R47, -R7, RZ, RZ ;  /* 0x000000ff072f7210 */ /* 0x000fe20007ffe1ff */
[----:B------:R-:W-:Y:S01]  /*22d0*/  IMAD.HI.U32 R7, R5, R42, RZ ;  /* 0x0000002a05077227 */ /* 0x000fe200078e00ff */
[C---:B------:R-:W-:Y:S02]  /*22e0*/  ISETP.GT.U32.AND P5, PT, R8.reuse, R43, PT ;  /* 0x0000002b0800720c */ /* 0x040fe40003fa4070 */
[----:B------:R-:W-:Y:S01]  /*22f0*/  IABS R71, R62 ;  /* 0x0000003e00477213 */ /* 0x000fe20000000000 */
[----:B------:R-:W-:Y:S01]  /*2300*/  IMAD R46, R8, R47, R46 ;  /* 0x0000002f082e7224 */ /* 0x000fe200078e022e */
[----:B------:R-:W-:Y:S01]  /*2310*/  IADD3 R7, -R7, RZ, RZ ;  /* 0x000000ff07077210 */ /* 0x000fe20007ffe1ff */
[--C-:B------:R-:W-:Y:S01]  /*2320*/  @!P6 IMAD.IADD R45, R45, 0x1, -R8.reuse ;  /* 0x000000012d2de824 */ /* 0x100fe200078e0a08 */
[----:B------:R-:W-:Y:S01]  /*2330*/  IABS R75, R64 ;  /* 0x00000040004b7213 */ /* 0x000fe20000000000 */
[----:B------:R-:W-:Y:S01]  /*2340*/  @!P2 IMAD.MOV R41, RZ, RZ, -R41 ;  /* 0x000000ffff29a224 */ /* 0x000fe200078e0a29 */
[----:B------:R-:W-:Y:S01]  /*2350*/  ISETP.GE.AND P2, PT, R49, RZ, PT ;  /* 0x000000ff3100720c */ /* 0x000fe20003f46270 */
[----:B------:R-:W-:Y:S01]  /*2360*/  @!P0 IMAD.IADD R44, R44, 0x1, -R8 ;  /* 0x000000012c2c8824 */ /* 0x000fe200078e0a08 */
[C---:B------:R-:W-:Y:S01]  /*2370*/  ISETP.GT.U32.AND P6, PT, R8.reuse, R45, PT ;  /* 0x0000002d0800720c */ /* 0x040fe20003fc4070 */
[----:B------:R-:W-:Y:S01]  /*2380*/  IMAD R47, R8, R7, R42 ;  /* 0x00000007082f7224 */ /* 0x000fe200078e022a */
[----:B------:R-:W-:Y:S01]  /*2390*/  IADD3 R42, R0, 0x26, RZ ;  /* 0x00000026002a7810 */ /* 0x000fe20007ffe0ff */
[----:B------:R-:W-:Y:S01]  /*23a0*/  IMAD.HI.U32 R7, R5, R48, RZ ;  /* 0x0000003005077227 */ /* 0x000fe200078e00ff */
[----:B------:R-:W-:-:S02]  /*23b0*/  ISETP.GT.U32.AND P0, PT, R8, R44, PT ;  /* 0x0000002c0800720c */ /* 0x000fc40003f04070 */
[----:B------:R-:W-:Y:S01]  /*23c0*/  IABS R49, R42 ;  /* 0x0000002a00317213 */ /* 0x000fe20000000000 */
[----:B------:R-:W-:Y:S01]  /*23d0*/  IMAD.MOV R7, RZ, RZ, -R7 ;  /* 0x000000ffff077224 */ /* 0x000fe200078e0a07 */
[----:B------:R-:W-:Y:S01]  /*23e0*/  IABS R89, R70 ;  /* 0x0000004600597213 */ /* 0x000fe20000000000 */
[----:B------:R-:W-:Y:S01]  /*23f0*/  @!P5 IMAD.IADD R43, R43, 0x1, -R8 ;  /* 0x000000012b2bd824 */ /* 0x000fe200078e0a08 */
[C---:B------:R-:W-:Y:S01]  /*2400*/  ISETP.GT.U32.AND P5, PT, R8.reuse, R46, PT ;  /* 0x0000002e0800720c */ /* 0x040fe20003fa4070 */
[C---:B------:R-:W-:Y:S02]  /*2410*/  IMAD R48, R8.reuse, R7, R48 ;  /* 0x0000000708307224 */ /* 0x040fe400078e0230 */
[----:B------:R-:W-:Y:S02]  /*2420*/  @!P6 IMAD.IADD R45, R45, 0x1, -R8 ;  /* 0x000000012d2de824 */ /* 0x000fe400078e0a08 */
[----:B------:R-:W-:Y:S01]  /*2430*/  IMAD.HI.U32 R7, R5, R49, RZ ;  /* 0x0000003105077227 */ /* 0x000fe200078e00ff */
[----:B------:R-:W-:-:S02]  /*2440*/  ISETP.GT.U32.AND P6, PT, R8, R48, PT ;  /* 0x000000300800720c */ /* 0x000fc40003fc4070 */
[----:B------:R-:W-:Y:S01]  /*2450*/  @!P0 IADD3 R44, R44, -R8, RZ ;  /* 0x800000082c2c8210 */ /* 0x000fe20007ffe0ff */
[----:B------:R-:W-:Y:S01]  /*2460*/  @!P3 IMAD.MOV R43, RZ, RZ, -R43 ;  /* 0x000000ffff2bb224 */ /* 0x000fe200078e0a2b */
[----:B------:R-:W-:Y:S01]  /*2470*/  ISETP.GE.AND P3, PT, R50, RZ, PT ;  /* 0x000000ff3200720c */ /* 0x000fe20003f66270 */
[----:B------:R-:W-:Y:S01]  /*2480*/  IMAD.MOV R7, RZ, RZ, -R7 ;  /* 0x000000ffff077224 */ /* 0x000fe200078e0a07 */
[----:B------:R-:W-:Y:S01]  /*2490*/  @!P4 IADD3 R44, -R44, RZ, RZ ;  /* 0x000000ff2c2cc210 */ /* 0x000fe20007ffe1ff */
[--C-:B------:R-:W-:Y:S01]  /*24a0*/  @!P5 IMAD.IADD R46, R46, 0x1, -R8.reuse ;  /* 0x000000012e2ed824 */ /* 0x100fe200078e0a08 */
[----:B------:R-:W-:Y:S01]  /*24b0*/  ISETP.GE.AND P4, PT, R51, RZ, PT ;  /* 0x000000ff3300720c */ /* 0x000fe20003f86270 */
[----:B------:R-:W-:Y:S01]  /*24c0*/  VIADD R51, R0, 0x27 ;  /* 0x0000002700337836 */ /* 0x000fe20000000000 */
[C---:B------:R-:W-:Y:S01]  /*24d0*/  ISETP.GT.U32.AND P0, PT, R8.reuse, R47, PT ;  /* 0x0000002f0800720c */ /* 0x040fe20003f04070 */
[C---:B------:R-:W-:Y:S01]  /*24e0*/  IMAD R49, R8.reuse, R7, R49 ;  /* 0x0000000708317224 */ /* 0x040fe200078e0231 */
[----:B------:R-:W-:Y:S01]  /*24f0*/  ISETP.GT.U32.AND P5, PT, R8, R46, PT ;  /* 0x0000002e0800720c */ /* 0x000fe20003fa4070 */
[----:B------:R-:W-:Y:S01]  /*2500*/  @!P6 IMAD.IADD R48, R48, 0x1, -R8 ;  /* 0x000000013030e824 */ /* 0x000fe200078e0a08 */
[----:B------:R-:W-:Y:S01]  /*2510*/  IABS R50, R51 ;  /* 0x0000003300327213 */ /* 0x000fe20000000000 */
[----:B------:R-:W-:Y:S01]  /*2520*/  VIADD R74, R0, 0x3e ;  /* 0x0000003e004a7836 */ /* 0x000fe20000000000 */
[----:B------:R-:W-:Y:S01]  /*2530*/  @!P1 IADD3 R45, -R45, RZ, RZ ;  /* 0x000000ff2d2d9210 */ /* 0x000fe20007ffe1ff */
[----:B------:R-:W-:Y:S01]  /*2540*/  IMAD R3, R3, 0x100, R252 ;  /* 0x0000010003037824 */ /* 0x000fe200078e02fc */
[----:B------:R-:W-:Y:S01]  /*2550*/  ISETP.GT.U32.AND P6, PT, R8, R48, PT ;  /* 0x000000300800720c */ /* 0x000fe20003fc4070 */
[----:B------:R-:W-:Y:S01]  /*2560*/  IMAD.HI.U32 R7, R5, R50, RZ ;  /* 0x0000003205077227 */ /* 0x000fe200078e00ff */
[----:B------:R-:W-:-:S03]  /*2570*/  IABS R97, R74 ;  /* 0x0000004a00617213 */ /* 0x000fc60000000000 */
[----:B------:R-:W-:Y:S02]  /*2580*/  IMAD.MOV R7, RZ, RZ, -R7 ;  /* 0x000000ffff077224 */ /* 0x000fe400078e0a07 */
[----:B------:R-:W-:Y:S01]  /*2590*/  @!P5 IMAD.IADD R46, R46, 0x1, -R8 ;  /* 0x000000012e2ed824 */ /* 0x000fe200078e0a08 */
[----:B------:R-:W-:Y:S01]  /*25a0*/  ISETP.GE.AND P5, PT, R51, RZ, PT ;  /* 0x000000ff3300720c */ /* 0x000fe20003fa6270 */
[----:B------:R-:W-:Y:S02]  /*25b0*/  IMAD R50, R8, R7, R50 ;  /* 0x0000000708327224 */ /* 0x000fe400078e0232 */
[----:B------:R-:W-:Y:S01]  /*25c0*/  @!P0 IMAD.IADD R47, R47, 0x1, -R8 ;  /* 0x000000012f2f8824 */ /* 0x000fe200078e0a08 */
[----:B------:R-:W-:Y:S01]  /*25d0*/  ISETP.GE.AND P0, PT, R42, RZ, PT ;  /* 0x000000ff2a00720c */ /* 0x000fe20003f06270 */
[----:B------:R-:W-:Y:S01]  /*25e0*/  @!P2 IMAD.MOV R46, RZ, RZ, -R46 ;  /* 0x000000ffff2ea224 */ /* 0x000fe200078e0a2e */
[----:B------:R-:W-:Y:S01]  /*25f0*/  ISETP.GT.U32.AND P2, PT, R8, R49, PT ;  /* 0x000000310800720c */ /* 0x000fe20003f44070 */
[----:B------:R-:W-:Y:S01]  /*2600*/  @!P6 IMAD.IADD R48, R48, 0x1, -R8 ;  /* 0x000000013030e824 */ /* 0x000fe200078e0a08 */
[----:B------:R-:W-:Y:S01]  /*2610*/  ISETP.GT.U32.AND P6, PT, R8, R50, PT ;  /* 0x000000320800720c */ /* 0x000fe20003fc4070 */
[----:B------:R-:W-:Y:S01]  /*2620*/  VIADD R51, R0, 0x29 ;  /* 0x0000002900337836 */ /* 0x000fe20000000000 */
[----:B------:R-:W-:Y:S01]  /*2630*/  ISETP.GT.U32.AND P1, PT, R8, R47, PT ;  /* 0x0000002f0800720c */ /* 0x000fe20003f24070 */
[----:B------:R-:W-:Y:S01]  /*2640*/  @!P4 IMAD.MOV R48, RZ, RZ, -R48 ;  /* 0x000000ffff30c224 */ /* 0x000fe200078e0a30 */
[----:B------:R-:W-:-:S02]  /*2650*/  IADD3 R42, R0, 0x28, RZ ;  /* 0x00000028002a7810 */ /* 0x000fc40007ffe0ff */
[----:B------:R-:W-:Y:S02]  /*2660*/  IABS R53, R51 ;  /* 0x0000003300357213 */ /* 0x000fe40000000000 */
[----:B------:R-:W-:Y:S02]  /*2670*/  IABS R52, R42 ;  /* 0x0000002a00347213 */ /* 0x000fe40000000000 */
[----:B------:R-:W-:Y:S01]  /*2680*/  ISETP.GE.AND P4, PT, R54, RZ, PT ;  /* 0x000000ff3600720c */ /* 0x000fe20003f86270 */
[----:B------:R-:W-:Y:S02]  /*2690*/  @!P2 IMAD.IADD R49, R49, 0x1, -R8 ;  /* 0x000000013131a824 */ /* 0x000fe400078e0a08 */
[----:B------:R-:W-:Y:S01]  /*26a0*/  @!P6 IADD3 R50, R50, -R8, RZ ;  /* 0x800000083232e210 */ /* 0x000fe20007ffe0ff */
[----:B------:R-:W-:Y:S01]  /*26b0*/  IMAD.HI.U32 R7, R5, R52, RZ ;  /* 0x0000003405077227 */ /* 0x000fe200078e00ff */
[----:B------:R-:W-:Y:S02]  /*26c0*/  @!P1 IADD3 R47, R47, -R8, RZ ;  /* 0x800000082f2f9210 */ /* 0x000fe40007ffe0ff */
[C---:B------:R-:W-:Y:S01]  /*26d0*/  ISETP.GT.U32.AND P6, PT, R8.reuse, R50, PT ;  /* 0x000000320800720c */ /* 0x040fe20003fc4070 */
[----:B------:R-:W-:Y:S01]  /*26e0*/  IMAD.MOV R7, RZ, RZ, -R7 ;  /* 0x000000ffff077224 */ /* 0x000fe200078e0a07 */
[----:B------:R-:W-:-:S02]  /*26f0*/  ISETP.GT.U32.AND P2, PT, R8, R49, PT ;  /* 0x000000310800720c */ /* 0x000fc40003f44070 */
[----:B------:R-:W-:Y:S01]  /*2700*/  @!P3 IADD3 R47, -R47, RZ, RZ ;  /* 0x000000ff2f2fb210 */ /* 0x000fe20007ffe1ff */
[----:B------:R-:W-:Y:S01]  /*2710*/  IMAD R7, R8, R7, R52 ;  /* 0x0000000708077224 */ /* 0x000fe200078e0234 */
[----:B------:R-:W-:Y:S01]  /*2720*/  ISETP.GE.AND P3, PT, R51, RZ, PT ;  /* 0x000000ff3300720c */ /* 0x000fe20003f66270 */
[----:B------:R-:W-:Y:S01]  /*2730*/  IMAD.HI.U32 R51, R5, R57, RZ ;  /* 0x0000003905337227 */ /* 0x000fe200078e00ff */
[----:B------:R-:W-:-:S03]  /*2740*/  ISETP.GE.AND P1, PT, R42, RZ, PT ;  /* 0x000000ff2a00720c */ /* 0x000fc60003f26270 */
[----:B------:R-:W-:Y:S02]  /*2750*/  IMAD.HI.U32 R42, R5, R53, RZ ;  /* 0x00000035052a7227 */ /* 0x000fe400078e00ff */
[-C--:B------:R-:W-:Y:S02]  /*2760*/  @!P6 IADD3 R50, R50, -R8.reuse, RZ ;  /* 0x800000083232e210 */ /* 0x080fe40007ffe0ff */
[----:B------:R-:W-:Y:S01]  /*2770*/  IMAD.MOV R54, RZ, RZ, -R51 ;  /* 0x000000ffff367224 */ /* 0x000fe200078e0a33 */
[----:B------:R-:W-:Y:S01]  /*2780*/  @!P2 IADD3 R49, R49, -R8, RZ ;  /* 0x800000083131a210 */ /* 0x000fe20007ffe0ff */
[----:B------:R-:W-:Y:S01]  /*2790*/  IMAD.MOV R42, RZ, RZ, -R42 ;  /* 0x000000ffff2a7224 */ /* 0x000fe200078e0a2a */
[C---:B------:R-:W-:Y:S01]  /*27a0*/  ISETP.GT.U32.AND P2, PT, R8.reuse, R7, PT ;  /* 0x000000070800720c */ /* 0x040fe20003f44070 */
[C---:B------:R-:W-:Y:S02]  /*27b0*/  IMAD R57, R8.reuse, R54, R57 ;  /* 0x0000003608397224 */ /* 0x040fe400078e0239 */
[----:B------:R-:W-:-:S02]  /*27c0*/  IMAD R51, R8, R42, R53 ;  /* 0x0000002a08337224 */ /* 0x000fc400078e0235 */
[----:B------:R-:W-:Y:S01]  /*27d0*/  @!P5 IMAD.MOV R50, RZ, RZ, -R50 ;  /* 0x000000ffff32d224 */ /* 0x000fe200078e0a32 */
[C---:B------:R-:W-:Y:S01]  /*27e0*/  ISETP.GT.U32.AND P5, PT, R8.reuse, R57, PT ;  /* 0x000000390800720c */ /* 0x040fe20003fa4070 */
[----:B------:R-:W-:Y:S01]  /*27f0*/  @!P0 IMAD.MOV R49, RZ, RZ, -R49 ;  /* 0x000000ffff318224 */ /* 0x000fe200078e0a31 */
[----:B------:R-:W-:Y:S01]  /*2800*/  ISETP.GT.U32.AND P0, PT, R8, R51, PT ;  /* 0x000000330800720c */ /* 0x000fe20003f04070 */
[----:B------:R-:W-:-:S04]  /*2810*/  IMAD.HI.U32 R52, R5, R61, RZ ;  /* 0x0000003d05347227 */ /* 0x000fc800078e00ff */
[----:B------:R-:W-:Y:S02]  /*2820*/  IMAD.MOV R52, RZ, RZ, -R52 ;  /* 0x000000ffff347224 */ /* 0x000fe400078e0a34 */
[----:B------:R-:W-:Y:S02]  /*2830*/  @!P2 IMAD.IADD R7, R7, 0x1, -R8 ;  /* 0x000000010707a824 */ /* 0x000fe400078e0a08 */
[C---:B------:R-:W-:Y:S02]  /*2840*/  IMAD R61, R8.reuse, R52, R61 ;  /* 0x00000034083d7224 */ /* 0x040fe400078e023d */
[----:B------:R-:W-:Y:S01]  /*2850*/  @!P5 IADD3 R57, R57, -R8, RZ ;  /* 0x800000083939d210 */ /* 0x000fe20007ffe0ff */
[----:B------:R-:W-:Y:S01]  /*2860*/  IMAD.HI.U32 R54, R5, R65, RZ ;  /* 0x0000004105367227 */ /* 0x000fe200078e00ff */
[C---:B------:R-:W-:Y:S02]  /*2870*/  ISETP.GT.U32.AND P2, PT, R8.reuse, R7, PT ;  /* 0x000000070800720c */ /* 0x040fe40003f44070 */
[----:B------:R-:W-:Y:S01]  /*2880*/  ISETP.GT.U32.AND P5, PT, R8, R61, PT ;  /* 0x0000003d0800720c */ /* 0x000fe20003fa4070 */
[----:B------:R-:W-:-:S02]  /*2890*/  VIADD R42, R0, 0x2b ;  /* 0x0000002b002a7836 */ /* 0x000fc40000000000 */
[----:B------:R-:W-:Y:S02]  /*28a0*/  @!P0 IMAD.IADD R51, R51, 0x1, -R8 ;  /* 0x0000000133338824 */ /* 0x000fe400078e0a08 */
[----:B------:R-:W-:Y:S01]  /*28b0*/  IMAD.MOV R54, RZ, RZ, -R54 ;  /* 0x000000ffff367224 */ /* 0x000fe200078e0a36 */
[----:B------:R-:W-:Y:S01]  /*28c0*/  IABS R59, R42 ;  /* 0x0000002a003b7213 */ /* 0x000fe20000000000 */
[----:B------:R-:W-:Y:S01]  /*28d0*/  IMAD.HI.U32 R53, R5, R63, RZ ;  /* 0x0000003f05357227 */ /* 0x000fe200078e00ff */
[----:B------:R-:W-:Y:S02]  /*28e0*/  ISETP.GT.U32.AND P0, PT, R8, R51, PT ;  /* 0x000000330800720c */ /* 0x000fe40003f04070 */
[----:B------:R-:W-:Y:S01]  /*28f0*/  ISETP.GE.AND P6, PT, R42, RZ, PT ;  /* 0x000000ff2a00720c */ /* 0x000fe20003fc6270 */
[----:B------:R-:W-:Y:S01]  /*2900*/  IMAD R65, R8, R54, R65 ;  /* 0x0000003608417224 */ /* 0x000fe200078e0241 */
[----:B------:R-:W-:Y:S01]  /*2910*/  @!P2 IADD3 R7, R7, -R8, RZ ;  /* 0x800000080707a210 */ /* 0x000fe20007ffe0ff */
[----:B------:R-:W-:Y:S01]  /*2920*/  VIADD R54, R0, 0x2f ;  /* 0x0000002f00367836 */ /* 0x000fe20000000000 */
[----:B------:R-:W-:Y:S01]  /*2930*/  ISETP.GE.AND P2, PT, R55, RZ, PT ;  /* 0x000000ff3700720c */ /* 0x000fe20003f46270 */
[----:B------:R-:W-:-:S03]  /*2940*/  IMAD.HI.U32 R42, R5, R59, RZ ;  /* 0x0000003b052a7227 */ /* 0x000fc600078e00ff */
[----:B------:R-:W-:Y:S01]  /*2950*/  IABS R52, R54 ;  /* 0x0000003600347213 */ /* 0x000fe20000000000 */
[----:B------:R-:W-:Y:S01]  /*2960*/  IMAD.MOV R53, RZ, RZ, -R53 ;  /* 0x000000ffff357224 */ /* 0x000fe200078e0a35 */
[----:B------:R-:W-:Y:S01]  /*2970*/  IADD3 R42, -R42, RZ, RZ ;  /* 0x000000ff2a2a7210 */ /* 0x000fe20007ffe1ff */
[----:B------:R-:W-:Y:S01]  /*2980*/  @!P5 IMAD.IADD R61, R61, 0x1, -R8 ;  /* 0x000000013d3dd824 */ /* 0x000fe200078e0a08 */
[----:B------:R-:W-:Y:S01]  /*2990*/  @!P0 IADD3 R51, R51, -R8, RZ ;  /* 0x8000000833338210 */ /* 0x000fe20007ffe0ff */
[C---:B------:R-:W-:Y:S02]  /*29a0*/  IMAD R63, R8.reuse, R53, R63 ;  /* 0x00000035083f7224 */ /* 0x040fe400078e023f */
[----:B------:R-:W-:Y:S01]  /*29b0*/  IMAD.MOV.U32 R53, RZ, RZ, R7 ;  /* 0x000000ffff357224 */ /* 0x000fe200078e0007 */
[----:B------:R-:W-:Y:S01]  /*29c0*/  ISETP.GT.U32.AND P5, PT, R8, R61, PT ;  /* 0x0000003d0800720c */ /* 0x000fe20003fa4070 */
[----:B------:R-:W-:Y:S01]  /*29d0*/  IMAD.HI.U32 R7, R5, R52, RZ ;  /* 0x0000003405077227 */ /* 0x000fe200078e00ff */
[----:B------:R-:W-:-:S03]  /*29e0*/  MOV R55, R51 ;  /* 0x0000003300377202 */ /* 0x000fc60000000f00 */
[C---:B------:R-:W-:Y:S01]  /*29f0*/  IMAD R59, R8.reuse, R42, R59 ;  /* 0x0000002a083b7224 */ /* 0x040fe200078e023b */
[----:B------:R-:W-:Y:S01]  /*2a00*/  @!P3 IADD3 R55, -R55, RZ, RZ ;  /* 0x000000ff3737b210 */ /* 0x000fe20007ffe1ff */
[----:B------:R-:W-:Y:S01]  /*2a10*/  IMAD.MOV R7, RZ, RZ, -R7 ;  /* 0x000000ffff077224 */ /* 0x000fe200078e0a07 */
[C---:B------:R-:W-:Y:S01]  /*2a20*/  ISETP.GT.U32.AND P3, PT, R8.reuse, R63, PT ;  /* 0x0000003f0800720c */ /* 0x040fe20003f64070 */
[----:B------:R-:W-:Y:S01]  /*2a30*/  IMAD.HI.U32 R42, R5, R69, RZ ;  /* 0x00000045052a7227 */ /* 0x000fe200078e00ff */
[----:B------:R-:W-:-:S03]  /*2a40*/  ISETP.GT.U32.AND P0, PT, R8, R59, PT ;  /* 0x0000003b0800720c */ /* 0x000fc60003f04070 */
[C---:B------:R-:W-:Y:S02]  /*2a50*/  IMAD R7, R8.reuse, R7, R52 ;  /* 0x0000000708077224 */ /* 0x040fe400078e0234 */
[----:B------:R-:W-:Y:S02]  /*2a60*/  @!P5 IMAD.IADD R61, R61, 0x1, -R8 ;  /* 0x000000013d3dd824 */ /* 0x000fe400078e0a08 */
[----:B------:R-:W-:Y:S01]  /*2a70*/  IMAD.MOV R42, RZ, RZ, -R42 ;  /* 0x000000ffff2a7224 */ /* 0x000fe200078e0a2a */
[C---:B------:R-:W-:Y:S01]  /*2a80*/  ISETP.GT.U32.AND P5, PT, R8.reuse, R7, PT ;  /* 0x000000070800720c */ /* 0x040fe20003fa4070 */
[----:B------:R-:W-:Y:S02]  /*2a90*/  @!P1 IMAD.MOV R53, RZ, RZ, -R53 ;  /* 0x000000ffff359224 */ /* 0x000fe400078e0a35 */
[----:B------:R-:W-:Y:S02]  /*2aa0*/  @!P3 IMAD.IADD R63, R63, 0x1, -R8 ;  /* 0x000000013f3fb824 */ /* 0x000fe400078e0a08 */
[----:B------:R-:W-:Y:S01]  /*2ab0*/  @!P0 IADD3 R59, R59, -R8, RZ ;  /* 0x800000083b3b8210 */ /* 0x000fe20007ffe0ff */
[C---:B------:R-:W-:Y:S01]  /*2ac0*/  IMAD R69, R8.reuse, R42, R69 ;  /* 0x0000002a08457224 */ /* 0x040fe200078e0245 */
[C---:B------:R-:W-:Y:S01]  /*2ad0*/  ISETP.GT.U32.AND P0, PT, R8.reuse, R57, PT ;  /* 0x000000390800720c */ /* 0x040fe20003f04070 */
[----:B------:R-:W-:Y:S01]  /*2ae0*/  IMAD.HI.U32 R42, R5, R71, RZ ;  /* 0x00000047052a7227 */ /* 0x000fe200078e00ff */
[----:B------:R-:W-:-:S02]  /*2af0*/  ISETP.GT.U32.AND P1, PT, R8, R59, PT ;  /* 0x0000003b0800720c */ /* 0x000fc40003f24070 */
[C---:B------:R-:W-:Y:S01]  /*2b00*/  ISETP.GT.U32.AND P3, PT, R8.reuse, R69, PT ;  /* 0x000000450800720c */ /* 0x040fe20003f64070 */
[----:B------:R-:W-:Y:S01]  /*2b10*/  IMAD.HI.U32 R51, R5, R75, RZ ;  /* 0x0000004b05337227 */ /* 0x000fe200078e00ff */
[----:B------:R-:W-:Y:S02]  /*2b20*/  @!P5 IADD3 R7, R7, -R8, RZ ;  /* 0x800000080707d210 */ /* 0x000fe40007ffe0ff */
[----:B------:R-:W-:Y:S01]  /*2b30*/  ISETP.GT.U32.AND P5, PT, R8, R63, PT ;  /* 0x0000003f0800720c */ /* 0x000fe20003fa4070 */
[----:B------:R-:W-:Y:S01]  /*2b40*/  IMAD.MOV R51, RZ, RZ, -R51 ;  /* 0x000000ffff337224 */ /* 0x000fe200078e0a33 */
[----:B------:R-:W-:Y:S01]  /*2b50*/  IADD3 R42, -R42, RZ, RZ ;  /* 0x000000ff2a2a7210 */ /* 0x000fe20007ffe1ff */
[----:B------:R-:W-:Y:S01]  /*2b60*/  @!P2 IMAD.MOV R61, RZ, RZ, -R61 ;  /* 0x000000ffff3da224 */ /* 0x000fe200078e0a3d */
[----:B------:R-:W-:Y:S01]  /*2b70*/  ISETP.GE.AND P2, PT, R54, RZ, PT ;  /* 0x000000ff3600720c */ /* 0x000fe20003f46270 */
[----:B------:R-:W-:Y:S01]  /*2b80*/  @!P0 IMAD.IADD R57, R57, 0x1, -R8 ;  /* 0x0000000139398824 */ /* 0x000fe200078e0a08 */
[C---:B------:R-:W-:Y:S01]  /*2b90*/  ISETP.GT.U32.AND P0, PT, R8.reuse, R65, PT ;  /* 0x000000410800720c */ /* 0x040fe20003f04070 */
[----:B------:R-:W-:-:S02]  /*2ba0*/  IMAD R71, R8, R42, R71 ;  /* 0x0000002a08477224 */ /* 0x000fc400078e0247 */
[--C-:B------:R-:W-:Y:S01]  /*2bb0*/  @!P1 IMAD.IADD R59, R59, 0x1, -R8.reuse ;  /* 0x000000013b3b9824 */ /* 0x100fe200078e0a08 */
[----:B------:R-:W-:Y:S01]  /*2bc0*/  ISETP.GE.AND P1, PT, R56, RZ, PT ;  /* 0x000000ff3800720c */ /* 0x000fe20003f26270 */
[--C-:B------:R-:W-:Y:S01]  /*2bd0*/  @!P3 IMAD.IADD R69, R69, 0x1, -R8.reuse ;  /* 0x000000014545b824 */ /* 0x100fe200078e0a08 */
[----:B------:R-:W-:Y:S01]  /*2be0*/  IADD3 R56, R0, 0x32, RZ ;  /* 0x0000003200387810 */ /* 0x000fe20007ffe0ff */
[----:B------:R-:W-:Y:S01]  /*2bf0*/  @!P4 IMAD.MOV R57, RZ, RZ, -R57 ;  /* 0x000000ffff39c224 */ /* 0x000fe200078e0a39 */
[----:B------:R-:W-:Y:S01]  /*2c00*/  @!P5 IADD3 R63, R63, -R8, RZ ;  /* 0x800000083f3fd210 */ /* 0x000fe20007ffe0ff */
[C---:B------:R-:W-:Y:S01]  /*2c10*/  IMAD R75, R8.reuse, R51, R75 ;  /* 0x00000033084b7224 */ /* 0x040fe200078e024b */
[----:B------:R-:W-:Y:S01]  /*2c20*/  ISETP.GT.U32.AND P5, PT, R8, R71, PT ;  /* 0x000000470800720c */ /* 0x000fe20003fa4070 */
[----:B------:R-:W-:Y:S01]  /*2c30*/  VIADD R54, R0, 0x34 ;  /* 0x0000003400367836 */ /* 0x000fe20000000000 */
[----:B------:R-:W-:Y:S01]  /*2c40*/  IABS R73, R56 ;  /* 0x0000003800497213 */ /* 0x000fe20000000000 */
[----:B------:R-:W-:Y:S01]  /*2c50*/  @!P0 IMAD.IADD R65, R65, 0x1, -R8 ;  /* 0x0000000141418824 */ /* 0x000fe200078e0a08 */
[----:B------:R-:W-:-:S02]  /*2c60*/  ISETP.GT.U32.AND P3, PT, R8, R69, PT ;  /* 0x000000450800720c */ /* 0x000fc40003f64070 */
[----:B------:R-:W-:Y:S01]  /*2c70*/  ISETP.GE.AND P0, PT, R58, RZ, PT ;  /* 0x000000ff3a00720c */ /* 0x000fe20003f06270 */
[----:B------:R-:W-:Y:S01]  /*2c80*/  IMAD.HI.U32 R42, R5, R73, RZ ;  /* 0x00000049052a7227 */ /* 0x000fe200078e00ff */
[----:B------:R-:W-:Y:S02]  /*2c90*/  IADD3 R58, R0, 0x35, RZ ;  /* 0x00000035003a7810 */ /* 0x000fe40007ffe0ff */
[----:B------:R-:W-:Y:S01]  /*2ca0*/  @!P6 IADD3 R59, -R59, RZ, RZ ;  /* 0x000000ff3b3be210 */ /* 0x000fe20007ffe1ff */
[----:B------:R-:W-:Y:S01]  /*2cb0*/  IMAD.MOV R42, RZ, RZ, -R42 ;  /* 0x000000ffff2a7224 */ /* 0x000fe200078e0a2a */
[C---:B------:R-:W-:Y:S01]  /*2cc0*/  ISETP.GT.U32.AND P6, PT, R8.reuse, R7, PT ;  /* 0x000000070800720c */ /* 0x040fe20003fc4070 */
[--C-:B------:R-:W-:Y:S01]  /*2cd0*/  @!P5 IMAD.IADD R71, R71, 0x1, -R8.reuse ;  /* 0x000000014747d824 */ /* 0x100fe200078e0a08 */
[----:B------:R-:W-:Y:S01]  /*2ce0*/  IABS R79, R58 ;  /* 0x0000003a004f7213 */ /* 0x000fe20000000000 */
[C---:B------:R-:W-:Y:S01]  /*2cf0*/  IMAD R73, R8.reuse, R42, R73 ;  /* 0x0000002a08497224 */ /* 0x040fe200078e0249 */
[C---:B------:R-:W-:Y:S01]  /*2d00*/  ISETP.GT.U32.AND P4, PT, R8.reuse, R65, PT ;  /* 0x000000410800720c */ /* 0x040fe20003f84070 */
[----:B------:R-:W-:Y:S01]  /*2d10*/  @!P3 IMAD.IADD R69, R69, 0x1, -R8 ;  /* 0x000000014545b824 */ /* 0x000fe200078e0a08 */
[C---:B------:R-:W-:Y:S01]  /*2d20*/  ISETP.GT.U32.AND P5, PT, R8.reuse, R71, PT ;  /* 0x000000470800720c */ /* 0x040fe20003fa4070 */
[----:B------:R-:W-:Y:S01]  /*2d30*/  IMAD.HI.U32 R51, R5, R79, RZ ;  /* 0x0000004f05337227 */ /* 0x000fe200078e00ff */
[----:B------:R-:W-:-:S02]  /*2d40*/  ISETP.GT.U32.AND P3, PT, R8, R73, PT ;  /* 0x000000490800720c */ /* 0x000fc40003f64070 */
[----:B------:R-:W-:Y:S02]  /*2d50*/  IABS R77, R54 ;  /* 0x00000036004d7213 */ /* 0x000fe40000000000 */
[----:B------:R-:W-:Y:S02]  /*2d60*/  IADD3 R51, -R51, RZ, RZ ;  /* 0x000000ff33337210 */ /* 0x000fe40007ffe1ff */
[----:B------:R-:W-:Y:S01]  /*2d70*/  @!P6 IADD3 R7, R7, -R8, RZ ;  /* 0x800000080707e210 */ /* 0x000fe20007ffe0ff */
[----:B------:R-:W-:Y:S01]  /*2d80*/  IMAD.HI.U32 R42, R5, R77, RZ ;  /* 0x0000004d052a7227 */ /* 0x000fe200078e00ff */
[----:B------:R-:W-:Y:S02]  /*2d90*/  ISETP.GE.AND P6, PT, R62, RZ, PT ;  /* 0x000000ff3e00720c */ /* 0x000fe40003fc6270 */
[----:B------:R-:W-:Y:S01]  /*2da0*/  IADD3 R62, R0, 0x37, RZ ;  /* 0x00000037003e7810 */ /* 0x000fe20007ffe0ff */
[--C-:B------:R-:W-:Y:S01]  /*2db0*/  @!P5 IMAD.IADD R71, R71, 0x1, -R8.reuse ;  /* 0x000000014747d824 */ /* 0x100fe200078e0a08 */
[----:B------:R-:W-:Y:S01]  /*2dc0*/  ISETP.GT.U32.AND P5, PT, R8, R75, PT ;  /* 0x0000004b0800720c */ /* 0x000fe20003fa4070 */
[--C-:B------:R-:W-:Y:S01]  /*2dd0*/  @!P3 IMAD.IADD R73, R73, 0x1, -R8.reuse ;  /* 0x000000014949b824 */ /* 0x100fe200078e0a08 */
[----:B------:R-:W-:Y:S01]  /*2de0*/  IABS R83, R62 ;  /* 0x0000003e00537213 */ /* 0x000fe20000000000 */
[----:B------:R-:W-:Y:S01]  /*2df0*/  @!P4 IMAD.IADD R65, R65, 0x1, -R8 ;  /* 0x000000014141c824 */ /* 0x000fe200078e0a08 */
[----:B------:R-:W-:Y:S01]  /*2e00*/  ISETP.GE.AND P4, PT, R60, RZ, PT ;  /* 0x000000ff3c00720c */ /* 0x000fe20003f86270 */
[C---:B------:R-:W-:Y:S01]  /*2e10*/  IMAD R79, R8.reuse, R51, R79 ;  /* 0x00000033084f7224 */ /* 0x040fe200078e024f */
[----:B------:R-:W-:Y:S01]  /*2e20*/  ISETP.GT.U32.AND P3, PT, R8, R73, PT ;  /* 0x000000490800720c */ /* 0x000fe20003f64070 */
[----:B------:R-:W-:Y:S01]  /*2e30*/  VIADD R60, R0, 0x36 ;  /* 0x00000036003c7836 */ /* 0x000fe20000000000 */
[----:B------:R-:W-:Y:S01]  /*2e40*/  @!P1 IADD3 R63, -R63, RZ, RZ ;  /* 0x000000ff3f3f9210 */ /* 0x000fe20007ffe1ff */
[----:B------:R-:W-:Y:S01]  /*2e50*/  IMAD.MOV R42, RZ, RZ, -R42 ;  /* 0x000000ffff2a7224 */ /* 0x000fe200078e0a2a */
[----:B------:R-:W-:Y:S01]  /*2e60*/  @!P0 IADD3 R65, -R65, RZ, RZ ;  /* 0x000000ff41418210 */ /* 0x000fe20007ffe1ff */
[----:B------:R-:W-:Y:S01]  /*2e70*/  IMAD.MOV.U32 R67, RZ, RZ, R7 ;  /* 0x000000ffff437224 */ /* 0x000fe200078e0007 */
[----:B------:R-:W-:Y:S01]  /*2e80*/  IABS R81, R60 ;  /* 0x0000003c00517213 */ /* 0x000fe20000000000 */
[----:B------:R-:W-:Y:S01]  /*2e90*/  @!P5 IMAD.IADD R75, R75, 0x1, -R8 ;  /* 0x000000014b4bd824 */ /* 0x000fe200078e0a08 */
[C---:B------:R-:W-:Y:S01]  /*2ea0*/  ISETP.GT.U32.AND P5, PT, R8.reuse, R79, PT ;  /* 0x0000004f0800720c */ /* 0x040fe20003fa4070 */
[----:B------:R-:W-:-:S02]  /*2eb0*/  IMAD R77, R8, R42, R77 ;  /* 0x0000002a084d7224 */ /* 0x000fc400078e024d */
[----:B------:R-:W-:Y:S01]  /*2ec0*/  IMAD.HI.U32 R42, R5, R83, RZ ;  /* 0x00000053052a7227 */ /* 0x000fe200078e00ff */
[----:B------:R-:W-:-:S03]  /*2ed0*/  ISETP.GT.U32.AND P1, PT, R8, R75, PT ;  /* 0x0000004b0800720c */ /* 0x000fc60003f24070 */
[----:B------:R-:W-:Y:S01]  /*2ee0*/  @!P3 IMAD.IADD R73, R73, 0x1, -R8 ;  /* 0x000000014949b824 */ /* 0x000fe200078e0a08 */
[----:B------:R-:W-:Y:S01]  /*2ef0*/  ISETP.GT.U32.AND P3, PT, R8, R77, PT ;  /* 0x0000004d0800720c */ /* 0x000fe20003f64070 */
[----:B------:R-:W-:-:S04]  /*2f00*/  IMAD.HI.U32 R52, R5, R81, RZ ;  /* 0x0000005105347227 */ /* 0x000fc800078e00ff */
[----:B------:R-:W-:Y:S01]  /*2f10*/  IMAD.MOV R42, RZ, RZ, -R42 ;  /* 0x000000ffff2a7224 */ /* 0x000fe200078e0a2a */
[----:B------:R-:W-:Y:S01]  /*2f20*/  @!P5 IADD3 R79, R79, -R8, RZ ;  /* 0x800000084f4fd210 */ /* 0x000fe20007ffe0ff */
[----:B------:R-:W-:Y:S02]  /*2f30*/  IMAD.MOV R52, RZ, RZ, -R52 ;  /* 0x000000ffff347224 */ /* 0x000fe400078e0a34 */
[C---:B------:R-:W-:Y:S01]  /*2f40*/  IMAD R83, R8.reuse, R42, R83 ;  /* 0x0000002a08537224 */ /* 0x040fe200078e0253 */
[----:B------:R-:W-:Y:S01]  /*2f50*/  ISETP.GT.U32.AND P0, PT, R8, R79, PT ;  /* 0x0000004f0800720c */ /* 0x000fe20003f04070 */
[----:B------:R-:W-:-:S03]  /*2f60*/  IMAD.HI.U32 R42, R5, R85, RZ ;  /* 0x00000055052a7227 */ /* 0x000fc600078e00ff */
[C---:B------:R-:W-:Y:S01]  /*2f70*/  ISETP.GT.U32.AND P5, PT, R8.reuse, R83, PT ;  /* 0x000000530800720c */ /* 0x040fe20003fa4070 */
[----:B------:R-:W-:Y:S01]  /*2f80*/  IMAD R81, R8, R52, R81 ;  /* 0x0000003408517224 */ /* 0x000fe200078e0251 */
[----:B------:R-:W-:Y:S01]  /*2f90*/  IABS R52, R3 ;  /* 0x0000000300347213 */ /* 0x000fe20000000000 */
[----:B------:R-:W-:Y:S02]  /*2fa0*/  IMAD.MOV R51, RZ, RZ, -R42 ;  /* 0x000000ffff337224 */ /* 0x000fe400078e0a2a */
[----:B------:R-:W-:-:S04]  /*2fb0*/  IMAD.HI.U32 R42, R5, R87, RZ ;  /* 0x00000057052a7227 */ /* 0x000fc800078e00ff */
[----:B------:R-:W-:Y:S01]  /*2fc0*/  @!P3 IMAD.IADD R77, R77, 0x1, -R8 ;  /* 0x000000014d4db824 */ /* 0x000fe200078e0a08 */
[C---:B------:R-:W-:Y:S01]  /*2fd0*/  ISETP.GT.U32.AND P3, PT, R8.reuse, R81, PT ;  /* 0x000000510800720c */ /* 0x040fe20003f64070 */
[C---:B------:R-:W-:Y:S01]  /*2fe0*/  IMAD R85, R8.reuse, R51, R85 ;  /* 0x0000003308557224 */ /* 0x040fe200078e0255 */
[----:B------:R-:W-:Y:S01]  /*2ff0*/  @!P0 IADD3 R79, R79, -R8, RZ ;  /* 0x800000084f4f8210 */ /* 0x000fe20007ffe0ff */
[----:B------:R-:W-:Y:S02]  /*3000*/  IMAD.MOV R42, RZ, RZ, -R42 ;  /* 0x000000ffff2a7224 */ /* 0x000fe400078e0a2a */
[--C-:B------:R-:W-:Y:S01]  /*3010*/  @!P1 IMAD.IADD R75, R75, 0x1, -R8.reuse ;  /* 0x000000014b4b9824 */ /* 0x100fe200078e0a08 */
[C---:B------:R-:W-:Y:S01]  /*3020*/  ISETP.GT.U32.AND P1, PT, R8.reuse, R85, PT ;  /* 0x000000550800720c */ /* 0x040fe20003f24070 */
[----:B------:R-:W-:Y:S02]  /*3030*/  IMAD R87, R8, R42, R87 ;  /* 0x0000002a08577224 */ /* 0x000fe400078e0257 */
[----:B------:R-:W-:-:S02]  /*3040*/  @!P5 IMAD.IADD R83, R83, 0x1, -R8 ;  /* 0x000000015353d824 */ /* 0x000fc400078e0a08 */
[----:B------:R-:W-:Y:S01]  /*3050*/  IMAD.HI.U32 R7, R5, R89, RZ ;  /* 0x0000005905077227 */ /* 0x000fe200078e00ff */
[----:B------:R-:W-:-:S03]  /*3060*/  ISETP.GT.U32.AND P0, PT, R8, R87, PT ;  /* 0x000000570800720c */ /* 0x000fc60003f04070 */
[----:B------:R-:W-:Y:S01]  /*3070*/  @!P3 IMAD.IADD R81, R81, 0x1, -R8 ;  /* 0x000000015151b824 */ /* 0x000fe200078e0a08 */
[C---:B------:R-:W-:Y:S01]  /*3080*/  ISETP.GT.U32.AND P3, PT, R8.reuse, R77, PT ;  /* 0x0000004d0800720c */ /* 0x040fe20003f64070 */
[----:B------:R-:W-:Y:S02]  /*3090*/  IMAD.HI.U32 R42, R5, R91, RZ ;  /* 0x0000005b052a7227 */ /* 0x000fe400078e00ff */
[-C--:B------:R-:W-:Y:S02]  /*30a0*/  @!P1 IADD3 R85, R85, -R8.reuse, RZ ;  /* 0x8000000855559210 */ /* 0x080fe40007ffe0ff */
[C---:B------:R-:W-:Y:S01]  /*30b0*/  ISETP.GT.U32.AND P5, PT, R8.reuse, R81, PT ;  /* 0x000000510800720c */ /* 0x040fe20003fa4070 */
[----:B------:R-:W-:Y:S01]  /*30c0*/  IMAD.MOV R7, RZ, RZ, -R7 ;  /* 0x000000ffff077224 */ /* 0x000fe200078e0a07 */
[C---:B------:R-:W-:Y:S01]  /*30d0*/  ISETP.GT.U32.AND P1, PT, R8.reuse, R85, PT ;  /* 0x000000550800720c */ /* 0x040fe20003f24070 */
[----:B------:R-:W-:Y:S01]  /*30e0*/  IMAD.MOV R42, RZ, RZ, -R42 ;  /* 0x000000ffff2a7224 */ /* 0x000fe200078e0a2a */
[----:B------:R-:W-:Y:S01]  /*30f0*/  @!P0 IADD3 R87, R87, -R8, RZ ;  /* 0x8000000857578210 */ /* 0x000fe20007ffe0ff */
[----:B------:R-:W-:-:S02]  /*3100*/  IMAD R89, R8, R7, R89 ;  /* 0x0000000708597224 */ /* 0x000fc400078e0259 */
[----:B------:R-:W-:Y:S01]  /*3110*/  @!P2 IMAD.MOV R67, RZ, RZ, -R67 ;  /* 0x000000ffff43a224 */ /* 0x000fe200078e0a43 */
[----:B------:R-:W-:Y:S01]  /*3120*/  @!P3 IADD3 R77, R77, -R8, RZ ;  /* 0x800000084d4db210 */ /* 0x000fe20007ffe0ff */
[----:B------:R-:W-:Y:S01]  /*3130*/  IMAD R91, R8, R42, R91 ;  /* 0x0000002a085b7224 */ /* 0x000fe200078e025b */
[----:B------:R-:W-:Y:S01]  /*3140*/  ISETP.GE.AND P3, PT, R56, RZ, PT ;  /* 0x000000ff3800720c */ /* 0x000fe20003f66270 */
[----:B------:R-:W-:Y:S01]  /*3150*/  VIADD R56, R0, 0x3c ;  /* 0x0000003c00387836 */ /* 0x000fe20000000000 */
[----:B------:R-:W-:Y:S01]  /*3160*/  ISETP.GT.U32.AND P0, PT, R8, R87, PT ;  /* 0x000000570800720c */ /* 0x000fe20003f04070 */
[----:B------:R-:W-:Y:S01]  /*3170*/  @!P5 IMAD.IADD R81, R81, 0x1, -R8 ;  /* 0x000000015151d824 */ /* 0x000fe200078e0a08 */
[----:B------:R-:W-:Y:S01]  /*3180*/  ISETP.GE.AND P5, PT, R64, RZ, PT ;  /* 0x000000ff4000720c */ /* 0x000fe20003fa6270 */
[----:B------:R-:W-:Y:S01]  /*3190*/  VIADD R64, R0, 0x3d ;  /* 0x0000003d00407836 */ /* 0x000fe20000000000 */
[----:B------:R-:W-:Y:S01]  /*31a0*/  IABS R93, R56 ;  /* 0x00000038005d7213 */ /* 0x000fe20000000000 */
[----:B------:R-:W-:Y:S01]  /*31b0*/  @!P4 IMAD.MOV R69, RZ, RZ, -R69 ;  /* 0x000000ffff45c224 */ /* 0x000fe200078e0a45 */
[----:B------:R-:W-:Y:S01]  /*31c0*/  ISETP.GT.U32.AND P2, PT, R8, R83, PT ;  /* 0x000000530800720c */ /* 0x000fe20003f44070 */
[----:B------:R-:W-:Y:S01]  /*31d0*/  @!P6 IMAD.MOV R71, RZ, RZ, -R71 ;  /* 0x000000ffff47e224 */ /* 0x000fe200078e0a47 */
[----:B------:R-:W-:Y:S01]  /*31e0*/  @!P1 IADD3 R85, R85, -R8, RZ ;  /* 0x8000000855559210 */ /* 0x000fe20007ffe0ff */
[----:B------:R-:W-:Y:S01]  /*31f0*/  IMAD.HI.U32 R42, R5, R93, RZ ;  /* 0x0000005d052a7227 */ /* 0x000fe200078e00ff */
[----:B------:R-:W-:-:S02]  /*3200*/  IABS R95, R64 ;  /* 0x00000040005f7213 */ /* 0x000fc40000000000 */
[C---:B------:R-:W-:Y:S01]  /*3210*/  ISETP.GT.U32.AND P1, PT, R8.reuse, R89, PT ;  /* 0x000000590800720c */ /* 0x040fe20003f24070 */
[----:B------:R-:W-:Y:S01]  /*3220*/  IMAD.MOV R42, RZ, RZ, -R42 ;  /* 0x000000ffff2a7224 */ /* 0x000fe200078e0a2a */
[----:B------:R-:W-:Y:S01]  /*3230*/  @!P0 IADD3 R87, R87, -R8, RZ ;  /* 0x8000000857578210 */ /* 0x000fe20007ffe0ff */
[----:B------:R-:W-:Y:S01]  /*3240*/  IMAD.HI.U32 R51, R5, R95, RZ ;  /* 0x0000005f05337227 */ /* 0x000fe200078e00ff */
[C---:B------:R-:W-:Y:S02]  /*3250*/  ISETP.GT.U32.AND P0, PT, R8.reuse, R91, PT ;  /* 0x0000005b0800720c */ /* 0x040fe40003f04070 */
[----:B------:R-:W-:Y:S01]  /*3260*/  @!P5 IADD3 R75, -R75, RZ, RZ ;  /* 0x000000ff4b4bd210 */ /* 0x000fe20007ffe1ff */
[----:B------:R-:W-:Y:S01]  /*3270*/  IMAD.MOV R51, RZ, RZ, -R51 ;  /* 0x000000ffff337224 */ /* 0x000fe200078e0a33 */
[----:B------:R-:W-:Y:S01]  /*3280*/  @!P3 IADD3 R73, -R73, RZ, RZ ;  /* 0x000000ff4949b210 */ /* 0x000fe20007ffe1ff */
[----:B------:R-:W-:Y:S02]  /*3290*/  IMAD R93, R8, R42, R93 ;  /* 0x0000002a085d7224 */ /* 0x000fe400078e025d */
[--C-:B------:R-:W-:Y:S01]  /*32a0*/  @!P2 IMAD.IADD R83, R83, 0x1, -R8.reuse ;  /* 0x000000015353a824 */ /* 0x100fe200078e0a08 */
[----:B------:R-:W-:Y:S01]  /*32b0*/  ISETP.GE.AND P2, PT, R54, RZ, PT ;  /* 0x000000ff3600720c */ /* 0x000fe20003f46270 */
[C---:B------:R-:W-:Y:S01]  /*32c0*/  IMAD R95, R8.reuse, R51, R95 ;  /* 0x00000033085f7224 */ /* 0x040fe200078e025f */
[----:B------:R-:W-:Y:S01]  /*32d0*/  IABS R54, R0 ;  /* 0x0000000000367213 */ /* 0x000fe20000000000 */
[--C-:B------:R-:W-:Y:S01]  /*32e0*/  @!P1 IMAD.IADD R89, R89, 0x1, -R8.reuse ;  /* 0x0000000159599824 */ /* 0x100fe200078e0a08 */
[C---:B------:R-:W-:Y:S01]  /*32f0*/  ISETP.GT.U32.AND P1, PT, R8.reuse, R93, PT ;  /* 0x0000005d0800720c */ /* 0x040fe20003f24070 */
[----:B------:R-:W-:Y:S01]  /*3300*/  @!P0 IMAD.IADD R91, R91, 0x1, -R8 ;  /* 0x000000015b5b8824 */ /* 0x000fe200078e0a08 */
[----:B------:R-:W-:Y:S01]  /*3310*/  ISETP.GT.U32.AND P0, PT, R8, R95, PT ;  /* 0x0000005f0800720c */ /* 0x000fe20003f04070 */
[----:B------:R-:W-:-:S04]  /*3320*/  IMAD.HI.U32 R7, R5, R54, RZ ;  /* 0x0000003605077227 */ /* 0x000fc800078e00ff */
[----:B------:R-:W-:Y:S02]  /*3330*/  IMAD.MOV R51, RZ, RZ, -R7 ;  /* 0x000000ffff337224 */ /* 0x000fe400078e0a07 */
[----:B------:R-:W-:Y:S01]  /*3340*/  IMAD.HI.U32 R42, R5, R97, RZ ;  /* 0x00000061052a7227 */ /* 0x000fe200078e00ff */
[----:B------:R-:W-:-:S03]  /*3350*/  IADD3 R5, R3, 0x80, RZ ;  /* 0x0000008003057810 */ /* 0x000fc60007ffe0ff */
[C---:B------:R-:W-:Y:S01]  /*3360*/  IMAD R51, R8.reuse, R51, R54 ;  /* 0x0000003308337224 */ /* 0x040fe200078e0236 */
[----:B------:R-:W-:Y:S01]  /*3370*/  IABS R54, R5 ;  /* 0x0000000500367213 */ /* 0x000fe20000000000 */
[----:B------:R-:W-:Y:S01]  /*3380*/  @!P1 IMAD.IADD R93, R93, 0x1, -R8 ;  /* 0x000000015d5d9824 */ /* 0x000fe200078e0a08 */
[----:B------:R-:W-:Y:S01]  /*3390*/  ISETP.GT.U32.AND P1, PT, R8, R89, PT ;  /* 0x000000590800720c */ /* 0x000fe20003f24070 */
[----:B------:R-:W-:Y:S01]  /*33a0*/  IMAD.HI.U32 R7, R6, R52, RZ ;  /* 0x0000003406077227 */ /* 0x000fe200078e00ff */
[C---:B------:R-:W-:Y:S02]  /*33b0*/  ISETP.GT.U32.AND P4, PT, R8.reuse, R51, PT ;  /* 0x000000330800720c */ /* 0x040fe40003f84070 */
[----:B------:R-:W-:Y:S01]  /*33c0*/  @!P0 IADD3 R95, R95, -R8, RZ ;  /* 0x800000085f5f8210 */ /* 0x000fe20007ffe0ff */
[----:B------:R-:W-:Y:S01]  /*33d0*/  IMAD.MOV R42, RZ, RZ, -R42 ;  /* 0x000000ffff2a7224 */ /* 0x000fe200078e0a2a */
[----:B------:R-:W-:Y:S01]  /*33e0*/  ISETP.GT.U32.AND P0, PT, R8, R91, PT ;  /* 0x0000005b0800720c */ /* 0x000fe20003f04070 */
[----:B------:R-:W-:Y:S01]  /*33f0*/  IMAD.HI.U32 R6, R6, R54, RZ ;  /* 0x0000003606067227 */ /* 0x000fe200078e00ff */
[----:B------:R-:W-:-:S02]  /*3400*/  IADD3 R7, -R7, RZ, RZ ;  /* 0x000000ff07077210 */ /* 0x000fc40007ffe1ff */
[C---:B------:R-:W-:Y:S01]  /*3410*/  ISETP.GT.U32.AND P3, PT, R8.reuse, R93, PT ;  /* 0x0000005d0800720c */ /* 0x040fe20003f64070 */
[C---:B------:R-:W-:Y:S01]  /*3420*/  IMAD R97, R8.reuse, R42, R97 ;  /* 0x0000002a08617224 */ /* 0x040fe200078e0261 */
[C---:B------:R-:W-:Y:S01]  /*3430*/  ISETP.GT.U32.AND P6, PT, R8.reuse, R95, PT ;  /* 0x0000005f0800720c */ /* 0x040fe20003fc4070 */
[----:B------:R-:W-:Y:S02]  /*3440*/  IMAD R52, R9, R7, R52 ;  /* 0x0000000709347224 */ /* 0x000fe400078e0234 */
[--C-:B------:R-:W-:Y:S01]  /*3450*/  @!P1 IMAD.IADD R89, R89, 0x1, -R8.reuse ;  /* 0x0000000159599824 */ /* 0x100fe200078e0a08 */
[----:B------:R-:W-:Y:S01]  /*3460*/  ISETP.GT.U32.AND P1, PT, R8, R97, PT ;  /* 0x000000610800720c */ /* 0x000fe20003f24070 */
[--C-:B------:R-:W-:Y:S01]  /*3470*/  @!P4 IMAD.IADD R51, R51, 0x1, -R8.reuse ;  /* 0x000000013333c824 */ /* 0x100fe200078e0a08 */
[----:B------:R-:W-:Y:S01]  /*3480*/  ISETP.GE.AND P4, PT, R58, RZ, PT ;  /* 0x000000ff3a00720c */ /* 0x000fe20003f86270 */
[----:B------:R-:W-:Y:S01]  /*3490*/  @!P0 IMAD.IADD R91, R91, 0x1, -R8 ;  /* 0x000000015b5b8824 */ /* 0x000fe200078e0a08 */
[----:B------:R-:W-:Y:S01]  /*34a0*/  ISETP.GT.U32.AND P0, PT, R9, R52, PT ;  /* 0x000000340900720c */ /* 0x000fe20003f04070 */
[----:B------:R-:W-:Y:S01]  /*34b0*/  IMAD.MOV R6, RZ, RZ, -R6 ;  /* 0x000000ffff067224 */ /* 0x000fe200078e0a06 */
[----:B------:R-:W-:Y:S01]  /*34c0*/  ISETP.GT.U32.AND P5, PT, R8, R51, PT ;  /* 0x000000330800720c */ /* 0x000fe20003fa4070 */
[----:B------:R-:W-:-:S02]  /*34d0*/  @!P2 IMAD.MOV R77, RZ, RZ, -R77 ;  /* 0x000000ffff4da224 */ /* 0x000fc400078e0a4d */
[----:B------:R-:W-:Y:S01]  /*34e0*/  IMAD R54, R9, R6, R54 ;  /* 0x0000000609367224 */ /* 0x000fe200078e0236 */
[----:B------:R-:W-:Y:S01]  /*34f0*/  @!P6 IADD3 R95, R95, -R8, RZ ;  /* 0x800000085f5fe210 */ /* 0x000fe20007ffe0ff */
[--C-:B------:R-:W-:Y:S01]  /*3500*/  @!P3 IMAD.IADD R93, R93, 0x1, -R8.reuse ;  /* 0x000000015d5db824 */ /* 0x100fe200078e0a08 */
[----:B------:R-:W-:Y:S01]  /*3510*/  ISETP.GE.AND P3, PT, R60, RZ, PT ;  /* 0x000000ff3c00720c */ /* 0x000fe20003f66270 */
[----:B------:R-:W-:Y:S01]  /*3520*/  @!P1 IMAD.IADD R97, R97, 0x1, -R8 ;  /* 0x0000000161619824 */ /* 0x000fe200078e0a08 */
[----:B------:R-:W-:Y:S01]  /*3530*/  ISETP.GT.U32.AND P2, PT, R9, R54, PT ;  /* 0x000000360900720c */ /* 0x000fe20003f44070 */
[----:B------:R-:W1:Y:S01]  /*3540*/  LDC.64 R6, c[0x0][0x238] ;  /* 0x00008e00ff067b82 */ /* 0x000e620000000a00 */
[----:B------:R-:W-:Y:S01]  /*3550*/  ISETP.GE.AND P1, PT, R66, RZ, PT ;  /* 0x000000ff4200720c */ /* 0x000fe20003f26270 */
[----:B------:R-:W-:Y:S01]  /*3560*/  @!P0 IMAD.IADD R52, R52, 0x1, -R9 ;  /* 0x0000000134348824 */ /* 0x000fe200078e0a09 */
[----:B------:R-:W-:Y:S02]  /*3570*/  ISETP.GT.U32.AND P0, PT, R8, R97, PT ;  /* 0x000000610800720c */ /* 0x000fe40003f04070 */
[----:B------:R-:W-:-:S02]  /*3580*/  @!P5 IADD3 R51, R51, -R8, RZ ;  /* 0x800000083333d210 */ /* 0x000fc40007ffe0ff */
[----:B------:R-:W-:Y:S02]  /*3590*/  ISETP.GE.AND P5, PT, R0, RZ, PT ;  /* 0x000000ff0000720c */ /* 0x000fe40003fa6270 */
[----:B------:R-:W-:Y:S01]  /*35a0*/  ISETP.GE.AND P6, PT, R62, RZ, PT ;  /* 0x000000ff3e00720c */ /* 0x000fe20003fc6270 */
[----:B------:R-:W-:Y:S01]  /*35b0*/  @!P3 IMAD.MOV R81, RZ, RZ, -R81 ;  /* 0x000000ffff51b224 */ /* 0x000fe200078e0a51 */
[----:B------:R-:W-:Y:S01]  /*35c0*/  @!P4 IADD3 R79, -R79, RZ, RZ ;  /* 0x000000ff4f4fc210 */ /* 0x000fe20007ffe1ff */
[----:B------:R-:W-:Y:S01]  /*35d0*/  @!P2 IMAD.IADD R54, R54, 0x1, -R9 ;  /* 0x000000013636a824 */ /* 0x000fe200078e0a09 */
[----:B------:R-:W-:Y:S02]  /*35e0*/  ISETP.GT.U32.AND P2, PT, R9, R52, PT ;  /* 0x000000340900720c */ /* 0x000fe40003f44070 */
[----:B------:R-:W-:Y:S01]  /*35f0*/  @!P1 IADD3 R85, -R85, RZ, RZ ;  /* 0x000000ff55559210 */ /* 0x000fe20007ffe1ff */
[----:B------:R-:W-:Y:S01]  /*3600*/  @!P0 IMAD.IADD R97, R97, 0x1, -R8 ;  /* 0x0000000161618824 */ /* 0x000fe200078e0a08 */
[----:B------:R-:W-:-:S02]  /*3610*/  ISETP.GE.AND P0, PT, R56, RZ, PT ;  /* 0x000000ff3800720c */ /* 0x000fc40003f06270 */
[----:B------:R-:W-:Y:S01]  /*3620*/  ISETP.GT.U32.AND P3, PT, R9, R54, PT ;  /* 0x000000360900720c */ /* 0x000fe20003f64070 */
[----:B------:R-:W-:Y:S01]  /*3630*/  @!P5 IMAD.MOV R51, RZ, RZ, -R51 ;  /* 0x000000ffff33d224 */ /* 0x000fe200078e0a33 */
[----:B------:R-:W-:Y:S01]  /*3640*/  ISETP.GE.AND P5, PT, R64, RZ, PT ;  /* 0x000000ff4000720c */ /* 0x000fe20003fa6270 */
[----:B------:R-:W-:Y:S01]  /*3650*/  @!P6 IMAD.MOV R83, RZ, RZ, -R83 ;  /* 0x000000ffff53e224 */ /* 0x000fe200078e0a53 */
[----:B------:R-:W-:Y:S01]  /*3660*/  ISETP.GE.AND P4, PT, R68, RZ, PT ;  /* 0x000000ff4400720c */ /* 0x000fe20003f86270 */
[----:B-1----:R-:W-:Y:S01]  /*3670*/  IMAD R251, R6, 0x62, RZ ;  /* 0x0000006206fb7824 */ /* 0x002fe200078e02ff */
[----:B------:R-:W-:Y:S01]  /*3680*/  ISETP.GE.AND P1, PT, R72, RZ, PT ;  /* 0x000000ff4800720c */ /* 0x000fe20003f26270 */
[----:B------:R-:W-:Y:S01]  /*3690*/  IMAD R247, R6, 0x63, RZ ;  /* 0x0000006306f77824 */ /* 0x000fe200078e02ff */
[----:B------:R-:W-:Y:S01]  /*36a0*/  @!P2 IADD3 R52, R52, -R9, RZ ;  /* 0x800000093434a210 */ /* 0x000fe20007ffe0ff */
[----:B------:R-:W-:Y:S01]  /*36b0*/  IMAD R242, R6, 0x64, RZ ;  /* 0x0000006406f27824 */ /* 0x000fe200078e02ff */
[----:B------:R-:W-:Y:S01]  /*36c0*/  ISETP.GE.AND P2, PT, R74, RZ, PT ;  /* 0x000000ff4a00720c */ /* 0x000fe20003f46270 */
[----:B------:R-:W-:Y:S01]  /*36d0*/  @!P0 IMAD.MOV R93, RZ, RZ, -R93 ;  /* 0x000000ffff5d8224 */ /* 0x000fe200078e0a5d */
[----:B------:R-:W-:Y:S01]  /*36e0*/  ISETP.GE.AND P6, PT, R70, RZ, PT ;  /* 0x000000ff4600720c */ /* 0x000fe20003fc6270 */
[----:B------:R-:W-:Y:S01]  /*36f0*/  @!P3 IMAD.IADD R54, R54, 0x1, -R9 ;  /* 0x000000013636b824 */ /* 0x000fe200078e0a09 */
[----:B------:R-:W-:Y:S01]  /*3700*/  ISETP.GE.AND P0, PT, R3, RZ, PT ;  /* 0x000000ff0300720c */ /* 0x000fe20003f06270 */
[----:B------:R-:W-:Y:S01]  /*3710*/  IMAD R9, R252, R7, RZ ;  /* 0x00000007fc097224 */ /* 0x000fe200078e02ff */
[----:B------:R-:W-:Y:S01]  /*3720*/  @!P5 IADD3 R95, -R95, RZ, RZ ;  /* 0x000000ff5f5fd210 */ /* 0x000fe20007ffe1ff */
[----:B------:R-:W-:Y:S01]  /*3730*/  @!P4 IMAD.MOV R87, RZ, RZ, -R87 ;  /* 0x000000ffff57c224 */ /* 0x000fe200078e0a57 */
[----:B------:R-:W-:Y:S01]  /*3740*/  ISETP.GE.AND P5, PT, R5, RZ, PT ;  /* 0x000000ff0500720c */ /* 0x000fe20003fa6270 */
[----:B------:R-:W-:Y:S01]  /*3750*/  @!P1 IMAD.MOV R91, RZ, RZ, -R91 ;  /* 0x000000ffff5b9224 */ /* 0x000fe200078e0a5b */
[----:B------:R-:W-:Y:S01]  /*3760*/  ISETP.NE.AND P3, PT, R189, RZ, PT ;  /* 0x000000ffbd00720c */ /* 0x000fe20003f65270 */
[----:B------:R-:W-:Y:S01]  /*3770*/  IMAD R238, R6, 0x65, RZ ;  /* 0x0000006506ee7824 */ /* 0x000fe200078e02ff */
[----:B------:R-:W-:Y:S01]  /*3780*/  LOP3.LUT R8, RZ, R189, RZ, 0x33, !PT ;  /* 0x000000bdff087212 */ /* 0x000fe200078e33ff */
[----:B------:R-:W-:Y:S01]  /*3790*/  @!P2 IMAD.MOV R97, RZ, RZ, -R97 ;  /* 0x000000ffff61a224 */ /* 0x000fe200078e0a61 */
[----:B------:R-:W-:Y:S01]  /*37a0*/  LEA R42, P1, R9, UR4, 0x2 ;  /* 0x00000004092a7c11 */ /* 0x000fe2000f8210ff */
[----:B------:R-:W-:Y:S01]  /*37b0*/  ULDC UR4, c[0x0][0x240] ;  /* 0x0000900000047ab9 */ /* 0x000fe20000000800 */
[----:B------:R-:W-:Y:S01]  /*37c0*/  SEL R51, R8, R51, !P3 ;  /* 0x0000003308337207 */ /* 0x000fe20005800000 */
[----:B------:R-:W-:Y:S01]  /*37d0*/  @!P0 IMAD.MOV R52, RZ, RZ, -R52 ;  /* 0x000000ffff348224 */ /* 0x000fe200078e0a34 */
[----:B------:R-:W-:Y:S01]  /*37e0*/  @!P6 IADD3 R89, -R89, RZ, RZ ;  /* 0x000000ff5959e210 */ /* 0x000fe20007ffe1ff */
[----:B------:R-:W-:Y:S01]  /*37f0*/  IMAD R234, R6, 0x66, RZ ;  /* 0x0000006606ea7824 */ /* 0x000fe200078e02ff */
[----:B------:R-:W-:Y:S01]  /*3800*/  ISETP.NE.AND P4, PT, R188, RZ, PT ;  /* 0x000000ffbc00720c */ /* 0x000fe20003f85270 */
[C---:B------:R-:W-:Y:S01]  /*3810*/  IMAD R230, R6.reuse, 0x67, RZ ;  /* 0x0000006706e67824 */ /* 0x040fe200078e02ff */
[----:B------:R-:W-:Y:S01]  /*3820*/  LOP3.LUT R7, RZ, R188, RZ, 0x33, !PT ;  /* 0x000000bcff077212 */ /* 0x000fe200078e33ff */
[----:B------:R-:W-:Y:S01]  /*3830*/  IMAD R170, R6, 0x6b, RZ ;  /* 0x0000006b06aa7824 */ /* 0x000fe200078e02ff */
[----:B------:R-:W-:Y:S01]  /*3840*/  SEL R58, R8, R12, !P3 ;  /* 0x0000000c083a7207 */ /* 0x000fe20005800000 */
[----:B------:R-:W-:Y:S01]  /*3850*/  IMAD R174, R6, 0x6c, RZ ;  /* 0x0000006c06ae7824 */ /* 0x000fe200078e02ff */
[C---:B------:R-:W-:Y:S01]  /*3860*/  SEL R60, R8.reuse, R13, !P3 ;  /* 0x0000000d083c7207 */ /* 0x040fe20005800000 */
[----:B------:R-:W1:Y:S01]  /*3870*/  LDC R12, c[0x0][0x230] ;  /* 0x00008c00ff0c7b82 */ /* 0x000e620000000800 */
[----:B------:R-:W-:Y:S01]  /*3880*/  SEL R64, R8, R15, !P3 ;  /* 0x0000000f08407207 */ /* 0x000fe20005800000 */
[----:B------:R-:W-:Y:S01]  /*3890*/  IMAD R178, R6, 0x6d, RZ ;  /* 0x0000006d06b27824 */ /* 0x000fe200078e02ff */
[C---:B------:R-:W-:Y:S01]  /*38a0*/  SEL R66, R8.reuse, R16, !P3 ;  /* 0x0000001008427207 */ /* 0x040fe20005800000 */
[----:B------:R-:W-:Y:S01]  /*38b0*/  IMAD R16, R51, UR4, RZ ;  /* 0x0000000433107c24 */ /* 0x000fe2000f8e02ff */
[----:B------:R-:W-:Y:S01]  /*38c0*/  SEL R44, R8, R44, !P3 ;  /* 0x0000002c082c7207 */ /* 0x000fe20005800000 */
[----:B------:R-:W-:Y:S01]  /*38d0*/  IMAD R182, R6, 0x6e, RZ ;  /* 0x0000006e06b67824 */ /* 0x000fe200078e02ff */
[----:B------:R-:W-:Y:S01]  /*38e0*/  @!P5 IADD3 R54, -R54, RZ, RZ ;  /* 0x000000ff3636d210 */ /* 0x000fe20007ffe1ff */
[----:B------:R-:W-:Y:S01]  /*38f0*/  IMAD R186, R6, 0x6f, RZ ;  /* 0x0000006f06ba7824 */ /* 0x000fe200078e02ff */
[----:B------:R-:W-:Y:S01]  /*3900*/  SEL R56, R8, R11, !P3 ;  /* 0x0000000b08387207 */ /* 0x000fe20005800000 */
[----:B------:R-:W-:Y:S01]  /*3910*/  IMAD R192, R6, 0x70, RZ ;  /* 0x0000007006c07824 */ /* 0x000fe200078e02ff */
[C---:B------:R-:W-:Y:S01]  /*3920*/  SEL R62, R8.reuse, R14, !P3 ;  /* 0x0000000e083e7207 */ /* 0x040fe20005800000 */
[----:B------:R-:W3:Y:S01]  /*3930*/  LDC R11, c[0x0][0x230] ;  /* 0x00008c00ff0b7b82 */ /* 0x000ee20000000800 */
[----:B------:R-:W-:Y:S01]  /*3940*/  SEL R68, R8, R17, !P3 ;  /* 0x0000001108447207 */ /* 0x000fe20005800000 */
[----:B------:R-:W-:Y:S01]  /*3950*/  IMAD R17, R56, UR4, RZ ;  /* 0x0000000438117c24 */ /* 0x000fe2000f8e02ff */
        /* <DEDUP_REMOVED lines=24> */
[C---:B------:R-:W-:Y:S01]  /*3ae0*/  SEL R94, R8.reuse, R30, !P3 ;  /* 0x0000001e085e7207 */ /* 0x040fe20005800000 */
[----:B------:R-:W4:Y:S01]  /*3af0*/  LDC R14, c[0x0][0x230] ;  /* 0x00008c00ff0e7b82 */ /* 0x000f220000000800 */
        /* <DEDUP_REMOVED lines=25> */
[----:B------:R-:W2:Y:S01]  /*3c90*/  S2UR UR4, SR_CgaCtaId ;  /* 0x00000000000479c3 */ /* 0x000ea20000008800 */
        /* <DEDUP_REMOVED lines=18> */
[C---:B------:R-:W-:Y:S01]  /*3dc0*/  SEL R116, R8.reuse, R61, !P3 ;  /* 0x0000003d08747207 */ /* 0x040fe20005800000 */
[----:B------:R-:W-:Y:S01]  /*3dd0*/  IMAD R61, R111, UR28, RZ ;  /* 0x0000001c6f3d7c24 */ /* 0x000fe2000f8e02ff */
[----:B------:R-:W-:Y:S01]  /*3de0*/  SEL R117, R8, R63, !P3 ;  /* 0x0000003f08757207 */ /* 0x000fe20005800000 */
[----:B------:R-:W-:Y:S01]  /*3df0*/  IMAD R63, R50, UR30, RZ ;  /* 0x0000001e323f7c24 */ /* 0x000fe2000f8e02ff */
[----:B------:R-:W-:Y:S01]  /*3e00*/  SEL R119, R8, R65, !P3 ;  /* 0x0000004108777207 */ /* 0x000fe20005800000 */
[----:B------:R-:W-:Y:S01]  /*3e10*/  IMAD R101, R114, UR32, RZ ;  /* 0x0000002072657c24 */ /* 0x000fe2000f8e02ff */
[C---:B------:R-:W-:Y:S01]  /*3e20*/  SEL R121, R8.reuse, R67, !P3 ;  /* 0x0000004308797207 */ /* 0x040fe20005800000 */
[----:B------:R-:W-:Y:S01]  /*3e30*/  IMAD R111, R115, UR34, RZ ;  /* 0x00000022736f7c24 */ /* 0x000fe2000f8e02ff */
[C---:B------:R-:W-:Y:S01]  /*3e40*/  SEL R152, R8.reuse, R69, !P3 ;  /* 0x0000004508987207 */ /* 0x040fe20005800000 */
[----:B------:R-:W-:Y:S01]  /*3e50*/  IMAD R115, R117, UR36, RZ ;  /* 0x0000002475737c24 */ /* 0x000fe2000f8e02ff */
[C---:B------:R-:W-:Y:S01]  /*3e60*/  SEL R153, R8.reuse, R71, !P3 ;  /* 0x0000004708997207 */ /* 0x040fe20005800000 */
        /* <DEDUP_REMOVED lines=33> */
[----:B------:R-:W-:Y:S01]  /*4080*/  LEA.HI.X.SX32 R13, R9, UR5, 0x2, P1 ;  /* 0x00000005090d7c11 */ /* 0x000fe200088f16ff */
[----:B------:R-:W-:Y:S01]  /*4090*/  ULDC UR5, c[0x0][0x240] ;  /* 0x0000900000057ab9 */ /* 0x000fe20000000800 */
[-C--:B------:R-:W-:Y:S01]  /*40a0*/  LEA R44, P0, R16, R42.reuse, 0x2 ;  /* 0x0000002a102c7211 */ /* 0x080fe200078010ff */
[----:B------:R-:W-:Y:S01]  /*40b0*/  IMAD R30, R82, UR5, RZ ;  /* 0x00000005521e7c24 */ /* 0x000fe2000f8e02ff */
[-C--:B------:R-:W-:Y:S01]  /*40c0*/  LEA R124, P1, R18, R42.reuse, 0x2 ;  /* 0x0000002a127c7211 */ /* 0x080fe200078210ff */
[----:B------:R-:W-:Y:S01]  /*40d0*/  IMAD R107, R57, UR33, RZ ;  /* 0x00000021396b7c24 */ /* 0x000fe2000f8e02ff */
[-C--:B------:R-:W-:Y:S01]  /*40e0*/  LEA.HI.X.SX32 R45, R16, R13.reuse, 0x2, P0 ;  /* 0x0000000d102d7211 */ /* 0x080fe200000f16ff */
[----:B------:R-:W-:Y:S01]  /*40f0*/  IMAD R163, R163, UR50, RZ ;  /* 0x00000032a3a37c24 */ /* 0x000fe2000f8e02ff */
[-C--:B------:R-:W-:Y:S01]  /*4100*/  LEA R126, P2, R19, R42.reuse, 0x2 ;  /* 0x0000002a137e7211 */ /* 0x080fe200078410ff */
        /* <DEDUP_REMOVED lines=8> */
[----:B------:R-:W3:Y:S01]  /*4190*/  LDC R9, c[0x0][0x230] ;  /* 0x00008c00ff097b82 */ /* 0x000ee20000000800 */
[-C--:B------:R-:W-:Y:S01]  /*41a0*/  LEA R134, P6, R23, R42.reuse, 0x2 ;  /* 0x0000002a17867211 */ /* 0x080fe200078c10ff */
[----:B-1----:R-:W-:Y:S01]  /*41b0*/  VIADD R12, R12, 0xfffffffe ;  /* 0xfffffffe0c0c7836 */ /* 0x002fe20000000000 */
[-C--:B------:R-:W-:Y:S01]  /*41c0*/  LEA.HI.X.SX32 R125, R18, R13.reuse, 0x2, P1 ;  /* 0x0000000d127d7211 */ /* 0x080fe200008f16ff */
[----:B------:R-:W-:Y:S01]  /*41d0*/  ULDC UR5, c[0x0][0x234] ;  /* 0x00008d0000057ab9 */ /* 0x000fe20000000800 */
[-C--:B------:R-:W-:Y:S01]  /*41e0*/  LEA R138, P1, R25, R42.reuse, 0x2 ;  /* 0x0000002a198a7211 */ /* 0x080fe200078210ff */
[----:B------:R-:W-:Y:S01]  /*41f0*/  IMAD R8, R8, UR5, RZ ;  /* 0x0000000508087c24 */ /* 0x000fe2000f8e02ff */
[-C--:B------:R-:W-:Y:S01]  /*4200*/  LEA.HI.X.SX32 R127, R19, R13.reuse, 0x2, P2 ;  /* 0x0000000d137f7211 */ /* 0x080fe200010f16ff */
[----:B------:R-:W1:Y:S01]  /*4210*/  LDC R10, c[0x0][0x230] ;  /* 0x00008c00ff0a7b82 */ /* 0x000e620000000800 */
[-C--:B------:R-:W-:Y:S01]  /*4220*/  LEA.HI.X.SX32 R131, R21, R13.reuse, 0x2, P4 ;  /* 0x0000000d15837211 */ /* 0x080fe200020f16ff */
[----:B------:R-:W-:Y:S01]  /*4230*/  ULDC.64 UR6, c[0x0][0x210] ;  /* 0x0000840000067ab9 */ /* 0x000fe20000000a00 */
[-C--:B------:R-:W-:Y:S01]  /*4240*/  LEA.HI.X.SX32 R123, R17, R13.reuse, 0x2, P0 ;  /* 0x0000000d117b7211 */ /* 0x080fe200000f16ff */
[----:B------:R-:W-:Y:S01]  /*4250*/  IMAD R7, R7, UR5, RZ ;  /* 0x0000000507077c24 */ /* 0x000fe2000f8e02ff */
[-C--:B------:R-:W-:Y:S01]  /*4260*/  LEA R140, P2, R26, R42.reuse, 0x2 ;  /* 0x0000002a1a8c7211 */ /* 0x080fe200078410ff */
[----:B----4-:R-:W-:Y:S01]  /*4270*/  VIADD R14, R14, 0xffffffff ;  /* 0xffffffff0e0e7836 */ /* 0x010fe20000000000 */
[-C--:B------:R-:W-:Y:S01]  /*4280*/  LEA.HI.X.SX32 R129, R20, R13.reuse, 0x2, P3 ;  /* 0x0000000d14817211 */ /* 0x080fe200018f16ff */
[----:B------:R-:W-:Y:S01]  /*4290*/  UMOV UR10, 0x400 ;  /* 0x00000400000a7882 */ /* 0x000fe20000000000 */
[-C--:B------:R-:W-:Y:S01]  /*42a0*/  LEA R144, P4, R28, R42.reuse, 0x2 ;  /* 0x0000002a1c907211 */ /* 0x080fe200078810ff */
[----:B--2---:R-:W-:Y:S01]  /*42b0*/  ULEA UR10, UR4, UR10, 0x18 ;  /* 0x0000000a040a7291 */ /* 0x004fe2000f8ec03f */
[-C--:B------:R-:W-:Y:S01]  /*42c0*/  LEA.HI.X.SX32 R133, R22, R13.reuse, 0x2, P5 ;  /* 0x0000000d16857211 */ /* 0x080fe200028f16ff */
[----:B------:R-:W-:Y:S01]  /*42d0*/  ULDC.64 UR8, c[0x0][0x208] ;  /* 0x0000820000087ab9 */ /* 0x000fe20000000a00 */
[-C--:B------:R-:W-:Y:S01]  /*42e0*/  LEA R136, P0, R24, R42.reuse, 0x2 ;  /* 0x0000002a18887211 */ /* 0x080fe200078010ff */
[C---:B------:R-:W-:Y:S01]  /*42f0*/  IMAD R196, R6.reuse, 0x71, RZ ;  /* 0x0000007106c47824 */ /* 0x040fe200078e02ff */
[-C--:B------:R-:W-:Y:S01]  /*4300*/  LEA R142, P3, R27, R42.reuse, 0x2 ;  /* 0x0000002a1b8e7211 */ /* 0x080fe200078610ff */
[----:B---3--:R-:W-:Y:S01]  /*4310*/  VIADD R9, R9, 0xffffffdf ;  /* 0xffffffdf09097836 */ /* 0x008fe20000000000 */
[-C--:B------:R-:W-:Y:S01]  /*4320*/  LEA R146, P5, R29, R42.reuse, 0x2 ;  /* 0x0000002a1d927211 */ /* 0x080fe200078a10ff */
[----:B------:R-:W-:Y:S01]  /*4330*/  IMAD R200, R6, 0x72, RZ ;  /* 0x0000007206c87824 */ /* 0x000fe200078e02ff */
[-C--:B------:R-:W-:Y:S01]  /*4340*/  LEA.HI.X.SX32 R135, R23, R13.reuse, 0x2, P6 ;  /* 0x0000000d17877211 */ /* 0x080fe200030f16ff */
[----:B------:R-:W-:Y:S01]  /*4350*/  VIADD R23, R4, UR10 ;  /* 0x0000000a04177c36 */ /* 0x000fe20008000000 */
[-C--:B------:R-:W-:Y:S01]  /*4360*/  LEA R148, P6, R30, R42.reuse, 0x2 ;  /* 0x0000002a1e947211 */ /* 0x080fe200078c10ff */
[----:B------:R-:W-:Y:S01]  /*4370*/  IMAD R204, R6, 0x73, RZ ;  /* 0x0000007306cc7824 */ /* 0x000fe200078e02ff */
[-C--:B------:R-:W-:Y:S01]  /*4380*/  LEA.HI.X.SX32 R139, R25, R13.reuse, 0x2, P1 ;  /* 0x0000000d198b7211 */ /* 0x080fe200008f16ff */
[----:B-1----:R-:W-:Y:S01]  /*4390*/  VIADD R10, R10, 0xfffffffc ;  /* 0xfffffffc0a0a7836 */ /* 0x002fe20000000000 */
[-C--:B------:R-:W-:Y:S01]  /*43a0*/  LEA R68, P1, R32, R42.reuse, 0x2 ;  /* 0x0000002a20447211 */ /* 0x080fe200078210ff */
[----:B------:R-:W-:Y:S01]  /*43b0*/  IMAD R208, R6, 0x74, RZ ;  /* 0x0000007406d07824 */ /* 0x000fe200078e02ff */
[-C--:B------:R-:W-:Y:S01]  /*43c0*/  LEA.HI.X.SX32 R141, R26, R13.reuse, 0x2, P2 ;  /* 0x0000000d1a8d7211 */ /* 0x080fe200010f16ff */
[----:B------:R-:W-:Y:S01]  /*43d0*/  IMAD R212, R6, 0x75, RZ ;  /* 0x0000007506d47824 */ /* 0x000fe200078e02ff */
[-C--:B------:R-:W-:Y:S01]  /*43e0*/  LEA.HI.X.SX32 R145, R28, R13.reuse, 0x2, P4 ;  /* 0x0000000d1c917211 */ /* 0x080fe200020f16ff */
[----:B------:R-:W-:Y:S01]  /*43f0*/  IMAD R216, R6, 0x76, RZ ;  /* 0x0000007606d87824 */ /* 0x000fe200078e02ff */
[-C--:B------:R-:W-:Y:S01]  /*4400*/  LEA.HI.X.SX32 R137, R24, R13.reuse, 0x2, P0 ;  /* 0x0000000d18897211 */ /* 0x080fe200000f16ff */
[C---:B------:R-:W-:Y:S01]  /*4410*/  IMAD R220, R6.reuse, 0x77, RZ ;  /* 0x0000007706dc7824 */ /* 0x040fe200078e02ff */
[-C--:B------:R-:W-:Y:S01]  /*4420*/  LEA R64, P2, R33, R42.reuse, 0x2 ;  /* 0x0000002a21407211 */ /* 0x080fe200078410ff */
[C---:B------:R-:W-:Y:S01]  /*4430*/  IMAD R224, R6.reuse, 0x78, RZ ;  /* 0x0000007806e07824 */ /* 0x040fe200078e02ff */
[-C--:B------:R-:W-:Y:S01]  /*4440*/  LEA.HI.X.SX32 R143, R27, R13.reuse, 0x2, P3 ;  /* 0x0000000d1b8f7211 */ /* 0x080fe200018f16ff */
[----:B------:R-:W-:Y:S01]  /*4450*/  IMAD R228, R6, 0x79, RZ ;  /* 0x0000007906e47824 */ /* 0x000fe200078e02ff */
[----:B------:R-:W-:Y:S01]  /*4460*/  LEA R72, P4, R35, R42, 0x2 ;  /* 0x0000002a23487211 */ /* 0x000fe200078810ff */
[----:B------:R-:W-:Y:S01]  /*4470*/  ULDC UR4, c[0x0][0x230] ;  /* 0x00008c0000047ab9 */ /* 0x000fe20000000800 */
[----:B------:R-:W-:-:S02]  /*4480*/  LEA.HI.X.SX32 R147, R29, R13, 0x2, P5 ;  /* 0x0000000d1d937211 */ /* 0x000fc400028f16ff */
[-C--:B------:R-:W-:Y:S02]  /*4490*/  LEA R150, P0, R31, R42.reuse, 0x2 ;  /* 0x0000002a1f967211 */ /* 0x080fe400078010ff */
[-C--:B------:R-:W-:Y:S02]  /*44a0*/  LEA R84, P3, R34, R42.reuse, 0x2 ;  /* 0x0000002a22547211 */ /* 0x080fe400078610ff */
[-C--:B------:R-:W-:Y:S02]  /*44b0*/  LEA R66, P5, R36, R42.reuse, 0x2 ;  /* 0x0000002a24427211 */ /* 0x080fe400078a10ff */
[-C--:B------:R-:W-:Y:S02]  /*44c0*/  LEA.HI.X.SX32 R149, R30, R13.reuse, 0x2, P6 ;  /* 0x0000000d1e957211 */ /* 0x080fe400030f16ff */
[----:B------:R-:W-:Y:S02]  /*44d0*/  LEA R24, P6, R37, R42, 0x2 ;  /* 0x0000002a25187211 */ /* 0x000fe400078c10ff */
[----:B------:R-:W-:-:S02]  /*44e0*/  LEA.HI.X.SX32 R69, R32, R13, 0x2, P1 ;  /* 0x0000000d20457211 */ /* 0x000fc400008f16ff */
[-C--:B------:R-:W-:Y:S02]  /*44f0*/  LEA R92, P1, R39, R42.reuse, 0x2 ;  /* 0x0000002a275c7211 */ /* 0x080fe400078210ff */
[-C--:B------:R-:W-:Y:S02]  /*4500*/  LEA.HI.X.SX32 R65, R33, R13.reuse, 0x2, P2 ;  /* 0x0000000d21417211 */ /* 0x080fe400010f16ff */
[-C--:B------:R-:W-:Y:S02]  /*4510*/  LEA.HI.X.SX32 R73, R35, R13.reuse, 0x2, P4 ;  /* 0x0000000d23497211 */ /* 0x080fe400020f16ff */
[-C--:B------:R-:W-:Y:S02]  /*4520*/  LEA.HI.X.SX32 R151, R31, R13.reuse, 0x2, P0 ;  /* 0x0000000d1f977211 */ /* 0x080fe400000f16ff */
[----:B------:R-:W-:Y:S02]  /*4530*/  LEA R76, P2, R40, R42, 0x2 ;  /* 0x0000002a284c7211 */ /* 0x000fe400078410ff */
[----:B------:R-:W-:-:S02]  /*4540*/  LEA.HI.X.SX32 R85, R34, R13, 0x2, P3 ;  /* 0x0000000d22557211 */ /* 0x000fc400018f16ff */
[-C--:B------:R-:W-:Y:S02]  /*4550*/  LEA R90, P4, R43, R42.reuse, 0x2 ;  /* 0x0000002a2b5a7211 */ /* 0x080fe400078810ff */
[-C--:B------:R-:W-:Y:S02]  /*4560*/  LEA.HI.X.SX32 R67, R36, R13.reuse, 0x2, P5 ;  /* 0x0000000d24437211 */ /* 0x080fe400028f16ff */
[-C--:B------:R-:W-:Y:S02]  /*4570*/  LEA R70, P0, R38, R42.reuse, 0x2 ;  /* 0x0000002a26467211 */ /* 0x080fe400078010ff */
[-C--:B------:R-:W-:Y:S02]  /*4580*/  LEA R74, P3, R41, R42.reuse, 0x2 ;  /* 0x0000002a294a7211 */ /* 0x080fe400078610ff */
[----:B------:R-:W-:Y:S02]  /*4590*/  LEA R56, P5, R46, R42, 0x2 ;  /* 0x0000002a2e387211 */ /* 0x000fe400078a10ff */
[----:B------:R-:W-:-:S02]  /*45a0*/  LEA.HI.X.SX32 R25, R37, R13, 0x2, P6 ;  /* 0x0000000d25197211 */ /* 0x000fc400030f16ff */
[-C--:B------:R-:W-:Y:S02]  /*45b0*/  LEA R50, P6, R47, R42.reuse, 0x2 ;  /* 0x0000002a2f327211 */ /* 0x080fe400078c10ff */
[-C--:B------:R-:W-:Y:S02]  /*45c0*/  LEA.HI.X.SX32 R93, R39, R13.reuse, 0x2, P1 ;  /* 0x0000000d275d7211 */ /* 0x080fe400008f16ff */
[----:B------:R-:W-:Y:S02]  /*45d0*/  LEA R80, P1, R49, R42, 0x2 ;  /* 0x0000002a31507211 */ /* 0x000fe400078210ff */
[-C--:B------:R-:W-:Y:S02]  /*45e0*/  LEA.HI.X.SX32 R77, R40, R13.reuse, 0x2, P2 ;  /* 0x0000000d284d7211 */ /* 0x080fe400010f16ff */
[-C--:B------:R-:W-:Y:S02]  /*45f0*/  LEA.HI.X.SX32 R91, R43, R13.reuse, 0x2, P4 ;  /* 0x0000000d2b5b7211 */ /* 0x080fe400020f16ff */
[----:B------:R-:W-:-:S02]  /*4600*/  LEA.HI.X.SX32 R71, R38, R13, 0x2, P0 ;  /* 0x0000000d26477211 */ /* 0x000fc400000f16ff */
[-C--:B------:R-:W-:Y:S02]  /*4610*/  LEA R108, P2, R52, R42.reuse, 0x2 ;  /* 0x0000002a346c7211 */ /* 0x080fe400078410ff */
[-C--:B------:R-:W-:Y:S02]  /*4620*/  LEA.HI.X.SX32 R75, R41, R13.reuse, 0x2, P3 ;  /* 0x0000000d294b7211 */ /* 0x080fe400018f16ff */
[-C--:B------:R-:W-:Y:S02]  /*4630*/  LEA R78, P4, R54, R42.reuse, 0x2 ;  /* 0x0000002a364e7211 */ /* 0x080fe400078810ff */
[----:B------:R-:W-:Y:S02]  /*4640*/  LEA.HI.X.SX32 R57, R46, R13, 0x2, P5 ;  /* 0x0000000d2e397211 */ /* 0x000fe400028f16ff */
[-C--:B------:R-:W-:Y:S02]  /*4650*/  LEA R82, P0, R48, R42.reuse, 0x2 ;  /* 0x0000002a30527211 */ /* 0x080fe400078010ff */
[----:B------:R-:W-:-:S02]  /*4660*/  LEA R104, P3, R53, R42, 0x2 ;  /* 0x0000002a35687211 */ /* 0x000fc400078610ff */
[-C--:B------:R-:W-:Y:S02]  /*4670*/  LEA R88, P5, R55, R42.reuse, 0x2 ;  /* 0x0000002a37587211 */ /* 0x080fe400078a10ff */
[-C--:B------:R-:W-:Y:S02]  /*4680*/  LEA.HI.X.SX32 R51, R47, R13.reuse, 0x2, P6 ;  /* 0x0000000d2f337211 */ /* 0x080fe400030f16ff */
[-C--:B------:R-:W-:Y:S02]  /*4690*/  LEA R86, P6, R59, R42.reuse, 0x2 ;  /* 0x0000002a3b567211 */ /* 0x080fe400078c10ff */
[-C--:B------:R-:W-:Y:S02]  /*46a0*/  LEA.HI.X.SX32 R81, R49, R13.reuse, 0x2, P1 ;  /* 0x0000000d31517211 */ /* 0x080fe400008f16ff */
[----:B------:R-:W-:Y:S02]  /*46b0*/  LEA R102, P1, R61, R42, 0x2 ;  /* 0x0000002a3d667211 */ /* 0x000fe400078210ff */
[----:B------:R-:W-:-:S02]  /*46c0*/  LEA.HI.X.SX32 R109, R52, R13, 0x2, P2 ;  /* 0x0000000d346d7211 */ /* 0x000fc400010f16ff */
[-C--:B------:R-:W-:Y:S02]  /*46d0*/  LEA.HI.X.SX32 R79, R54, R13.reuse, 0x2, P4 ;  /* 0x0000000d364f7211 */ /* 0x080fe400020f16ff */
[-C--:B------:R-:W-:Y:S02]  /*46e0*/  LEA.HI.X.SX32 R83, R48, R13.reuse, 0x2, P0 ;  /* 0x0000000d30537211 */ /* 0x080fe400000f16ff */
[-C--:B------:R-:W-:Y:S02]  /*46f0*/  LEA R98, P2, R62, R42.reuse, 0x2 ;  /* 0x0000002a3e627211 */ /* 0x080fe400078410ff */
[-C--:B------:R-:W-:Y:S02]  /*4700*/  LEA.HI.X.SX32 R105, R53, R13.reuse, 0x2, P3 ;  /* 0x0000000d35697211 */ /* 0x080fe400018f16ff */
[----:B------:R-:W-:Y:S02]  /*4710*/  LEA R94, P4, R95, R42, 0x2 ;  /* 0x0000002a5f5e7211 */ /* 0x000fe400078810ff */
        /* <DEDUP_REMOVED lines=19> */
[----:B------:R-:W-:Y:S02]  /*4850*/  LEA R110, P6, R153, R42, 0x2 ;  /* 0x0000002a996e7211 */ /* 0x000fe400078c10ff */
[-C--:B------:R-:W-:Y:S02]  /*4860*/  LEA.HI.X.SX32 R101, R113, R13.reuse, 0x2, P1 ;  /* 0x0000000d71657211 */ /* 0x080fe400008f16ff */
[-C--:B------:R-:W-:Y:S02]  /*4870*/  LEA.HI.X.SX32 R49, R115, R13.reuse, 0x2, P2 ;  /* 0x0000000d73317211 */ /* 0x080fe400010f16ff */
[-C--:B------:R-:W-:Y:S02]  /*4880*/  LEA.HI.X.SX32 R113, R121, R13.reuse, 0x2, P4 ;  /* 0x0000000d79717211 */ /* 0x080fe400020f16ff */
[-C--:B------:R-:W-:Y:S02]  /*4890*/  LEA.HI.X.SX32 R117, R111, R13.reuse, 0x2, P0 ;  /* 0x0000000d6f757211 */ /* 0x080fe400000f16ff */
[----:B------:R-:W-:-:S02]  /*48a0*/  LEA.HI.X.SX32 R115, R119, R13, 0x2, P3 ;  /* 0x0000000d77737211 */ /* 0x000fc400018f16ff */
[----:B------:R-:W-:Y:S02]  /*48b0*/  LEA.HI.X.SX32 R121, R152, R13, 0x2, P5 ;  /* 0x0000000d98797211 */ /* 0x000fe400028f16ff */
[-C--:B------:R-:W-:Y:S02]  /*48c0*/  LEA R118, P0, R154, R42.reuse, 0x2 ;  /* 0x0000002a9a767211 */ /* 0x080fe400078010ff */
[-C--:B------:R-:W-:Y:S02]  /*48d0*/  LEA R60, P1, R155, R42.reuse, 0x2 ;  /* 0x0000002a9b3c7211 */ /* 0x080fe400078210ff */
[-C--:B------:R-:W-:Y:S02]  /*48e0*/  LEA R46, P2, R156, R42.reuse, 0x2 ;  /* 0x0000002a9c2e7211 */ /* 0x080fe400078410ff */
[-C--:B------:R-:W-:Y:S02]  /*48f0*/  LEA R62, P3, R157, R42.reuse, 0x2 ;  /* 0x0000002a9d3e7211 */ /* 0x080fe400078610ff */
[----:B------:R-:W-:-:S02]  /*4900*/  LEA R52, P4, R158, R42, 0x2 ;  /* 0x0000002a9e347211 */ /* 0x000fc400078810ff */
[-C--:B------:R-:W-:Y:S02]  /*4910*/  LEA R54, P5, R159, R42.reuse, 0x2 ;  /* 0x0000002a9f367211 */ /* 0x080fe400078a10ff */
[-C--:B------:R-:W-:Y:S02]  /*4920*/  LEA.HI.X.SX32 R111, R153, R13.reuse, 0x2, P6 ;  /* 0x0000000d996f7211 */ /* 0x080fe400030f16ff */
[----:B------:R-:W-:Y:S02]  /*4930*/  LEA R28, P6, R160, R42, 0x2 ;  /* 0x0000002aa01c7211 */ /* 0x000fe400078c10ff */
[-C--:B------:R-:W-:Y:S02]  /*4940*/  LEA.HI.X.SX32 R119, R154, R13.reuse, 0x2, P0 ;  /* 0x0000000d9a777211 */ /* 0x080fe400000f16ff */
[-C--:B------:R-:W-:Y:S02]  /*4950*/  LEA.HI.X.SX32 R61, R155, R13.reuse, 0x2, P1 ;  /* 0x0000000d9b3d7211 */ /* 0x080fe400008f16ff */
[----:B------:R-:W-:-:S02]  /*4960*/  LEA.HI.X.SX32 R47, R156, R13, 0x2, P2 ;  /* 0x0000000d9c2f7211 */ /* 0x000fc400010f16ff */
[-C--:B------:R-:W-:Y:S02]  /*4970*/  LEA.HI.X.SX32 R63, R157, R13.reuse, 0x2, P3 ;  /* 0x0000000d9d3f7211 */ /* 0x080fe400018f16ff */
[-C--:B------:R-:W-:Y:S01]  /*4980*/  LEA.HI.X.SX32 R53, R158, R13.reuse, 0x2, P4 ;  /* 0x0000000d9e357211 */ /* 0x080fe200020f16ff */
[----:B------:R-:W-:Y:S01]  /*4990*/  IMAD R158, R6, 0x68, RZ ;  /* 0x00000068069e7824 */ /* 0x000fe200078e02ff */
[----:B------:R-:W-:Y:S02]  /*49a0*/  LEA.HI.X.SX32 R55, R159, R13, 0x2, P5 ;  /* 0x0000000d9f377211 */ /* 0x000fe400028f16ff */
[-C--:B------:R-:W-:Y:S02]  /*49b0*/  LEA R30, P0, R161, R42.reuse, 0x2 ;  /* 0x0000002aa11e7211 */ /* 0x080fe400078010ff */
[-C--:B------:R-:W-:Y:S02]  /*49c0*/  LEA R32, P1, R162, R42.reuse, 0x2 ;  /* 0x0000002aa2207211 */ /* 0x080fe400078210ff */
[----:B------:R-:W-:-:S02]  /*49d0*/  LEA R34, P2, R163, R42, 0x2 ;  /* 0x0000002aa3227211 */ /* 0x000fc400078410ff */
[-C--:B------:R-:W-:Y:S02]  /*49e0*/  LEA R36, P3, R164, R42.reuse, 0x2 ;  /* 0x0000002aa4247211 */ /* 0x080fe400078610ff */
[-C--:B------:R-:W-:Y:S02]  /*49f0*/  LEA R38, P4, R165, R42.reuse, 0x2 ;  /* 0x0000002aa5267211 */ /* 0x080fe400078810ff */
[-C--:B------:R-:W-:Y:S02]  /*4a00*/  LEA R40, P5, R166, R42.reuse, 0x2 ;  /* 0x0000002aa6287211 */ /* 0x080fe400078a10ff */
[-C--:B------:R-:W-:Y:S02]  /*4a10*/  LEA.HI.X.SX32 R29, R160, R13.reuse, 0x2, P6 ;  /* 0x0000000da01d7211 */ /* 0x080fe400030f16ff */
[----:B------:R-:W-:Y:S02]  /*4a20*/  LEA R42, P6, R15, R42, 0x2 ;  /* 0x0000002a0f2a7211 */ /* 0x000fe400078c10ff */
[----:B------:R-:W-:-:S02]  /*4a30*/  LEA.HI.X.SX32 R31, R161, R13, 0x2, P0 ;  /* 0x0000000da11f7211 */ /* 0x000fc400000f16ff */
[-C--:B------:R-:W-:Y:S01]  /*4a40*/  LEA.HI.X.SX32 R33, R162, R13.reuse, 0x2, P1 ;  /* 0x0000000da2217211 */ /* 0x080fe200008f16ff */
[----:B------:R-:W-:Y:S01]  /*4a50*/  IMAD R162, R6, 0x69, RZ ;  /* 0x0000006906a27824 */ /* 0x000fe200078e02ff */
[-C--:B------:R-:W-:Y:S02]  /*4a60*/  LEA.HI.X.SX32 R35, R163, R13.reuse, 0x2, P2 ;  /* 0x0000000da3237211 */ /* 0x080fe400010f16ff */
[-C--:B------:R-:W-:Y:S02]  /*4a70*/  LEA.HI.X.SX32 R37, R164, R13.reuse, 0x2, P3 ;  /* 0x0000000da4257211 */ /* 0x080fe400018f16ff */
[-C--:B------:R-:W-:Y:S02]  /*4a80*/  LEA.HI.X.SX32 R39, R165, R13.reuse, 0x2, P4 ;  /* 0x0000000da5277211 */ /* 0x080fe400020f16ff */
[-C--:B------:R-:W-:Y:S01]  /*4a90*/  LEA.HI.X.SX32 R41, R166, R13.reuse, 0x2, P5 ;  /* 0x0000000da6297211 */ /* 0x080fe200028f16ff */
[----:B------:R-:W-:Y:S01]  /*4aa0*/  IMAD R166, R6, 0x6a, RZ ;  /* 0x0000006a06a67824 */ /* 0x000fe200078e02ff */
[----:B------:R-:W-:-:S02]  /*4ab0*/  LEA.HI.X.SX32 R43, R15, R13, 0x2, P6 ;  /* 0x0000000d0f2b7211 */ /* 0x000fc400030f16ff */
[----:B------:R-:W1:Y:S01]  /*4ac0*/  LDC R13, c[0x0][0x230] ;  /* 0x00008c00ff0d7b82 */ /* 0x000e620000000800 */
[----:B------:R-:W-:Y:S02]  /*4ad0*/  ISETP.GE.U32.AND P0, PT, R12, 0x7fffff7f, PT ;  /* 0x7fffff7f0c00780c */ /* 0x000fe40003f06070 */
[----:B------:R-:W-:Y:S02]  /*4ae0*/  LEA R152, P2, R8, UR6, 0x2 ;  /* 0x0000000608987c11 */ /* 0x000fe4000f8410ff */
[----:B------:R-:W-:Y:S02]  /*4af0*/  ISETP.GE.U32.AND P1, PT, R14, 0x7fffff80, PT ;  /* 0x7fffff800e00780c */ /* 0x000fe40003f26070 */
[----:B------:R-:W-:Y:S01]  /*4b00*/  LEA.HI.X.SX32 R153, R8, UR7, 0x2, P2 ;  /* 0x0000000708997c11 */ /* 0x000fe200090f16ff */
[----:B------:R-:W2:Y:S01]  /*4b10*/  LDC R12, c[0x0][0x230] ;  /* 0x00008c00ff0c7b82 */ /* 0x000ea20000000800 */
[----:B------:R-:W-:Y:S02]  /*4b20*/  LEA R154, P2, R7, UR6, 0x2 ;  /* 0x00000006079a7c11 */ /* 0x000fe4000f8410ff */
[----:B------:R-:W-:Y:S01]  /*4b30*/  ISETP.GE.U32.AND P5, PT, R9, 0x7fffff60, PT ;  /* 0x7fffff600900780c */ /* 0x000fe20003fa6070 */
[----:B------:R-:W-:Y:S01]  /*4b40*/  IMAD.WIDE R168, R6, 0x4, R152 ;  /* 0x0000000406a87825 */ /* 0x000fe200078e0298 */
[----:B------:R-:W-:Y:S01]  /*4b50*/  LEA.HI.X.SX32 R155, R7, UR7, 0x2, P2 ;  /* 0x00000007079b7c11 */ /* 0x000fe200090f16ff */
[----:B------:R-:W-:Y:S01]  /*4b60*/  ULDC.64 UR6, c[0x0][0x238] ;  /* 0x00008e0000067ab9 */ /* 0x000fe20000000a00 */
[----:B------:R-:W-:Y:S01]  /*4b70*/  IADD3 R11, R11, -0x3, RZ ;  /* 0xfffffffd0b0b7810 */ /* 0x000fe20007ffe0ff */
[----:B------:R-:W3:Y:S01]  /*4b80*/  LDC R15, c[0x0][0x230] ;  /* 0x00008c00ff0f7b82 */ /* 0x000ee20000000800 */
[----:B------:R-:W-:Y:S01]  /*4b90*/  ISETP.GE.U32.AND P3, PT, R10, 0x7fffff7d, PT ;  /* 0x7fffff7d0a00780c */ /* 0x000fe20003f66070 */
[----:B------:R-:W-:Y:S01]  /*4ba0*/  @!PT LDS RZ, [RZ] ;  /* 0x00000000fffff984 */ /* 0x000fe20000000800 */
[----:B------:R-:W-:Y:S01]  /*4bb0*/  @!PT LDS RZ, [RZ] ;  /* 0x00000000fffff984 */ /* 0x000fe20000000800 */
[----:B------:R-:W-:Y:S01]  /*4bc0*/  @!PT LDS RZ, [RZ] ;  /* 0x00000000fffff984 */ /* 0x000fe20000000800 */
[----:B------:R-:W-:Y:S01]  /*4bd0*/  LDGSTS.E [R23], desc[UR8][R152.64], !P1 ;  /* 0x0000000098177fae */ /* 0x000fe2000c921848 */
[----:B------:R-:W-:Y:S01]  /*4be0*/  ISETP.GE.U32.AND P6, PT, R11, 0x7fffff7e, PT ;  /* 0x7fffff7e0b00780c */ /* 0x000fe20003fc6070 */
[----:B------:R-:W-:Y:S01]  /*4bf0*/  IMAD.WIDE R188, R6, 0x4, R154 ;  /* 0x0000000406bc7825 */ /* 0x000fe200078e029a */
[----:B------:R-:W-:Y:S01]  /*4c00*/  LOP3.LUT R22, R4, 0x10, RZ, 0x3c, !PT ;  /* 0x0000001004167812 */ /* 0x000fe200078e3cff */
[----:B------:R-:W-:Y:S01]  /*4c10*/  LDGSTS.E [R23+0x4000], desc[UR8][R154.64], !P1 ;  /* 0x040000009a177fae */ /* 0x000fe2000c921848 */
[----:B------:R-:W-:Y:S01]  /*4c20*/  USHF.L.U32 UR6, UR6, 0x7, URZ ;  /* 0x0000000706067899 */ /* 0x000fe2000800063f */
[----:B-1----:R-:W-:Y:S01]  /*4c30*/  VIADD R7, R13, 0xffffffde ;  /* 0xffffffde0d077836 */ /* 0x002fe20000000000 */
[----:B------:R-:W1:Y:S01]  /*4c40*/  LDC R9, c[0x0][0x230] ;  /* 0x00008c00ff097b82 */ /* 0x000e620000000800 */
[----:B------:R-:W-:Y:S01]  /*4c50*/  LDGSTS.E [R23+0x4], desc[UR8][R168.64], !P0 ;  /* 0x00004000a8177fae */ /* 0x000fe2000c121848 */
[----:B------:R-:W-:-:S02]  /*4c60*/  IMAD.WIDE R248, R247, 0x4, R152 ;  /* 0x00000004f7f87825 */ /* 0x000fc400078e0298 */
[----:B------:R-:W-:Y:S01]  /*4c70*/  ISETP.GE.U32.AND P4, PT, R7, 0x7fffff5f, PT ;  /* 0x7fffff5f0700780c */ /* 0x000fe20003f86070 */
[----:B------:R-:W-:Y:S01]  /*4c80*/  LDGSTS.E [R23+0x4004], desc[UR8][R188.64], !P0 ;  /* 0x04004000bc177fae */ /* 0x000fe2000c121848 */
[----:B------:R-:W-:Y:S02]  /*4c90*/  IMAD.WIDE R246, R247, 0x4, R154 ;  /* 0x00000004f7f67825 */ /* 0x000fe400078e029a */
[----:B------:R-:W4:Y:S02]  /*4ca0*/  LDC R10, c[0x0][0x230] ;  /* 0x00008c00ff0a7b82 */ /* 0x000f240000000800 */
[----:B--2---:R-:W-:Y:S02]  /*4cb0*/  VIADD R7, R12, 0xffffffdc ;  /* 0xffffffdc0c077836 */ /* 0x004fe40000000000 */
[----:B------:R-:W-:Y:S02]  /*4cc0*/  VIADD R22, R22, UR10 ;  /* 0x0000000a16167c36 */ /* 0x000fe40008000000 */
[----:B------:R-:W-:Y:S01]  /*4cd0*/  IMAD.WIDE R244, R242, 0x4, R152 ;  /* 0x00000004f2f47825 */ /* 0x000fe200078e0298 */
[----:B------:R-:W-:Y:S01]  /*4ce0*/  ISETP.GE.U32.AND P1, PT, R7, 0x7fffff5d, PT ;  /* 0x7fffff5d0700780c */ /* 0x000fe20003f26070 */
[----:B------:R-:W2:Y:S01]  /*4cf0*/  LDC R12, c[0x0][0x230] ;  /* 0x00008c00ff0c7b82 */ /* 0x000ea20000000800 */
[----:B------:R-:W-:Y:S01]  /*4d00*/  SHF.L.U32 R7, R6, 0x1, RZ ;  /* 0x0000000106077819 */ /* 0x000fe200000006ff */
[----:B---3--:R-:W-:-:S02]  /*4d10*/  VIADD R8, R15, 0xffffffdd ;  /* 0xffffffdd0f087836 */ /* 0x008fc40000000000 */
[----:B------:R-:W-:-:S03]  /*4d20*/  IMAD.WIDE R242, R242, 0x4, R154 ;  /* 0x00000004f2f27825 */ /* 0x000fc600078e029a */
[----:B------:R-:W-:Y:S01]  /*4d30*/  ISETP.GE.U32.AND P2, PT, R8, 0x7fffff5e, PT ;  /* 0x7fffff5e0800780c */ /* 0x000fe20003f46070 */
[----:B------:R-:W3:Y:S01]  /*4d40*/  LDC R11, c[0x0][0x230] ;  /* 0x00008c00ff0b7b82 */ /* 0x000ee20000000800 */
[----:B------:R-:W-:-:S04]  /*4d50*/  IMAD.WIDE R16, R7, 0x4, R152 ;  /* 0x0000000407107825 */ /* 0x000fc800078e0298 */
[----:B------:R-:W-:Y:S01]  /*4d60*/  IMAD.WIDE R14, R7, 0x4, R154 ;  /* 0x00000004070e7825 */ /* 0x000fe200078e029a */
[----:B------:R4:W-:Y:S02]  /*4d70*/  LDGSTS.E [R23+0x8], desc[UR8][R16.64], !P6 ;  /* 0x0000800010177fae */ /* 0x0009e4000f121848 */
[----:B------:R-:W2:Y:S01]  /*4d80*/  LDC R13, c[0x0][0x230] ;  /* 0x00008c00ff0d7b82 */ /* 0x000ea20000000800 */
[----:B------:R-:W-:Y:S01]  /*4d90*/  IMAD R7, R6, 0x3, RZ ;  /* 0x0000000306077824 */ /* 0x000fe200078e02ff */
[----:B------:R4:W-:Y:S01]  /*4da0*/  STL.64 [R1+0x538], R14 ;  /* 0x0005380e01007387 */ /* 0x0009e20000100a00 */
[----:B-1----:R-:W-:Y:S02]  /*4db0*/  VIADD R8, R9, 0xffffffbf ;  /* 0xffffffbf09087836 */ /* 0x002fe40000000000 */
[C---:B------:R-:W-:Y:S01]  /*4dc0*/  IMAD.WIDE R18, R7.reuse, 0x4, R152 ;  /* 0x0000000407127825 */ /* 0x040fe200078e0298 */
[----:B------:R1:W-:Y:S02]  /*4dd0*/  LDGSTS.E [R23+0x4008], desc[UR8][R14.64], !P6 ;  /* 0x040080000e177fae */ /* 0x0003e4000f121848 */
[----:B------:R-:W-:Y:S01]  /*4de0*/  ISETP.GE.U32.AND P0, PT, R8, 0x7fffff40, PT ;  /* 0x7fffff400800780c */ /* 0x000fe20003f06070 */
[----:B----4-:R-:W-:Y:S01]  /*4df0*/  VIADD R8, R10, 0xffffffbe ;  /* 0xffffffbe0a087836 */ /* 0x010fe20000000000 */
[----:B------:R4:W-:Y:S01]  /*4e00*/  STL.64 [R1+0x530], R18 ;  /* 0x0005301201007387 */ /* 0x0009e20000100a00 */
[----:B------:R-:W-:-:S03]  /*4e10*/  IMAD.WIDE R16, R7, 0x4, R154 ;  /* 0x0000000407107825 */ /* 0x000fc600078e029a */
[----:B------:R4:W-:Y:S01]  /*4e20*/  LDGSTS.E [R23+0xc], desc[UR8][R18.64], !P3 ;  /* 0x0000c00012177fae */ /* 0x0009e2000d921848 */
[----:B------:R-:W-:Y:S01]  /*4e30*/  IMAD.SHL.U32 R7, R6, 0x20, RZ ;  /* 0x0000002006077824 */ /* 0x000fe200078e00ff */
[----:B------:R-:W-:Y:S01]  /*4e40*/  ISETP.GE.U32.AND P6, PT, R8, 0x7fffff3f, PT ;  /* 0x7fffff3f0800780c */ /* 0x000fe20003fc6070 */
[----:B------:R-:W-:Y:S01]  /*4e50*/  IMAD R9, R6, 0x21, RZ ;  /* 0x0000002106097824 */ /* 0x000fe200078e02ff */
[----:B-1----:R-:W1:Y:S01]  /*4e60*/  LDC R14, c[0x0][0x230] ;  /* 0x00008c00ff0e7b82 */ /* 0x002e620000000800 */
[----:B------:R-:W-:Y:S01]  /*4e70*/  IMAD.WIDE R20, R7, 0x4, R152 ;  /* 0x0000000407147825 */ /* 0x000fe200078e0298 */
[----:B------:R2:W-:Y:S01]  /*4e80*/  LDGSTS.E [R23+0x400c], desc[UR8][R16.64], !P3 ;  /* 0x0400c00010177fae */ /* 0x0005e2000d921848 */
[----:B---3--:R-:W-:Y:S02]  /*4e90*/  IADD3 R8, R11, -0x43, RZ ;  /* 0xffffffbd0b087810 */ /* 0x008fe40007ffe0ff */
[--C-:B------:R-:W-:Y:S01]  /*4ea0*/  IMAD.WIDE R10, R9, 0x4, R154.reuse ;  /* 0x00000004090a7825 */ /* 0x100fe200078e029a */
[----:B------:R-:W-:Y:S01]  /*4eb0*/  LDGSTS.E [R23+0x8000], desc[UR8][R20.64], !P5 ;  /* 0x0800000014177fae */ /* 0x000fe2000e921848 */
[----:B------:R-:W-:Y:S01]  /*4ec0*/  ISETP.GE.U32.AND P3, PT, R8, 0x7fffff3e, PT ;  /* 0x7fffff3e0800780c */ /* 0x000fe20003f66070 */
[----:B------:R-:W3:Y:S01]  /*4ed0*/  LDC R15, c[0x0][0x230] ;  /* 0x00008c00ff0f7b82 */ /* 0x000ee20000000800 */
[----:B----4-:R-:W-:Y:S01]  /*4ee0*/  IMAD.WIDE R18, R7, 0x4, R154 ;  /* 0x0000000407127825 */ /* 0x010fe200078e029a */
[----:B------:R4:W-:Y:S03]  /*4ef0*/  STL.64 [R1+0x528], R16 ;  /* 0x0005281001007387 */ /* 0x0009e60000100a00 */
[----:B--2---:R-:W-:Y:S01]  /*4f00*/  VIADD R7, R12, 0xffffffbc ;  /* 0xffffffbc0c077836 */ /* 0x004fe20000000000 */
[----:B------:R2:W-:Y:S01]  /*4f10*/  LDGSTS.E [R23+0xc000], desc[UR8][R18.64], !P5 ;  /* 0x0c00000012177fae */ /* 0x0005e2000e921848 */
[C---:B------:R-:W-:Y:S01]  /*4f20*/  IMAD.WIDE R240, R238.reuse, 0x4, R152 ;  /* 0x00000004eef07825 */ /* 0x040fe200078e0298 */
[----:B------:R-:W3:Y:S02]  /*4f30*/  LDC R12, c[0x0][0x230] ;  /* 0x00008c00ff0c7b82 */ /* 0x000ee40000000800 */
[----:B------:R-:W-:Y:S01]  /*4f40*/  ISETP.GE.U32.AND P5, PT, R7, 0x7fffff3d, PT ;  /* 0x7fffff3d0700780c */ /* 0x000fe20003fa6070 */
[----:B------:R-:W-:Y:S01]  /*4f50*/  STL.64 [R1+0x3a0], R20 ;  /* 0x0003a01401007387 */ /* 0x000fe20000100a00 */
[----:B------:R-:W-:Y:S01]  /*4f60*/  IADD3 R7, R13, -0x61, RZ ;  /* 0xffffff9f0d077810 */ /* 0x000fe20007ffe0ff */
[----:B------:R-:W-:-:S02]  /*4f70*/  IMAD.WIDE R238, R238, 0x4, R154 ;  /* 0x00000004eeee7825 */ /* 0x000fc400078e029a */
[----:B------:R2:W-:Y:S01]  /*4f80*/  STL.64 [R1+0x398], R18 ;  /* 0x0003981201007387 */ /* 0x0005e20000100a00 */
[----:B------:R-:W3:Y:S01]  /*4f90*/  LDC R13, c[0x0][0x230] ;  /* 0x00008c00ff0d7b82 */ /* 0x000ee20000000800 */
[----:B----4-:R-:W-:-:S04]  /*4fa0*/  IMAD.WIDE R16, R9, 0x4, R152 ;  /* 0x0000000409107825 */ /* 0x010fc800078e0298 */
[----:B------:R-:W-:Y:S01]  /*4fb0*/  IMAD R9, R6, 0x23, RZ ;  /* 0x0000002306097824 */ /* 0x000fe200078e02ff */
[----:B------:R4:W-:Y:S01]  /*4fc0*/  STL.64 [R1+0x390], R16 ;  /* 0x0003901001007387 */ /* 0x0009e20000100a00 */
[----:B-1----:R-:W-:Y:S02]  /*4fd0*/  VIADD R8, R14, 0xffffff9e ;  /* 0xffffff9e0e087836 */ /* 0x002fe40000000000 */
[C-C-:B------:R-:W-:Y:S01]  /*4fe0*/  IMAD.WIDE R236, R234.reuse, 0x4, R152.reuse ;  /* 0x00000004eaec7825 */ /* 0x140fe200078e0298 */
[----:B------:R4:W-:Y:S03]  /*4ff0*/  LDGSTS.E [R23+0x8004], desc[UR8][R16.64], !P4 ;  /* 0x0800400010177fae */ /* 0x0009e6000e121848 */
[----:B--2---:R-:W-:Y:S01]  /*5000*/  IMAD.WIDE R18, R9, 0x4, R152 ;  /* 0x0000000409127825 */ /* 0x004fe200078e0298 */
[----:B------:R1:W-:Y:S03]  /*5010*/  STL.64 [R1+0x388], R10 ;  /* 0x0003880a01007387 */ /* 0x0003e60000100a00 */
[----:B------:R-:W-:Y:S01]  /*5020*/  IMAD.WIDE R234, R234, 0x4, R154 ;  /* 0x00000004eaea7825 */ /* 0x000fe200078e029a */
[----:B------:R1:W-:Y:S01]  /*5030*/  LDGSTS.E [R23+0xc004], desc[UR8][R10.64], !P4 ;  /* 0x0c0040000a177fae */ /* 0x0003e2000e121848 */
[----:B------:R-:W-:-:S02]  /*5040*/  ISETP.GE.U32.AND P4, PT, R7, 0x7fffff20, PT ;  /* 0x7fffff200700780c */ /* 0x000fc40003f86070 */
[----:B------:R-:W-:Y:S02]  /*5050*/  IMAD R7, R6, 0x22, RZ ;  /* 0x0000002206077824 */ /* 0x000fe400078e02ff */
[----:B----4-:R-:W-:Y:S02]  /*5060*/  IMAD.WIDE R16, R9, 0x4, R154 ;  /* 0x0000000409107825 */ /* 0x010fe400078e029a */
[----:B------:R-:W2:Y:S02]  /*5070*/  LDC R9, c[0x0][0x230] ;  /* 0x00008c00ff097b82 */ /* 0x000ea40000000800 */
[----:B------:R-:W-:-:S04]  /*5080*/  IMAD.WIDE R156, R7, 0x4, R152 ;  /* 0x00000004079c7825 */ /* 0x000fc800078e0298 */
[----:B------:R-:W-:Y:S01]  /*5090*/  IMAD.WIDE R20, R7, 0x4, R154 ;  /* 0x0000000407147825 */ /* 0x000fe200078e029a */
[----:B------:R4:W-:Y:S01]  /*50a0*/  STL.64 [R1+0x380], R156 ;  /* 0x0003809c01007387 */ /* 0x0009e20000100a00 */
[----:B-1----:R-:W1:Y:S01]  /*50b0*/  LDC R10, c[0x0][0x230] ;  /* 0x00008c00ff0a7b82 */ /* 0x002e620000000800 */
[----:B---3--:R-:W-:Y:S01]  /*50c0*/  IADD3 R7, R15, -0x63, RZ ;  /* 0xffffff9d0f077810 */ /* 0x008fe20007ffe0ff */
[----:B------:R-:W-:Y:S01]  /*50d0*/  IMAD.SHL.U32 R11, R6, 0x40, RZ ;  /* 0x00000040060b7824 */ /* 0x000fe200078e00ff */
[----:B------:R4:W-:Y:S01]  /*50e0*/  LDGSTS.E [R23+0x8008], desc[UR8][R156.64], !P2 ;  /* 0x080080009c177fae */ /* 0x0009e2000d121848 */
[----:B------:R-:W-:-:S03]  /*50f0*/  IMAD.WIDE R232, R230, 0x4, R152 ;  /* 0x00000004e6e87825 */ /* 0x000fc600078e0298 */
[----:B------:R3:W-:Y:S01]  /*5100*/  STL.64 [R1+0x378], R20 ;  /* 0x0003781401007387 */ /* 0x0007e20000100a00 */
[----:B------:R-:W-:-:S03]  /*5110*/  IMAD.WIDE R14, R11, 0x4, R154 ;  /* 0x000000040b0e7825 */ /* 0x000fc600078e029a */
[----:B------:R3:W-:Y:S01]  /*5120*/  LDGSTS.E [R23+0xc008], desc[UR8][R20.64], !P2 ;  /* 0x0c00800014177fae */ /* 0x0007e2000d121848 */
[----:B------:R-:W-:Y:S01]  /*5130*/  ISETP.GE.U32.AND P2, PT, R8, 0x7fffff1f, PT ;  /* 0x7fffff1f0800780c */ /* 0x000fe20003f46070 */
[----:B------:R-:W-:Y:S02]  /*5140*/  VIADD R8, R13, 0xffffff9c ;  /* 0xffffff9c0d087836 */ /* 0x000fe40000000000 */
[----:B------:R3:W-:Y:S01]  /*5150*/  STL.64 [R1+0x370], R18 ;  /* 0x0003701201007387 */ /* 0x0007e20000100a00 */
[----:B------:R-:W2:Y:S01]  /*5160*/  LDC R13, c[0x0][0x230] ;  /* 0x00008c00ff0d7b82 */ /* 0x000ea20000000800 */
[----:B------:R-:W-:Y:S02]  /*5170*/  IMAD.WIDE R230, R230, 0x4, R154 ;  /* 0x00000004e6e67825 */ /* 0x000fe400078e029a */
[----:B------:R3:W-:Y:S02]  /*5180*/  LDGSTS.E [R23+0x800c], desc[UR8][R18.64], !P1 ;  /* 0x0800c00012177fae */ /* 0x0007e4000c921848 */
[----:B----4-:R-:W-:-:S02]  /*5190*/  IMAD.WIDE R156, R158, 0x4, R152 ;  /* 0x000000049e9c7825 */ /* 0x010fc400078e0298 */
[----:B------:R4:W-:Y:S01]  /*51a0*/  STL.64 [R1+0x368], R16 ;  /* 0x0003681001007387 */ /* 0x0009e20000100a00 */
[----:B---3--:R-:W-:Y:S01]  /*51b0*/  LOP3.LUT R21, R4, 0x20, RZ, 0x3c, !PT ;  /* 0x0000002004157812 */ /* 0x008fe200078e3cff */
[----:B------:R-:W-:Y:S01]  /*51c0*/  IMAD.WIDE R158, R158, 0x4, R154 ;  /* 0x000000049e9e7825 */ /* 0x000fe200078e029a */
[----:B------:R-:W-:Y:S01]  /*51d0*/  LOP3.LUT R20, R4, 0x30, RZ, 0x3c, !PT ;  /* 0x0000003004147812 */ /* 0x000fe200078e3cff */
[----:B------:R4:W-:Y:S01]  /*51e0*/  LDGSTS.E [R23+0xc00c], desc[UR8][R16.64], !P1 ;  /* 0x0c00c00010177fae */ /* 0x0009e2000c921848 */
[----:B------:R-:W-:Y:S01]  /*51f0*/  ISETP.GE.U32.AND P1, PT, R7, 0x7fffff1e, PT ;  /* 0x7fffff1e0700780c */ /* 0x000fe20003f26070 */
[----:B------:R-:W-:Y:S01]  /*5200*/  IMAD R7, R6, 0x41, RZ ;  /* 0x0000004106077824 */ /* 0x000fe200078e02ff */
[----:B------:R-:W-:Y:S01]  /*5210*/  IADD3 R20, R20, UR10, RZ ;  /* 0x0000000a14147c10 */ /* 0x000fe2000fffe0ff */
[----:B------:R-:W-:Y:S01]  /*5220*/  VIADD R21, R21, UR10 ;  /* 0x0000000a15157c36 */ /* 0x000fe20008000000 */
[----:B------:R-:W-:Y:S01]  /*5230*/  LOP3.LUT R19, R4, 0x40, RZ, 0x3c, !PT ;  /* 0x0000004004137812 */ /* 0x000fe200078e3cff */
[----:B------:R-:W-:Y:S01]  /*5240*/  IMAD.WIDE R160, R162, 0x4, R152 ;  /* 0x00000004a2a07825 */ /* 0x000fe200078e0298 */
[----:B------:R-:W-:-:S02]  /*5250*/  LOP3.LUT R18, R4, 0x50, RZ, 0x3c, !PT ;  /* 0x0000005004127812 */ /* 0x000fc400078e3cff */
[----:B------:R-:W-:Y:S01]  /*5260*/  IADD3 R19, R19, UR10, RZ ;  /* 0x0000000a13137c10 */ /* 0x000fe2000fffe0ff */
[----:B------:R-:W-:-:S04]  /*5270*/  IMAD.WIDE R162, R162, 0x4, R154 ;  /* 0x00000004a2a27825 */ /* 0x000fc800078e029a */
[--C-:B----4-:R-:W-:Y:S02]  /*5280*/  IMAD.WIDE R16, R11, 0x4, R152.reuse ;  /* 0x000000040b107825 */ /* 0x110fe400078e0298 */
[----:B------:R-:W3:Y:S02]  /*5290*/  LDC R11, c[0x0][0x230] ;  /* 0x00008c00ff0b7b82 */ /* 0x000ee40000000800 */
[C---:B------:R-:W-:Y:S01]  /*52a0*/  IMAD.WIDE R164, R166.reuse, 0x4, R152 ;  /* 0x00000004a6a47825 */ /* 0x040fe200078e0298 */
[----:B------:R4:W-:Y:S03]  /*52b0*/  STL.64 [R1+0x1e0], R16 ;  /* 0x0001e01001007387 */ /* 0x0009e60000100a00 */
[----:B------:R-:W-:Y:S01]  /*52c0*/  IMAD.WIDE R166, R166, 0x4, R154 ;  /* 0x00000004a6a67825 */ /* 0x000fe200078e029a */
[----:B------:R4:W-:Y:S03]  /*52d0*/  LDGSTS.E [R23+0x10000], desc[UR8][R16.64], !P0 ;  /* 0x1000000010177fae */ /* 0x0009e6000c121848 */
[C---:B------:R-:W-:Y:S01]  /*52e0*/  IMAD.WIDE R168, R170.reuse, 0x4, R152 ;  /* 0x00000004aaa87825 */ /* 0x040fe200078e0298 */
[----:B------:R2:W-:Y:S03]  /*52f0*/  STL.64 [R1+0x1d8], R14 ;  /* 0x0001d80e01007387 */ /* 0x0005e60000100a00 */
[----:B------:R-:W-:Y:S01]  /*5300*/  IMAD.WIDE R170, R170, 0x4, R154 ;  /* 0x00000004aaaa7825 */ /* 0x000fe200078e029a */
[----:B------:R2:W-:Y:S01]  /*5310*/  LDGSTS.E [R23+0x14000], desc[UR8][R14.64], !P0 ;  /* 0x140000000e177fae */ /* 0x0005e2000c121848 */
[----:B------:R-:W-:-:S02]  /*5320*/  ISETP.GE.U32.AND P0, PT, R8, 0x7fffff1d, PT ;  /* 0x7fffff1d0800780c */ /* 0x000fc40003f06070 */
[----:B-1----:R-:W-:Y:S02]  /*5330*/  VIADD R8, R10, 0xfffffffb ;  /* 0xfffffffb0a087836 */ /* 0x002fe40000000000 */
[C-C-:B----4-:R-:W-:Y:S01]  /*5340*/  IMAD.WIDE R16, R7.reuse, 0x4, R152.reuse ;  /* 0x0000000407107825 */ /* 0x150fe200078e0298 */
[----:B------:R-:W1:Y:S03]  /*5350*/  LDC R10, c[0x0][0x230] ;  /* 0x00008c00ff0a7b82 */ /* 0x000e660000000800 */
[----:B------:R-:W-:Y:S01]  /*5360*/  IMAD.WIDE R172, R174, 0x4, R152 ;  /* 0x00000004aeac7825 */ /* 0x000fe200078e0298 */
[----:B------:R4:W-:Y:S03]  /*5370*/  STL.64 [R1+0x1d0], R16 ;  /* 0x0001d01001007387 */ /* 0x0009e60000100a00 */
[--C-:B--2---:R-:W-:Y:S01]  /*5380*/  IMAD.WIDE R14, R7, 0x4, R154.reuse ;  /* 0x00000004070e7825 */ /* 0x104fe200078e029a */
[----:B------:R4:W-:Y:S03]  /*5390*/  LDGSTS.E [R23+0x10004], desc[UR8][R16.64], !P6 ;  /* 0x1000400010177fae */ /* 0x0009e6000f121848 */
[----:B------:R-:W-:Y:S01]  /*53a0*/  IMAD R7, R6, 0x42, RZ ;  /* 0x0000004206077824 */ /* 0x000fe200078e02ff */
[----:B------:R2:W-:Y:S01]  /*53b0*/  STL.64 [R1+0x1c8], R14 ;  /* 0x0001c80e01007387 */ /* 0x0005e20000100a00 */
[----:B------:R-:W-:-:S03]  /*53c0*/  IMAD.WIDE R174, R174, 0x4, R154 ;  /* 0x00000004aeae7825 */ /* 0x000fc600078e029a */
[----:B------:R2:W-:Y:S01]  /*53d0*/  LDGSTS.E [R23+0x14004], desc[UR8][R14.64], !P6 ;  /* 0x140040000e177fae */ /* 0x0005e2000f121848 */
[----:B------:R-:W-:Y:S01]  /*53e0*/  ISETP.GE.U32.AND P6, PT, R8, 0x7fffff7c, PT ;  /* 0x7fffff7c0800780c */ /* 0x000fe20003fc6070 */
[--C-:B------:R-:W-:Y:S01]  /*53f0*/  IMAD.WIDE R176, R178, 0x4, R152.reuse ;  /* 0x00000004b2b07825 */ /* 0x100fe200078e0298 */
[----:B------:R-:W-:Y:S02]  /*5400*/  IADD3 R8, R12, -0x6, RZ ;  /* 0xfffffffa0c087810 */ /* 0x000fe40007ffe0ff */
[----:B------:R-:W1:Y:S01]  /*5410*/  LDC R12, c[0x0][0x230] ;  /* 0x00008c00ff0c7b82 */ /* 0x000e620000000800 */
[----:B----4-:R-:W-:-:S04]  /*5420*/  IMAD.WIDE R16, R7, 0x4, R152 ;  /* 0x0000000407107825 */ /* 0x010fc800078e0298 */
[--C-:B------:R-:W-:Y:S01]  /*5430*/  IMAD.WIDE R178, R178, 0x4, R154.reuse ;  /* 0x00000004b2b27825 */ /* 0x100fe200078e029a */
[----:B------:R4:W-:Y:S03]  /*5440*/  STL.64 [R1+0x1c0], R16 ;  /* 0x0001c01001007387 */ /* 0x0009e60000100a00 */
[----:B--2---:R-:W-:Y:S01]  /*5450*/  IMAD.WIDE R14, R7, 0x4, R154 ;  /* 0x00000004070e7825 */ /* 0x004fe200078e029a */
[----:B------:R4:W-:Y:S03]  /*5460*/  LDGSTS.E [R23+0x10008], desc[UR8][R16.64], !P3 ;  /* 0x1000800010177fae */ /* 0x0009e6000d921848 */
[----:B------:R-:W-:Y:S01]  /*5470*/  IMAD R7, R6, 0x43, RZ ;  /* 0x0000004306077824 */ /* 0x000fe200078e02ff */
[----:B------:R2:W-:Y:S01]  /*5480*/  STL.64 [R1+0x1b8], R14 ;  /* 0x0001b80e01007387 */ /* 0x0005e20000100a00 */
[----:B------:R-:W-:-:S03]  /*5490*/  IMAD.WIDE R180, R182, 0x4, R152 ;  /* 0x00000004b6b47825 */ /* 0x000fc600078e0298 */
[----:B------:R2:W-:Y:S01]  /*54a0*/  LDGSTS.E [R23+0x14008], desc[UR8][R14.64], !P3 ;  /* 0x140080000e177fae */ /* 0x0005e2000d921848 */
[----:B------:R-:W-:Y:S01]  /*54b0*/  ISETP.GE.U32.AND P3, PT, R8, 0x7fffff7b, PT ;  /* 0x7fffff7b0800780c */ /* 0x000fe20003f66070 */
[----:B------:R-:W-:Y:S02]  /*54c0*/  VIADD R8, R9, 0xfffffff9 ;  /* 0xfffffff909087836 */ /* 0x000fe40000000000 */
[C---:B----4-:R-:W-:Y:S01]  /*54d0*/  IMAD.WIDE R16, R7.reuse, 0x4, R152 ;  /* 0x0000000407107825 */ /* 0x050fe200078e0298 */
[----:B------:R-:W4:Y:S03]  /*54e0*/  LDC R9, c[0x0][0x230] ;  /* 0x00008c00ff097b82 */ /* 0x000f260000000800 */
[--C-:B------:R-:W-:Y:S01]  /*54f0*/  IMAD.WIDE R182, R182, 0x4, R154.reuse ;  /* 0x00000004b6b67825 */ /* 0x100fe200078e029a */
[----:B------:R3:W-:Y:S03]  /*5500*/  LDGSTS.E [R23+0x1000c], desc[UR8][R16.64], !P5 ;  /* 0x1000c00010177fae */ /* 0x0007e6000e921848 */
[----:B--2---:R-:W-:Y:S01]  /*5510*/  IMAD.WIDE R14, R7, 0x4, R154 ;  /* 0x00000004070e7825 */ /* 0x004fe200078e029a */
[----:B------:R2:W-:Y:S03]  /*5520*/  STL.64 [R1+0x1b0], R16 ;  /* 0x0001b01001007387 */ /* 0x0005e60000100a00 */
[----:B------:R-:W-:Y:S01]  /*5530*/  IMAD R7, R6, 0x60, RZ ;  /* 0x0000006006077824 */ /* 0x000fe200078e02ff */
[----:B------:R1:W-:Y:S01]  /*5540*/  LDGSTS.E [R23+0x1400c], desc[UR8][R14.64], !P5 ;  /* 0x1400c0000e177fae */ /* 0x0003e2000e921848 */
[----:B------:R-:W-:Y:S01]  /*5550*/  ISETP.GE.U32.AND P5, PT, R8, 0x7fffff7a, PT ;  /* 0x7fffff7a0800780c */ /* 0x000fe20003fa6070 */
[----:B---3--:R-:W-:-:S02]  /*5560*/  VIADD R8, R11, 0xfffffff8 ;  /* 0xfffffff80b087836 */ /* 0x008fc40000000000 */
[----:B------:R1:W-:Y:S01]  /*5570*/  STL.64 [R1+0x1a8], R14 ;  /* 0x0001a80e01007387 */ /* 0x0003e20000100a00 */
[----:B------:R-:W3:Y:S01]  /*5580*/  LDC R11, c[0x0][0x230] ;  /* 0x00008c00ff0b7b82 */ /* 0x000ee20000000800 */
[----:B------:R-:W-:-:S04]  /*5590*/  IMAD.WIDE R184, R186, 0x4, R152 ;  /* 0x00000004bab87825 */ /* 0x000fc800078e0298 */
[----:B--2---:R-:W-:-:S04]  /*55a0*/  IMAD.WIDE R16, R7, 0x4, R152 ;  /* 0x0000000407107825 */ /* 0x004fc800078e0298 */
[--C-:B------:R-:W-:Y:S01]  /*55b0*/  IMAD.WIDE R186, R186, 0x4, R154.reuse ;  /* 0x00000004baba7825 */ /* 0x100fe200078e029a */
[----:B------:R2:W-:Y:S03]  /*55c0*/  STL.64 [R1+0x20], R16 ;  /* 0x0000201001007387 */ /* 0x0005e60000100a00 */
[----:B-1----:R-:W-:Y:S01]  /*55d0*/  IMAD.WIDE R14, R7, 0x4, R154 ;  /* 0x00000004070e7825 */ /* 0x002fe200078e029a */
[----:B------:R2:W-:Y:S03]  /*55e0*/  LDGSTS.E [R23+0x18000], desc[UR8][R16.64], !P4 ;  /* 0x1800000010177fae */ /* 0x0005e6000e121848 */
[----:B------:R-:W-:Y:S01]  /*55f0*/  IMAD R7, R6, 0x61, RZ ;  /* 0x0000006106077824 */ /* 0x000fe200078e02ff */
[----:B------:R1:W-:Y:S01]  /*5600*/  STL.64 [R1+0x18], R14 ;  /* 0x0000180e01007387 */ /* 0x0003e20000100a00 */
[----:B------:R-:W-:-:S03]  /*5610*/  IMAD.WIDE R190, R192, 0x4, R152 ;  /* 0x00000004c0be7825 */ /* 0x000fc600078e0298 */
[----:B------:R1:W-:Y:S01]  /*5620*/  LDGSTS.E [R23+0x1c000], desc[UR8][R14.64], !P4 ;  /* 0x1c0000000e177fae */ /* 0x0003e2000e121848 */
[----:B------:R-:W-:Y:S01]  /*5630*/  ISETP.GE.U32.AND P4, PT, R8, 0x7fffff79, PT ;  /* 0x7fffff790800780c */ /* 0x000fe20003f86070 */
[----:B------:R-:W-:Y:S01]  /*5640*/  IMAD.WIDE R192, R192, 0x4, R154 ;  /* 0x00000004c0c07825 */ /* 0x000fe200078e029a */
[----:B----4-:R-:W-:Y:S02]  /*5650*/  IADD3 R8, R9, -0x27, RZ ;  /* 0xffffffd909087810 */ /* 0x010fe40007ffe0ff */
[----:B------:R-:W4:Y:S01]  /*5660*/  LDC R9, c[0x0][0x230] ;  /* 0x00008c00ff097b82 */ /* 0x000f220000000800 */
[----:B--2---:R-:W-:-:S04]  /*5670*/  IMAD.WIDE R16, R7, 0x4, R152 ;  /* 0x0000000407107825 */ /* 0x004fc800078e0298 */
[----:B------:R-:W-:Y:S01]  /*5680*/  IMAD.WIDE R194, R196, 0x4, R152 ;  /* 0x00000004c4c27825 */ /* 0x000fe200078e0298 */
[----:B------:R-:W-:Y:S03]  /*5690*/  STL.64 [R1+0x10], R16 ;  /* 0x0000101001007387 */ /* 0x000fe60000100a00 */
[--C-:B-1----:R-:W-:Y:S01]  /*56a0*/  IMAD.WIDE R14, R7, 0x4, R154.reuse ;  /* 0x00000004070e7825 */ /* 0x102fe200078e029a */
[----:B------:R-:W-:Y:S01]  /*56b0*/  IADD3 R7, R10, -0x25, RZ ;  /* 0xffffffdb0a077810 */ /* 0x000fe20007ffe0ff */
[----:B------:R-:W-:Y:S01]  /*56c0*/  LDGSTS.E [R23+0x18004], desc[UR8][R16.64], !P2 ;  /* 0x1800400010177fae */ /* 0x000fe2000d121848 */
[----:B------:R-:W1:Y:S01]  /*56d0*/  LDC R10, c[0x0][0x230] ;  /* 0x00008c00ff0a7b82 */ /* 0x000e620000000800 */
[----:B------:R-:W-:Y:S02]  /*56e0*/  IMAD.WIDE R196, R196, 0x4, R154 ;  /* 0x00000004c4c47825 */ /* 0x000fe400078e029a */
[----:B------:R2:W-:Y:S02]  /*56f0*/  STL.64 [R1+0x8], R14 ;  /* 0x0000080e01007387 */ /* 0x0005e40000100a00 */
[----:B------:R-:W-:-:S02]  /*5700*/  IMAD.WIDE R198, R200, 0x4, R152 ;  /* 0x00000004c8c67825 */ /* 0x000fc400078e0298 */
[----:B------:R2:W-:Y:S01]  /*5710*/  LDGSTS.E [R23+0x1c004], desc[UR8][R14.64], !P2 ;  /* 0x1c0040000e177fae */ /* 0x0005e2000d121848 */
[----:B------:R-:W-:Y:S01]  /*5720*/  ISETP.GE.U32.AND P2, PT, R7, 0x7fffff5c, PT ;  /* 0x7fffff5c0700780c */ /* 0x000fe20003f46070 */
[----:B------:R-:W-:Y:S02]  /*5730*/  VIADD R7, R12, 0xffffffda ;  /* 0xffffffda0c077836 */ /* 0x000fe40000000000 */
[----:B------:R-:W4:Y:S01]  /*5740*/  LDC R12, c[0x0][0x230] ;  /* 0x00008c00ff0c7b82 */ /* 0x000f220000000800 */
[----:B------:R-:W-:-:S04]  /*5750*/  IMAD.WIDE R200, R200, 0x4, R154 ;  /* 0x00000004c8c87825 */ /* 0x000fc800078e029a */
[----:B------:R-:W-:-:S04]  /*5760*/  IMAD.WIDE R202, R204, 0x4, R152 ;  /* 0x00000004ccca7825 */ /* 0x000fc800078e0298 */
[----:B--2---:R-:W-:-:S04]  /*5770*/  IMAD.WIDE R14, R251, 0x4, R152 ;  /* 0x00000004fb0e7825 */ /* 0x004fc800078e0298 */
[--C-:B------:R-:W-:Y:S01]  /*5780*/  IMAD.WIDE R250, R251, 0x4, R154.reuse ;  /* 0x00000004fbfa7825 */ /* 0x100fe200078e029a */
[----:B------:R2:W-:Y:S03]  /*5790*/  LDGSTS.E [R23+0x18008], desc[UR8][R14.64], !P1 ;  /* 0x180080000e177fae */ /* 0x0005e6000c921848 */
[----:B------:R-:W-:Y:S01]  /*57a0*/  IMAD.WIDE R204, R204, 0x4, R154 ;  /* 0x00000004cccc7825 */ /* 0x000fe200078e029a */
[----:B------:R-:W-:Y:S01]  /*57b0*/  LDGSTS.E [R23+0x1c008], desc[UR8][R250.64], !P1 ;  /* 0x1c008000fa177fae */ /* 0x000fe2000c921848 */
[----:B------:R-:W-:Y:S02]  /*57c0*/  ISETP.GE.U32.AND P1, PT, R7, 0x7fffff5b, PT ;  /* 0x7fffff5b0700780c */ /* 0x000fe40003f26070 */
[----:B------:R-:W-:Y:S01]  /*57d0*/  IMAD.SHL.U32 R7, R6, 0x4, RZ ;  /* 0x0000000406077824 */ /* 0x000fe200078e00ff */
[----:B------:R-:W-:Y:S01]  /*57e0*/  LDGSTS.E [R23+0x1800c], desc[UR8][R248.64], !P0 ;  /* 0x1800c000f8177fae */ /* 0x000fe2000c121848 */
[----:B------:R-:W-:-:S02]  /*57f0*/  VIADD R18, R18, UR10 ;  /* 0x0000000a12127c36 */ /* 0x000fc40008000000 */
[--C-:B------:R-:W-:Y:S01]  /*5800*/  IMAD.WIDE R16, R7, 0x4, R152.reuse ;  /* 0x0000000407107825 */ /* 0x100fe200078e0298 */
[----:B------:R-:W-:Y:S01]  /*5810*/  LDGSTS.E [R23+0x1c00c], desc[UR8][R246.64], !P0 ;  /* 0x1c00c000f6177fae */ /* 0x000fe2000c121848 */
[----:B------:R-:W-:Y:S02]  /*5820*/  ISETP.GE.U32.AND P0, PT, R8, 0x7fffff5a, PT ;  /* 0x7fffff5a0800780c */ /* 0x000fe40003f06070 */
[----:B---3--:R-:W-:Y:S01]  /*5830*/  VIADD R8, R11, 0xffffffd8 ;  /* 0xffffffd80b087836 */ /* 0x008fe20000000000 */
[----:B------:R2:W-:Y:S01]  /*5840*/  STL.64 [R1], R14 ;  /* 0x0000000e01007387 */ /* 0x0005e20000100a00 */
[----:B------:R-:W3:Y:S01]  /*5850*/  LDC R11, c[0x0][0x230] ;  /* 0x00008c00ff0b7b82 */ /* 0x000ee20000000800 */
[C---:B------:R-:W-:Y:S02]  /*5860*/  IMAD.WIDE R206, R208.reuse, 0x4, R152 ;  /* 0x00000004d0ce7825 */ /* 0x040fe400078e0298 */
[----:B------:R-:W-:Y:S02]  /*5870*/  STL.64 [R1+0xca8], R250 ;  /* 0x000ca8fa01007387 */ /* 0x000fe40000100a00 */
[----:B------:R-:W-:-:S02]  /*5880*/  IMAD.WIDE R208, R208, 0x4, R154 ;  /* 0x00000004d0d07825 */ /* 0x000fc400078e029a */
[----:B------:R-:W-:Y:S02]  /*5890*/  STL.64 [R1+0xcb0], R248 ;  /* 0x000cb0f801007387 */ /* 0x000fe40000100a00 */
[----:B------:R-:W-:Y:S02]  /*58a0*/  IMAD.WIDE R210, R212, 0x4, R152 ;  /* 0x00000004d4d27825 */ /* 0x000fe400078e0298 */
[----:B------:R4:W-:Y:S02]  /*58b0*/  STL.64 [R1+0x520], R16 ;  /* 0x0005201001007387 */ /* 0x0009e40000100a00 */
[----:B--2---:R-:W-:Y:S02]  /*58c0*/  IMAD.WIDE R14, R7, 0x4, R154 ;  /* 0x00000004070e7825 */ /* 0x004fe400078e029a */
[----:B------:R4:W-:Y:S02]  /*58d0*/  LDGSTS.E [R22], desc[UR8][R16.64], !P6 ;  /* 0x0000000010167fae */ /* 0x0009e4000f121848 */
[----:B------:R-:W-:-:S02]  /*58e0*/  IMAD R7, R6, 0x5, RZ ;  /* 0x0000000506077824 */ /* 0x000fc400078e02ff */
[----:B------:R2:W-:Y:S01]  /*58f0*/  STL.64 [R1+0x518], R14 ;  /* 0x0005180e01007387 */ /* 0x0005e20000100a00 */
[----:B------:R-:W-:-:S03]  /*5900*/  IMAD.WIDE R212, R212, 0x4, R154 ;  /* 0x00000004d4d47825 */ /* 0x000fc600078e029a */
[----:B------:R2:W-:Y:S01]  /*5910*/  LDGSTS.E [R22+0x4000], desc[UR8][R14.64], !P6 ;  /* 0x040000000e167fae */ /* 0x0005e2000f121848 */
[----:B------:R-:W-:Y:S01]  /*5920*/  ISETP.GE.U32.AND P6, PT, R8, 0x7fffff59, PT ;  /* 0x7fffff590800780c */ /* 0x000fe20003fc6070 */
[--C-:B------:R-:W-:Y:S01]  /*5930*/  IMAD.WIDE R214, R216, 0x4, R152.reuse ;  /* 0x00000004d8d67825 */ /* 0x100fe200078e0298 */
[----:B-1----:R-:W-:Y:S02]  /*5940*/  IADD3 R8, R10, -0x45, RZ ;  /* 0xffffffbb0a087810 */ /* 0x002fe40007ffe0ff */
        /* <DEDUP_REMOVED lines=24> */
[C---:B---3--:R-:W-:Y:S01]  /*5ad0*/  IMAD.WIDE R16, R7.reuse, 0x4, R152 ;  /* 0x0000000407107825 */ /* 0x048fe200078e0298 */
[----:B------:R-:W3:Y:S03]  /*5ae0*/  LDC R9, c[0x0][0x230] ;  /* 0x00008c00ff097b82 */ /* 0x000ee60000000800 */
[--C-:B------:R-:W-:Y:S01]  /*5af0*/  IMAD.WIDE R228, R228, 0x4, R154.reuse ;  /* 0x00000004e4e47825 */ /* 0x100fe200078e029a */
[----:B------:R1:W-:Y:S03]  /*5b00*/  LDGSTS.E [R22+0xc], desc[UR8][R16.64], !P4 ;  /* 0x0000c00010167fae */ /* 0x0003e6000e121848 */
[----:B--2---:R-:W-:Y:S01]  /*5b10*/  IMAD.WIDE R14, R7, 0x4, R154 ;  /* 0x00000004070e7825 */ /* 0x004fe200078e029a */
[----:B------:R1:W-:Y:S03]  /*5b20*/  STL.64 [R1+0x4f0], R16 ;  /* 0x0004f01001007387 */ /* 0x0003e60000100a00 */
[----:B------:R-:W-:Y:S01]  /*5b30*/  IMAD R7, R6, 0x24, RZ ;  /* 0x0000002406077824 */ /* 0x000fe200078e02ff */
[----:B------:R2:W-:Y:S01]  /*5b40*/  LDGSTS.E [R22+0x400c], desc[UR8][R14.64], !P4 ;  /* 0x0400c0000e167fae */ /* 0x0005e2000e121848 */
[----:B------:R-:W-:Y:S01]  /*5b50*/  ISETP.GE.U32.AND P4, PT, R8, 0x7fffff3a, PT ;  /* 0x7fffff3a0800780c */ /* 0x000fe20003f86070 */
[C---:B------:R-:W-:Y:S01]  /*5b60*/  IMAD.SHL.U32 R248, R6.reuse, 0x2, RZ ;  /* 0x0000000206f87824 */ /* 0x040fe200078e00ff */
[----:B------:R-:W-:Y:S01]  /*5b70*/  IADD3 R8, R11, -0x48, RZ ;  /* 0xffffffb80b087810 */ /* 0x000fe20007ffe0ff */
[----:B------:R2:W-:Y:S01]  /*5b80*/  STL.64 [R1+0x4e8], R14 ;  /* 0x0004e80e01007387 */ /* 0x0005e20000100a00 */
[----:B------:R-:W3:Y:S01]  /*5b90*/  LDC R11, c[0x0][0x230] ;  /* 0x00008c00ff0b7b82 */ /* 0x000ee20000000800 */
[----:B------:R-:W-:-:S04]  /*5ba0*/  IMAD.WIDE R250, R6, 0x4, R152 ;  /* 0x0000000406fa7825 */ /* 0x000fc800078e0298 */
[----:B-1----:R-:W-:-:S04]  /*5bb0*/  IMAD.WIDE R16, R7, 0x4, R152 ;  /* 0x0000000407107825 */ /* 0x002fc800078e0298 */
[----:B------:R-:W-:Y:S01]  /*5bc0*/  IMAD.WIDE R248, R248, 0x4, R152 ;  /* 0x00000004f8f87825 */ /* 0x000fe200078e0298 */
[----:B------:R1:W-:Y:S03]  /*5bd0*/  STL.64 [R1+0x360], R16 ;  /* 0x0003601001007387 */ /* 0x0003e60000100a00 */
[----:B--2---:R-:W-:Y:S01]  /*5be0*/  IMAD.WIDE R14, R7, 0x4, R154 ;  /* 0x00000004070e7825 */ /* 0x004fe200078e029a */
[----:B------:R1:W-:Y:S03]  /*5bf0*/  LDGSTS.E [R22+0x8000], desc[UR8][R16.64], !P2 ;  /* 0x0800000010167fae */ /* 0x0003e6000d121848 */
[----:B------:R-:W-:Y:S01]  /*5c00*/  IMAD R7, R6, 0x25, RZ ;  /* 0x0000002506077824 */ /* 0x000fe200078e02ff */
[----:B------:R2:W-:Y:S04]  /*5c10*/  STL.64 [R1+0x358], R14 ;  /* 0x0003580e01007387 */ /* 0x0005e80000100a00 */
[----:B------:R2:W-:Y:S01]  /*5c20*/  LDGSTS.E [R22+0xc000], desc[UR8][R14.64], !P2 ;  /* 0x0c0000000e167fae */ /* 0x0005e2000d121848 */
[----:B------:R-:W-:Y:S01]  /*5c30*/  ISETP.GE.U32.AND P2, PT, R8, 0x7fffff39, PT ;  /* 0x7fffff390800780c */ /* 0x000fe20003f46070 */
[----:B------:R-:W-:-:S02]  /*5c40*/  VIADD R8, R10, 0xffffff9b ;  /* 0xffffff9b0a087836 */ /* 0x000fc40000000000 */
[C---:B-1----:R-:W-:Y:S01]  /*5c50*/  IMAD.WIDE R16, R7.reuse, 0x4, R152 ;  /* 0x0000000407107825 */ /* 0x042fe200078e0298 */
[----:B------:R-:W1:Y:S04]  /*5c60*/  LDC R10, c[0x0][0x230] ;  /* 0x00008c00ff0a7b82 */ /* 0x000e680000000800 */
[----:B------:R4:W-:Y:S01]  /*5c70*/  STL.64 [R1+0x350], R16 ;  /* 0x0003501001007387 */ /* 0x0009e20000100a00 */
[----:B--2---:R-:W-:-:S03]  /*5c80*/  IMAD.WIDE R14, R7, 0x4, R154 ;  /* 0x00000004070e7825 */ /* 0x004fc600078e029a */
[----:B------:R2:W-:Y:S01]  /*5c90*/  LDGSTS.E [R22+0x8004], desc[UR8][R16.64], !P1 ;  /* 0x0800400010167fae */ /* 0x0005e2000c921848 */
[----:B------:R-:W-:-:S03]  /*5ca0*/  IMAD R7, R6, 0x26, RZ ;  /* 0x0000002606077824 */ /* 0x000fc600078e02ff */
[----:B------:R3:W-:Y:S04]  /*5cb0*/  STL.64 [R1+0x348], R14 ;  /* 0x0003480e01007387 */ /* 0x0007e80000100a00 */
[----:B------:R3:W-:Y:S01]  /*5cc0*/  LDGSTS.E [R22+0xc004], desc[UR8][R14.64], !P1 ;  /* 0x0c0040000e167fae */ /* 0x0007e2000c921848 */
[----:B------:R-:W-:Y:S01]  /*5cd0*/  ISETP.GE.U32.AND P1, PT, R8, 0x7fffff1c, PT ;  /* 0x7fffff1c0800780c */ /* 0x000fe20003f26070 */
[----:B----4-:R-:W-:Y:S02]  /*5ce0*/  VIADD R8, R12, 0xffffff9a ;  /* 0xffffff9a0c087836 */ /* 0x010fe40000000000 */
[----:B--2---:R-:W-:-:S04]  /*5cf0*/  IMAD.WIDE R16, R7, 0x4, R152 ;  /* 0x0000000407107825 */ /* 0x004fc800078e0298 */
[----:B-1----:R-:W-:Y:S01]  /*5d00*/  VIADD R10, R10, 0xfffffff7 ;  /* 0xfffffff70a0a7836 */ /* 0x002fe20000000000 */
[----:B------:R1:W-:Y:S01]  /*5d10*/  STL.64 [R1+0x340], R16 ;  /* 0x0003401001007387 */ /* 0x0003e20000100a00 */
[----:B---3--:R-:W-:-:S03]  /*5d20*/  IMAD.WIDE R14, R7, 0x4, R154 ;  /* 0x00000004070e7825 */ /* 0x008fc600078e029a */
[----:B------:R1:W-:Y:S01]  /*5d30*/  LDGSTS.E [R22+0x8008], desc[UR8][R16.64], !P0 ;  /* 0x0800800010167fae */ /* 0x0003e2000c121848 */
[----:B------:R-:W-:-:S03]  /*5d40*/  IMAD R7, R6, 0x27, RZ ;  /* 0x0000002706077824 */ /* 0x000fc600078e02ff */
[----:B------:R2:W-:Y:S04]  /*5d50*/  STL.64 [R1+0x338], R14 ;  /* 0x0003380e01007387 */ /* 0x0005e80000100a00 */
[----:B------:R2:W-:Y:S01]  /*5d60*/  LDGSTS.E [R22+0xc008], desc[UR8][R14.64], !P0 ;  /* 0x0c0080000e167fae */ /* 0x0005e2000c121848 */
[----:B------:R-:W-:Y:S02]  /*5d70*/  ISETP.GE.U32.AND P0, PT, R8, 0x7fffff1b, PT ;  /* 0x7fffff1b0800780c */ /* 0x000fe40003f06070 */
[----:B------:R-:W-:Y:S01]  /*5d80*/  IADD3 R8, R13, -0x67, RZ ;  /* 0xffffff990d087810 */ /* 0x000fe20007ffe0ff */
[----:B-1----:R-:W-:-:S05]  /*5d90*/  IMAD.WIDE R16, R7, 0x4, R152 ;  /* 0x0000000407107825 */ /* 0x002fca00078e0298 */
[----:B------:R-:W-:Y:S01]  /*5da0*/  STL.64 [R1+0x330], R16 ;  /* 0x0003301001007387 */ /* 0x000fe20000100a00 */
[----:B--2---:R-:W-:-:S03]  /*5db0*/  IMAD.WIDE R14, R7, 0x4, R154 ;  /* 0x00000004070e7825 */ /* 0x004fc600078e029a */
[----:B------:R-:W-:Y:S01]  /*5dc0*/  LDGSTS.E [R22+0x800c], desc[UR8][R16.64], !P6 ;  /* 0x0800c00010167fae */ /* 0x000fe2000f121848 */
[----:B------:R-:W-:-:S03]  /*5dd0*/  IMAD R7, R6, 0x44, RZ ;  /* 0x0000004406077824 */ /* 0x000fc600078e02ff */
[----:B------:R1:W-:Y:S01]  /*5de0*/  STL.64 [R1+0x328], R14 ;  /* 0x0003280e01007387 */ /* 0x0003e20000100a00 */
[----:B------:R-:W-:-:S03]  /*5df0*/  IMAD.WIDE R12, R7, 0x4, R154 ;  /* 0x00000004070c7825 */ /* 0x000fc600078e029a */
[----:B------:R1:W-:Y:S01]  /*5e00*/  LDGSTS.E [R22+0xc00c], desc[UR8][R14.64], !P6 ;  /* 0x0c00c0000e167fae */ /* 0x0003e2000f121848 */
[----:B------:R-:W-:Y:S01]  /*5e10*/  ISETP.GE.U32.AND P6, PT, R8, 0x7fffff1a, PT ;  /* 0x7fffff1a0800780c */ /* 0x000fe20003fc6070 */
[----:B------:R-:W-:Y:S02]  /*5e20*/  VIADD R8, R11, 0xffffff98 ;  /* 0xffffff980b087836 */ /* 0x000fe40000000000 */
[----:B------:R-:W-:Y:S02]  /*5e30*/  IMAD R11, R6, 0x45, RZ ;  /* 0x00000045060b7824 */ /* 0x000fe400078e02ff */
[----:B-1----:R-:W-:Y:S02]  /*5e40*/  IMAD.WIDE R14, R7, 0x4, R152 ;  /* 0x00000004070e7825 */ /* 0x002fe400078e0298 */
[----:B------:R-:W1:Y:S03]  /*5e50*/  LDC R7, c[0x0][0x230] ;  /* 0x00008c00ff077b82 */ /* 0x000e660000000800 */
[----:B------:R2:W-:Y:S04]  /*5e60*/  STL.64 [R1+0x1a0], R14 ;  /* 0x0001a00e01007387 */ /* 0x0005e80000100a00 */
[----:B------:R2:W-:Y:S04]  /*5e70*/  LDGSTS.E [R22+0x10000], desc[UR8][R14.64], !P3 ;  /* 0x100000000e167fae */ /* 0x0005e8000d921848 */
[----:B------:R3:W-:Y:S04]  /*5e80*/  STL.64 [R1+0x198], R12 ;  /* 0x0001980c01007387 */ /* 0x0007e80000100a00 */
[----:B------:R3:W-:Y:S01]  /*5e90*/  LDGSTS.E [R22+0x14000], desc[UR8][R12.64], !P3 ;  /* 0x140000000c167fae */ /* 0x0007e2000d921848 */
[----:B------:R-:W-:-:S02]  /*5ea0*/  ISETP.GE.U32.AND P3, PT, R8, 0x7fffff19, PT ;  /* 0x7fffff190800780c */ /* 0x000fc40003f66070 */
[----:B------:R-:W4:Y:S01]  /*5eb0*/  LDC R8, c[0x0][0x230] ;  /* 0x00008c00ff087b82 */ /* 0x000f220000000800 */
[----:B--2---:R-:W-:-:S05]  /*5ec0*/  IMAD.WIDE R14, R11, 0x4, R152 ;  /* 0x000000040b0e7825 */ /* 0x004fca00078e0298 */
[----:B------:R2:W-:Y:S01]  /*5ed0*/  STL.64 [R1+0x190], R14 ;  /* 0x0001900e01007387 */ /* 0x0005e20000100a00 */
[----:B-1----:R-:W-:Y:S02]  /*5ee0*/  VIADD R7, R7, 0xfffffff5 ;  /* 0xfffffff507077836 */ /* 0x002fe40000000000 */
[----:B---3--:R-:W-:Y:S01]  /*5ef0*/  IMAD.WIDE R12, R11, 0x4, R154 ;  /* 0x000000040b0c7825 */ /* 0x008fe200078e029a */
[----:B------:R2:W-:Y:S03]  /*5f00*/  LDGSTS.E [R22+0x10004], desc[UR8][R14.64], !P5 ;  /* 0x100040000e167fae */ /* 0x0005e6000e921848 */
[----:B------:R-:W-:Y:S01]  /*5f10*/  IMAD R11, R6, 0x46, RZ ;  /* 0x00000046060b7824 */ /* 0x000fe200078e02ff */
[----:B------:R1:W-:Y:S04]  /*5f20*/  STL.64 [R1+0x188], R12 ;  /* 0x0001880c01007387 */ /* 0x0003e80000100a00 */
[----:B------:R1:W-:Y:S01]  /*5f30*/  LDGSTS.E [R22+0x14004], desc[UR8][R12.64], !P5 ;  /* 0x140040000c167fae */ /* 0x0003e2000e921848 */
[----:B------:R-:W-:-:S02]  /*5f40*/  ISETP.GE.U32.AND P5, PT, R10, 0x7fffff78, PT ;  /* 0x7fffff780a00780c */ /* 0x000fc40003fa6070 */
[----:B------:R-:W3:Y:S01]  /*5f50*/  LDC R10, c[0x0][0x230] ;  /* 0x00008c00ff0a7b82 */ /* 0x000ee20000000800 */
[----:B--2---:R-:W-:-:S05]  /*5f60*/  IMAD.WIDE R14, R11, 0x4, R152 ;  /* 0x000000040b0e7825 */ /* 0x004fca00078e0298 */
[----:B------:R2:W-:Y:S01]  /*5f70*/  STL.64 [R1+0x180], R14 ;  /* 0x0001800e01007387 */ /* 0x0005e20000100a00 */
[----:B-1----:R-:W-:Y:S01]  /*5f80*/  IMAD.WIDE R12, R11, 0x4, R154 ;  /* 0x000000040b0c7825 */ /* 0x002fe200078e029a */
[----:B------:R-:W-:Y:S02]  /*5f90*/  IADD3 R11, R9, -0xa, RZ ;  /* 0xfffffff6090b7810 */ /* 0x000fe40007ffe0ff */
[----:B------:R2:W-:Y:S01]  /*5fa0*/  LDGSTS.E [R22+0x10008], desc[UR8][R14.64], !P4 ;  /* 0x100080000e167fae */ /* 0x0005e2000e121848 */
[----:B------:R-:W-:-:S03]  /*5fb0*/  IMAD R9, R6, 0x47, RZ ;  /* 0x0000004706097824 */ /* 0x000fc600078e02ff */
[----:B------:R1:W-:Y:S04]  /*5fc0*/  STL.64 [R1+0x178], R12 ;  /* 0x0001780c01007387 */ /* 0x0003e80000100a00 */
[----:B------:R1:W-:Y:S01]  /*5fd0*/  LDGSTS.E [R22+0x14008], desc[UR8][R12.64], !P4 ;  /* 0x140080000c167fae */ /* 0x0003e2000e121848 */
[----:B------:R-:W-:Y:S02]  /*5fe0*/  ISETP.GE.U32.AND P4, PT, R11, 0x7fffff77, PT ;  /* 0x7fffff770b00780c */ /* 0x000fe40003f86070 */
[----:B------:R-:W3:Y:S01]  /*5ff0*/  LDC R11, c[0x0][0x230] ;  /* 0x00008c00ff0b7b82 */ /* 0x000ee20000000800 */
[----:B--2---:R-:W-:-:S05]  /*6000*/  IMAD.WIDE R14, R9, 0x4, R152 ;  /* 0x00000004090e7825 */ /* 0x004fca00078e0298 */
[----:B------:R-:W-:Y:S01]  /*6010*/  LDGSTS.E [R22+0x1000c], desc[UR8][R14.64], !P2 ;  /* 0x1000c0000e167fae */ /* 0x000fe2000d121848 */
[----:B-1----:R-:W-:-:S03]  /*6020*/  IMAD.WIDE R12, R9, 0x4, R154 ;  /* 0x00000004090c7825 */ /* 0x002fc600078e029a */
[----:B------:R-:W-:Y:S01]  /*6030*/  STL.64 [R1+0x170], R14 ;  /* 0x0001700e01007387 */ /* 0x000fe20000100a00 */
[----:B------:R-:W1:Y:S03]  /*6040*/  LDC R9, c[0x0][0x230] ;  /* 0x00008c00ff097b82 */ /* 0x000e660000000800 */
[----:B------:R2:W-:Y:S01]  /*6050*/  LDGSTS.E [R22+0x1400c], desc[UR8][R12.64], !P2 ;  /* 0x1400c0000c167fae */ /* 0x0005e2000d121848 */
[----:B------:R-:W-:Y:S01]  /*6060*/  ISETP.GE.U32.AND P2, PT, R7, 0x7fffff76, PT ;  /* 0x7fffff760700780c */ /* 0x000fe20003f46070 */
[----:B----4-:R-:W-:Y:S02]  /*6070*/  VIADD R7, R8, 0xfffffff4 ;  /* 0xfffffff408077836 */ /* 0x010fe40000000000 */
[----:B------:R2:W-:Y:S04]  /*6080*/  STL.64 [R1+0x168], R12 ;  /* 0x0001680c01007387 */ /* 0x0005e80000100a00 */
[----:B------:R-:W-:Y:S01]  /*6090*/  LDGSTS.E [R22+0x18000], desc[UR8][R244.64], !P1 ;  /* 0x18000000f4167fae */ /* 0x000fe2000c921848 */
[----:B---3--:R-:W-:-:S03]  /*60a0*/  IADD3 R8, R11, -0x2b, RZ ;  /* 0xffffffd50b087810 */ /* 0x008fc60007ffe0ff */
[----:B------:R-:W-:Y:S01]  /*60b0*/  LDGSTS.E [R22+0x1c000], desc[UR8][R242.64], !P1 ;  /* 0x1c000000f2167fae */ /* 0x000fe2000c921848 */
[----:B------:R-:W-:Y:S01]  /*60c0*/  ISETP.GE.U32.AND P1, PT, R7, 0x7fffff75, PT ;  /* 0x7fffff750700780c */ /* 0x000fe20003f26070 */
[----:B------:R-:W3:Y:S01]  /*60d0*/  LDC R11, c[0x0][0x230] ;  /* 0x00008c00ff0b7b82 */ /* 0x000ee20000000800 */
[----:B------:R-:W-:Y:S01]  /*60e0*/  IADD3 R7, R10, -0x29, RZ ;  /* 0xffffffd70a077810 */ /* 0x000fe20007ffe0ff */
[----:B------:R-:W-:Y:S04]  /*60f0*/  LDGSTS.E [R22+0x18004], desc[UR8][R240.64], !P0 ;  /* 0x18004000f0167fae */ /* 0x000fe8000c121848 */
[----:B------:R-:W-:Y:S01]  /*6100*/  LDGSTS.E [R22+0x1c004], desc[UR8][R238.64], !P0 ;  /* 0x1c004000ee167fae */ /* 0x000fe2000c121848 */
[----:B------:R-:W-:Y:S01]  /*6110*/  ISETP.GE.U32.AND P0, PT, R7, 0x7fffff58, PT ;  /* 0x7fffff580700780c */ /* 0x000fe20003f06070 */
[----:B--2---:R-:W2:Y:S01]  /*6120*/  LDC R12, c[0x0][0x230] ;  /* 0x00008c00ff0c7b82 */ /* 0x004ea20000000800 */
[----:B-1----:R-:W-:Y:S01]  /*6130*/  VIADD R7, R9, 0xffffffd6 ;  /* 0xffffffd609077836 */ /* 0x002fe20000000000 */
[----:B------:R-:W-:Y:S04]  /*6140*/  LDGSTS.E [R22+0x18008], desc[UR8][R236.64], !P6 ;  /* 0x18008000ec167fae */ /* 0x000fe8000f121848 */
[----:B------:R-:W-:Y:S01]  /*6150*/  LDGSTS.E [R22+0x1c008], desc[UR8][R234.64], !P6 ;  /* 0x1c008000ea167fae */ /* 0x000fe2000f121848 */
[----:B------:R-:W-:Y:S01]  /*6160*/  ISETP.GE.U32.AND P6, PT, R7, 0x7fffff57, PT ;  /* 0x7fffff570700780c */ /* 0x000fe20003fc6070 */
[----:B------:R-:W1:Y:S01]  /*6170*/  LDC R10, c[0x0][0x230] ;  /* 0x00008c00ff0a7b82 */ /* 0x000e620000000800 */
[C---:B------:R-:W-:Y:S01]  /*6180*/  IMAD.SHL.U32 R7, R6.reuse, 0x8, RZ ;  /* 0x0000000806077824 */ /* 0x040fe200078e00ff */
[----:B------:R-:W-:Y:S03]  /*6190*/  STL.64 [R1+0xc78], R244 ;  /* 0x000c78f401007387 */ /* 0x000fe60000100a00 */
[C---:B------:R-:W-:Y:S01]  /*61a0*/  IMAD.WIDE R16, R7.reuse, 0x4, R152 ;  /* 0x0000000407107825 */ /* 0x040fe200078e0298 */
[----:B------:R-:W-:Y:S02]  /*61b0*/  LDGSTS.E [R22+0x1800c], desc[UR8][R232.64], !P3 ;  /* 0x1800c000e8167fae */ /* 0x000fe4000d921848 */
[----:B------:R-:W4:Y:S01]  /*61c0*/  LDC R9, c[0x0][0x230] ;  /* 0x00008c00ff097b82 */ /* 0x000f220000000800 */
[----:B------:R-:W-:Y:S01]  /*61d0*/  IMAD.WIDE R14, R7, 0x4, R154 ;  /* 0x00000004070e7825 */ /* 0x000fe200078e029a */
[----:B------:R-:W-:Y:S03]  /*61e0*/  STL.64 [R1+0xc80], R242 ;  /* 0x000c80f201007387 */ /* 0x000fe60000100a00 */
[----:B------:R-:W-:Y:S01]  /*61f0*/  IMAD R7, R6, 0x9, RZ ;  /* 0x0000000906077824 */ /* 0x000fe200078e02ff */
[----:B------:R-:W-:Y:S01]  /*6200*/  LDGSTS.E [R22+0x1c00c], desc[UR8][R230.64], !P3 ;  /* 0x1c00c000e6167fae */ /* 0x000fe2000d921848 */
[----:B------:R-:W-:Y:S01]  /*6210*/  ISETP.GE.U32.AND P3, PT, R8, 0x7fffff56, PT ;  /* 0x7fffff560800780c */ /* 0x000fe20003f66070 */
[----:B--2---:R-:W-:-:S02]  /*6220*/  VIADD R8, R12, 0xffffffd4 ;  /* 0xffffffd40c087836 */ /* 0x004fc40000000000 */
[----:B------:R-:W-:Y:S01]  /*6230*/  STL.64 [R1+0xc88], R240 ;  /* 0x000c88f001007387 */ /* 0x000fe20000100a00 */
[----:B------:R-:W2:Y:S03]  /*6240*/  LDC R12, c[0x0][0x230] ;  /* 0x00008c00ff0c7b82 */ /* 0x000ea60000000800 */
[----:B------:R-:W-:Y:S04]  /*6250*/  STL.64 [R1+0xc90], R238 ;  /* 0x000c90ee01007387 */ /* 0x000fe80000100a00 */
[----:B------:R-:W-:Y:S04]  /*6260*/  STL.64 [R1+0xc98], R236 ;  /* 0x000c98ec01007387 */ /* 0x000fe80000100a00 */
[----:B------:R-:W-:Y:S04]  /*6270*/  STL.64 [R1+0xca0], R234 ;  /* 0x000ca0ea01007387 */ /* 0x000fe80000100a00 */
[----:B------:R3:W-:Y:S04]  /*6280*/  STL.64 [R1+0x4e0], R16 ;  /* 0x0004e01001007387 */ /* 0x0007e80000100a00 */
[----:B------:R3:W-:Y:S04]  /*6290*/  LDGSTS.E [R21], desc[UR8][R16.64], !P5 ;  /* 0x0000000010157fae */ /* 0x0007e8000e921848 */
[----:B------:R4:W-:Y:S04]  /*62a0*/  STL.64 [R1+0x4d8], R14 ;  /* 0x0004d80e01007387 */ /* 0x0009e80000100a00 */
[----:B------:R4:W-:Y:S01]  /*62b0*/  LDGSTS.E [R21+0x4000], desc[UR8][R14.64], !P5 ;  /* 0x040000000e157fae */ /* 0x0009e2000e921848 */
[----:B------:R-:W-:-:S02]  /*62c0*/  ISETP.GE.U32.AND P5, PT, R8, 0x7fffff55, PT ;  /* 0x7fffff550800780c */ /* 0x000fc40003fa6070 */
[----:B-1----:R-:W-:Y:S01]  /*62d0*/  IADD3 R8, R10, -0x49, RZ ;  /* 0xffffffb70a087810 */ /* 0x002fe20007ffe0ff */
[C---:B---3--:R-:W-:Y:S01]  /*62e0*/  IMAD.WIDE R16, R7.reuse, 0x4, R152 ;  /* 0x0000000407107825 */ /* 0x048fe200078e0298 */
[----:B------:R-:W1:Y:S04]  /*62f0*/  LDC R10, c[0x0][0x230] ;  /* 0x00008c00ff0a7b82 */ /* 0x000e680000000800 */
[----:B------:R3:W-:Y:S01]  /*6300*/  LDGSTS.E [R21+0x4], desc[UR8][R16.64], !P4 ;  /* 0x0000400010157fae */ /* 0x0007e2000e121848 */
[----:B----4-:R-:W-:-:S03]  /*6310*/  IMAD.WIDE R14, R7, 0x4, R154 ;  /* 0x00000004070e7825 */ /* 0x010fc600078e029a */
[----:B------:R3:W-:Y:S01]  /*6320*/  STL.64 [R1+0x4d0], R16 ;  /* 0x0004d01001007387 */ /* 0x0007e20000100a00 */
[----:B------:R-:W-:-:S03]  /*6330*/  IMAD R7, R6, 0xa, RZ ;  /* 0x0000000a06077824 */ /* 0x000fc600078e02ff */
[----:B------:R4:W-:Y:S01]  /*6340*/  LDGSTS.E [R21+0x4004], desc[UR8][R14.64], !P4 ;  /* 0x040040000e157fae */ /* 0x0009e2000e121848 */
[----:B------:R-:W-:Y:S01]  /*6350*/  ISETP.GE.U32.AND P4, PT, R8, 0x7fffff38, PT ;  /* 0x7fffff380800780c */ /* 0x000fe20003f86070 */
[----:B------:R-:W-:Y:S02]  /*6360*/  VIADD R8, R9, 0xffffffb6 ;  /* 0xffffffb609087836 */ /* 0x000fe40000000000 */
[----:B------:R4:W-:Y:S01]  /*6370*/  STL.64 [R1+0x4c8], R14 ;  /* 0x0004c80e01007387 */ /* 0x0009e20000100a00 */
[----:B------:R-:W1:Y:S01]  /*6380*/  LDC R9, c[0x0][0x230] ;  /* 0x00008c00ff097b82 */ /* 0x000e620000000800 */
[----:B---3--:R-:W-:-:S05]  /*6390*/  IMAD.WIDE R16, R7, 0x4, R152 ;  /* 0x0000000407107825 */ /* 0x008fca00078e0298 */
[----:B------:R3:W-:Y:S01]  /*63a0*/  STL.64 [R1+0x4c0], R16 ;  /* 0x0004c01001007387 */ /* 0x0007e20000100a00 */
[----:B----4-:R-:W-:-:S03]  /*63b0*/  IMAD.WIDE R14, R7, 0x4, R154 ;  /* 0x00000004070e7825 */ /* 0x010fc600078e029a */
[----:B------:R3:W-:Y:S01]  /*63c0*/  LDGSTS.E [R21+0x8], desc[UR8][R16.64], !P2 ;  /* 0x0000800010157fae */ /* 0x0007e2000d121848 */
[----:B------:R-:W-:-:S03]  /*63d0*/  IMAD R7, R6, 0xb, RZ ;  /* 0x0000000b06077824 */ /* 0x000fc600078e02ff */
[----:B------:R4:W-:Y:S04]  /*63e0*/  STL.64 [R1+0x4b8], R14 ;  /* 0x0004b80e01007387 */ /* 0x0009e80000100a00 */
[----:B------:R4:W-:Y:S01]  /*63f0*/  LDGSTS.E [R21+0x4008], desc[UR8][R14.64], !P2 ;  /* 0x040080000e157fae */ /* 0x0009e2000d121848 */
[----:B------:R-:W-:Y:S01]  /*6400*/  ISETP.GE.U32.AND P2, PT, R8, 0x7fffff37, PT ;  /* 0x7fffff370800780c */ /* 0x000fe20003f46070 */
[----:B------:R-:W-:Y:S02]  /*6410*/  VIADD R8, R11, 0xffffffb5 ;  /* 0xffffffb50b087836 */ /* 0x000fe40000000000 */
[C---:B---3--:R-:W-:Y:S01]  /*6420*/  IMAD.WIDE R16, R7.reuse, 0x4, R152 ;  /* 0x0000000407107825 */ /* 0x048fe200078e0298 */
[----:B------:R-:W3:Y:S04]  /*6430*/  LDC R11, c[0x0][0x230] ;  /* 0x00008c00ff0b7b82 */ /* 0x000ee80000000800 */
[----:B------:R2:W-:Y:S01]  /*6440*/  STL.64 [R1+0x4b0], R16 ;  /* 0x0004b01001007387 */ /* 0x0005e20000100a00 */
[----:B----4-:R-:W-:-:S03]  /*6450*/  IMAD.WIDE R14, R7, 0x4, R154 ;  /* 0x00000004070e7825 */ /* 0x010fc600078e029a */
[----:B------:R4:W-:Y:S01]  /*6460*/  LDGSTS.E [R21+0xc], desc[UR8][R16.64], !P1 ;  /* 0x0000c00010157fae */ /* 0x0009e2000c921848 */
[----:B------:R-:W-:-:S03]  /*6470*/  IMAD R7, R6, 0x28, RZ ;  /* 0x0000002806077824 */ /* 0x000fc600078e02ff */
[----:B------:R1:W-:Y:S04]  /*6480*/  STL.64 [R1+0x4a8], R14 ;  /* 0x0004a80e01007387 */ /* 0x0003e80000100a00 */
[----:B------:R1:W-:Y:S01]  /*6490*/  LDGSTS.E [R21+0x400c], desc[UR8][R14.64], !P1 ;  /* 0x0400c0000e157fae */ /* 0x0003e2000c921848 */
[----:B------:R-:W-:Y:S02]  /*64a0*/  ISETP.GE.U32.AND P1, PT, R8, 0x7fffff36, PT ;  /* 0x7fffff360800780c */ /* 0x000fe40003f26070 */
[----:B--2---:R-:W-:Y:S01]  /*64b0*/  IADD3 R8, R12, -0x4c, RZ ;  /* 0xffffffb40c087810 */ /* 0x004fe20007ffe0ff */
[C---:B----4-:R-:W-:Y:S01]  /*64c0*/  IMAD.WIDE R16, R7.reuse, 0x4, R152 ;  /* 0x0000000407107825 */ /* 0x050fe200078e0298 */
[----:B------:R-:W2:Y:S04]  /*64d0*/  LDC R12, c[0x0][0x230] ;  /* 0x00008c00ff0c7b82 */ /* 0x000ea80000000800 */
[----:B------:R4:W-:Y:S01]  /*64e0*/  STL.64 [R1+0x320], R16 ;  /* 0x0003201001007387 */ /* 0x0009e20000100a00 */
[----:B-1----:R-:W-:-:S03]  /*64f0*/  IMAD.WIDE R14, R7, 0x4, R154 ;  /* 0x00000004070e7825 */ /* 0x002fc600078e029a */
[----:B------:R4:W-:Y:S01]  /*6500*/  LDGSTS.E [R21+0x8000], desc[UR8][R16.64], !P0 ;  /* 0x0800000010157fae */ /* 0x0009e2000c121848 */
[----:B------:R-:W-:-:S03]  /*6510*/  IMAD R7, R6, 0x29, RZ ;  /* 0x0000002906077824 */ /* 0x000fc600078e02ff */
[----:B------:R1:W-:Y:S04]  /*6520*/  STL.64 [R1+0x318], R14 ;  /* 0x0003180e01007387 */ /* 0x0003e80000100a00 */
[----:B------:R1:W-:Y:S01]  /*6530*/  LDGSTS.E [R21+0xc000], desc[UR8][R14.64], !P0 ;  /* 0x0c0000000e157fae */ /* 0x0003e2000c121848 */
[----:B------:R-:W-:Y:S01]  /*6540*/  ISETP.GE.U32.AND P0, PT, R8, 0x7fffff35, PT ;  /* 0x7fffff350800780c */ /* 0x000fe20003f06070 */
[----:B------:R-:W-:Y:S02]  /*6550*/  VIADD R8, R10, 0xffffff97 ;  /* 0xffffff970a087836 */ /* 0x000fe40000000000 */
[C---:B----4-:R-:W-:Y:S01]  /*6560*/  IMAD.WIDE R16, R7.reuse, 0x4, R152 ;  /* 0x0000000407107825 */ /* 0x050fe200078e0298 */
[----:B------:R-:W4:Y:S04]  /*6570*/  LDC R10, c[0x0][0x230] ;  /* 0x00008c00ff0a7b82 */ /* 0x000f280000000800 */
[----:B------:R3:W-:Y:S01]  /*6580*/  LDGSTS.E [R21+0x8004], desc[UR8][R16.64], !P6 ;  /* 0x0800400010157fae */ /* 0x0007e2000f121848 */
[----:B-1----:R-:W-:-:S03]  /*6590*/  IMAD.WIDE R14, R7, 0x4, R154 ;  /* 0x00000004070e7825 */ /* 0x002fc600078e029a */
[----:B------:R3:W-:Y:S01]  /*65a0*/  STL.64 [R1+0x310], R16 ;  /* 0x0003101001007387 */ /* 0x0007e20000100a00 */
[----:B------:R-:W-:-:S03]  /*65b0*/  IMAD R7, R6, 0x2a, RZ ;  /* 0x0000002a06077824 */ /* 0x000fc600078e02ff */
[----:B------:R1:W-:Y:S01]  /*65c0*/  LDGSTS.E [R21+0xc004], desc[UR8][R14.64], !P6 ;  /* 0x0c0040000e157fae */ /* 0x0003e2000f121848 */
[----:B------:R-:W-:Y:S01]  /*65d0*/  ISETP.GE.U32.AND P6, PT, R8, 0x7fffff18, PT ;  /* 0x7fffff180800780c */ /* 0x000fe20003fc6070 */
[----:B------:R-:W-:Y:S02]  /*65e0*/  VIADD R8, R9, 0xffffff96 ;  /* 0xffffff9609087836 */ /* 0x000fe40000000000 */
[----:B------:R1:W-:Y:S01]  /*65f0*/  STL.64 [R1+0x308], R14 ;  /* 0x0003080e01007387 */ /* 0x0003e20000100a00 */
[----:B------:R-:W4:Y:S01]  /*6600*/  LDC R9, c[0x0][0x230] ;  /* 0x00008c00ff097b82 */ /* 0x000f220000000800 */
[----:B---3--:R-:W-:-:S05]  /*6610*/  IMAD.WIDE R16, R7, 0x4, R152 ;  /* 0x0000000407107825 */ /* 0x008fca00078e0298 */
[----:B------:R3:W-:Y:S01]  /*6620*/  STL.64 [R1+0x300], R16 ;  /* 0x0003001001007387 */ /* 0x0007e20000100a00 */
[----:B-1----:R-:W-:-:S03]  /*6630*/  IMAD.WIDE R14, R7, 0x4, R154 ;  /* 0x00000004070e7825 */ /* 0x002fc600078e029a */
[----:B------:R3:W-:Y:S01]  /*6640*/  LDGSTS.E [R21+0x8008], desc[UR8][R16.64], !P3 ;  /* 0x0800800010157fae */ /* 0x0007e2000d921848 */
[----:B------:R-:W-:-:S03]  /*6650*/  IMAD R7, R6, 0x2b, RZ ;  /* 0x0000002b06077824 */ /* 0x000fc600078e02ff */
[----:B------:R1:W-:Y:S04]  /*6660*/  STL.64 [R1+0x2f8], R14 ;  /* 0x0002f80e01007387 */ /* 0x0003e80000100a00 */
[----:B------:R1:W-:Y:S01]  /*6670*/  LDGSTS.E [R21+0xc008], desc[UR8][R14.64], !P3 ;  /* 0x0c0080000e157fae */ /* 0x0003e2000d921848 */
[----:B------:R-:W-:Y:S02]  /*6680*/  ISETP.GE.U32.AND P3, PT, R8, 0x7fffff17, PT ;  /* 0x7fffff170800780c */ /* 0x000fe40003f66070 */
[----:B------:R-:W-:Y:S01]  /*6690*/  IADD3 R8, R11, -0x6b, RZ ;  /* 0xffffff950b087810 */ /* 0x000fe20007ffe0ff */
[C---:B---3--:R-:W-:Y:S01]  /*66a0*/  IMAD.WIDE R16, R7.reuse, 0x4, R152 ;  /* 0x0000000407107825 */ /* 0x048fe200078e0298 */
[----:B------:R-:W3:Y:S04]  /*66b0*/  LDC R11, c[0x0][0x230] ;  /* 0x00008c00ff0b7b82 */ /* 0x000ee80000000800 */
[----:B------:R2:W-:Y:S01]  /*66c0*/  STL.64 [R1+0x2f0], R16 ;  /* 0x0002f01001007387 */ /* 0x0005e20000100a00 */
[----:B-1----:R-:W-:-:S03]  /*66d0*/  IMAD.WIDE R14, R7, 0x4, R154 ;  /* 0x00000004070e7825 */ /* 0x002fc600078e029a */
[----:B------:R1:W-:Y:S01]  /*66e0*/  LDGSTS.E [R21+0x800c], desc[UR8][R16.64], !P5 ;  /* 0x0800c00010157fae */ /* 0x0003e2000e921848 */
[----:B------:R-:W-:-:S03]  /*66f0*/  IMAD R7, R6, 0x48, RZ ;  /* 0x0000004806077824 */ /* 0x000fc600078e02ff */
[----:B------:R4:W-:Y:S04]  /*6700*/  STL.64 [R1+0x2e8], R14 ;  /* 0x0002e80e01007387 */ /* 0x0009e80000100a00 */
[----:B------:R4:W-:Y:S01]  /*6710*/  LDGSTS.E [R21+0xc00c], desc[UR8][R14.64], !P5 ;  /* 0x0c00c0000e157fae */ /* 0x0009e2000e921848 */
[----:B------:R-:W-:Y:S01]  /*6720*/  ISETP.GE.U32.AND P5, PT, R8, 0x7fffff16, PT ;  /* 0x7fffff160800780c */ /* 0x000fe20003fa6070 */
[----:B--2---:R-:W-:Y:S02]  /*6730*/  VIADD R8, R12, 0xffffff94 ;  /* 0xffffff940c087836 */ /* 0x004fe40000000000 */
[C---:B-1----:R-:W-:Y:S01]  /*6740*/  IMAD.WIDE R16, R7.reuse, 0x4, R152 ;  /* 0x0000000407107825 */ /* 0x042fe200078e0298 */
[----:B------:R-:W1:Y:S04]  /*6750*/  LDC R12, c[0x0][0x230] ;  /* 0x00008c00ff0c7b82 */ /* 0x000e680000000800 */
        /* <DEDUP_REMOVED lines=8> */
[C---:B--2---:R-:W-:Y:S01]  /*67e0*/  IMAD.WIDE R16, R7.reuse, 0x4, R152 ;  /* 0x0000000407107825 */ /* 0x044fe200078e0298 */
[----:B------:R-:W2:Y:S04]  /*67f0*/  LDC R10, c[0x0][0x230] ;  /* 0x00008c00ff0a7b82 */ /* 0x000ea80000000800 */
[----:B------:R3:W-:Y:S01]  /*6800*/  STL.64 [R1+0x150], R16 ;  /* 0x0001501001007387 */ /* 0x0007e20000100a00 */
[----:B----4-:R-:W-:-:S03]  /*6810*/  IMAD.WIDE R14, R7, 0x4, R154 ;  /* 0x00000004070e7825 */ /* 0x010fc600078e029a */
        /* <DEDUP_REMOVED lines=8> */
[----:B------:R1:W-:Y:S01]  /*68a0*/  LDGSTS.E [R21+0x10008], desc[UR8][R16.64], !P1 ;  /* 0x1000800010157fae */ /* 0x0003e2000c921848 */
[----:B----4-:R-:W-:-:S03]  /*68b0*/  IMAD.WIDE R14, R7, 0x4, R154 ;  /* 0x00000004070e7825 */ /* 0x010fc600078e029a */
[----:B------:R1:W-:Y:S01]  /*68c0*/  STL.64 [R1+0x140], R16 ;  /* 0x0001401001007387 */ /* 0x0003e20000100a00 */
[----:B------:R-:W-:-:S03]  /*68d0*/  IMAD R7, R6, 0x4b, RZ ;  /* 0x0000004b06077824 */ /* 0x000fc600078e02ff */
[----:B------:R4:W-:Y:S01]  /*68e0*/  LDGSTS.E [R21+0x14008], desc[UR8][R14.64], !P1 ;  /* 0x140080000e157fae */ /* 0x0009e2000c921848 */
[----:B------:R-:W-:Y:S02]  /*68f0*/  ISETP.GE.U32.AND P1, PT, R8, 0x7fffff73, PT ;  /* 0x7fffff730800780c */ /* 0x000fe40003f26070 */
[----:B------:R-:W3:Y:S01]  /*6900*/  LDC R8, c[0x0][0x230] ;  /* 0x00008c00ff087b82 */ /* 0x000ee20000000800 */
[----:B------:R4:W-:Y:S01]  /*6910*/  STL.64 [R1+0x138], R14 ;  /* 0x0001380e01007387 */ /* 0x0009e20000100a00 */
[----:B-1----:R-:W-:-:S05]  /*6920*/  IMAD.WIDE R16, R7, 0x4, R152 ;  /* 0x0000000407107825 */ /* 0x002fca00078e0298 */
[----:B------:R1:W-:Y:S01]  /*6930*/  LDGSTS.E [R21+0x1000c], desc[UR8][R16.64], !P0 ;  /* 0x1000c00010157fae */ /* 0x0003e2000c121848 */
[----:B----4-:R-:W-:-:S03]  /*6940*/  IMAD.WIDE R14, R7, 0x4, R154 ;  /* 0x00000004070e7825 */ /* 0x010fc600078e029a */
[----:B------:R1:W-:Y:S01]  /*6950*/  STL.64 [R1+0x130], R16 ;  /* 0x0001301001007387 */ /* 0x0003e20000100a00 */
[----:B------:R-:W-:-:S03]  /*6960*/  VIADD R7, R11, 0xfffffff1 ;  /* 0xfffffff10b077836 */ /* 0x000fc60000000000 */
[----:B------:R4:W-:Y:S01]  /*6970*/  LDGSTS.E [R21+0x1400c], desc[UR8][R14.64], !P0 ;  /* 0x1400c0000e157fae */ /* 0x0009e2000c121848 */
[----:B------:R-:W4:Y:S01]  /*6980*/  LDC R11, c[0x0][0x230] ;  /* 0x00008c00ff0b7b82 */ /* 0x000f220000000800 */
[----:B------:R-:W-:Y:S01]  /*6990*/  ISETP.GE.U32.AND P0, PT, R7, 0x7fffff72, PT ;  /* 0x7fffff720700780c */ /* 0x000fe20003f06070 */
[----:B------:R-:W-:Y:S01]  /*69a0*/  VIADD R7, R12, 0xfffffff0 ;  /* 0xfffffff00c077836 */ /* 0x000fe20000000000 */
[----:B------:R-:W-:Y:S05]  /*69b0*/  LDGSTS.E [R21+0x18000], desc[UR8][R156.64], !P6 ;  /* 0x180000009c157fae */ /* 0x000fea000f121848 */
[----:B------:R-:W4:Y:S01]  /*69c0*/  LDC R12, c[0x0][0x230] ;  /* 0x00008c00ff0c7b82 */ /* 0x000f220000000800 */
[----:B------:R-:W-:Y:S01]  /*69d0*/  LDGSTS.E [R21+0x1c000], desc[UR8][R158.64], !P6 ;  /* 0x1c0000009e157fae */ /* 0x000fe2000f121848 */
[----:B------:R-:W-:-:S02]  /*69e0*/  ISETP.GE.U32.AND P6, PT, R7, 0x7fffff71, PT ;  /* 0x7fffff710700780c */ /* 0x000fc40003fc6070 */
[----:B--2---:R-:W-:Y:S01]  /*69f0*/  IADD3 R7, R10, -0x2d, RZ ;  /* 0xffffffd30a077810 */ /* 0x004fe20007ffe0ff */
[----:B------:R-:W-:Y:S03]  /*6a00*/  LDGSTS.E [R21+0x18004], desc[UR8][R160.64], !P3 ;  /* 0x18004000a0157fae */ /* 0x000fe6000d921848 */
[----:B------:R-:W2:Y:S01]  /*6a10*/  LDC R10, c[0x0][0x230] ;  /* 0x00008c00ff0a7b82 */ /* 0x000ea20000000800 */
[----:B------:R-:W-:Y:S01]  /*6a20*/  LDGSTS.E [R21+0x1c004], desc[UR8][R162.64], !P3 ;  /* 0x1c004000a2157fae */ /* 0x000fe2000d921848 */
[----:B------:R-:W-:Y:S01]  /*6a30*/  ISETP.GE.U32.AND P3, PT, R7, 0x7fffff54, PT ;  /* 0x7fffff540700780c */ /* 0x000fe20003f66070 */
[----:B---3--:R-:W-:Y:S02]  /*6a40*/  VIADD R7, R8, 0xffffffd2 ;  /* 0xffffffd208077836 */ /* 0x008fe40000000000 */
[----:B------:R-:W-:Y:S01]  /*6a50*/  LDGSTS.E [R21+0x18008], desc[UR8][R164.64], !P5 ;  /* 0x18008000a4157fae */ /* 0x000fe2000e921848 */
[----:B------:R-:W-:-:S02]  /*6a60*/  VIADD R8, R9, 0xffffffd1 ;  /* 0xffffffd109087836 */ /* 0x000fc40000000000 */
[----:B------:R-:W3:Y:S01]  /*6a70*/  LDC R9, c[0x0][0x230] ;  /* 0x00008c00ff097b82 */ /* 0x000ee20000000800 */
[----:B------:R-:W-:Y:S01]  /*6a80*/  LDGSTS.E [R21+0x1c008], desc[UR8][R166.64], !P5 ;  /* 0x1c008000a6157fae */ /* 0x000fe2000e921848 */
[----:B------:R-:W-:Y:S01]  /*6a90*/  ISETP.GE.U32.AND P5, PT, R7, 0x7fffff53, PT ;  /* 0x7fffff530700780c */ /* 0x000fe20003fa6070 */
[----:B------:R-:W-:Y:S02]  /*6aa0*/  IMAD R7, R6, 0xc, RZ ;  /* 0x0000000c06077824 */ /* 0x000fe400078e02ff */
[----:B------:R-:W-:Y:S02]  /*6ab0*/  LDGSTS.E [R21+0x1800c], desc[UR8][R168.64], !P4 ;  /* 0x1800c000a8157fae */ /* 0x000fe4000e121848 */
[----:B-1----:R-:W-:Y:S02]  /*6ac0*/  IMAD.WIDE R16, R7, 0x4, R152 ;  /* 0x0000000407107825 */ /* 0x002fe400078e0298 */
[----:B------:R1:W-:Y:S04]  /*6ad0*/  STL.64 [R1+0x128], R14 ;  /* 0x0001280e01007387 */ /* 0x0003e80000100a00 */
[----:B------:R-:W-:Y:S01]  /*6ae0*/  LDGSTS.E [R21+0x1c00c], desc[UR8][R170.64], !P4 ;  /* 0x1c00c000aa157fae */ /* 0x000fe2000e121848 */
[----:B------:R-:W-:Y:S01]  /*6af0*/  ISETP.GE.U32.AND P4, PT, R8, 0x7fffff52, PT ;  /* 0x7fffff520800780c */ /* 0x000fe20003f86070 */
[----:B----4-:R-:W-:-:S02]  /*6b00*/  VIADD R8, R11, 0xffffffd0 ;  /* 0xffffffd00b087836 */ /* 0x010fc40000000000 */
[----:B------:R-:W4:Y:S01]  /*6b10*/  LDC R11, c[0x0][0x230] ;  /* 0x00008c00ff0b7b82 */ /* 0x000f220000000800 */
[----:B------:R2:W-:Y:S01]  /*6b20*/  STL.64 [R1+0x4a0], R16 ;  /* 0x0004a01001007387 */ /* 0x0005e20000100a00 */
[----:B-1----:R-:W-:-:S03]  /*6b30*/  IMAD.WIDE R14, R7, 0x4, R154 ;  /* 0x00000004070e7825 */ /* 0x002fc600078e029a */
[----:B------:R1:W-:Y:S01]  /*6b40*/  LDGSTS.E [R20], desc[UR8][R16.64], !P2 ;  /* 0x0000000010147fae */ /* 0x0003e2000d121848 */
[----:B------:R-:W-:-:S03]  /*6b50*/  IMAD R7, R6, 0xd, RZ ;  /* 0x0000000d06077824 */ /* 0x000fc600078e02ff */
[----:B------:R1:W-:Y:S04]  /*6b60*/  STL.64 [R1+0x498], R14 ;  /* 0x0004980e01007387 */ /* 0x0003e80000100a00 */
[----:B------:R3:W-:Y:S01]  /*6b70*/  LDGSTS.E [R20+0x4000], desc[UR8][R14.64], !P2 ;  /* 0x040000000e147fae */ /* 0x0007e2000d121848 */
[----:B------:R-:W-:Y:S01]  /*6b80*/  ISETP.GE.U32.AND P2, PT, R8, 0x7fffff51, PT ;  /* 0x7fffff510800780c */ /* 0x000fe20003f46070 */
[----:B--2---:R-:W-:Y:S02]  /*6b90*/  VIADD R8, R10, 0xffffffb3 ;  /* 0xffffffb30a087836 */ /* 0x004fe40000000000 */
[C---:B-1----:R-:W-:Y:S01]  /*6ba0*/  IMAD.WIDE R16, R7.reuse, 0x4, R152 ;  /* 0x0000000407107825 */ /* 0x042fe200078e0298 */
[----:B------:R-:W1:Y:S04]  /*6bb0*/  LDC R10, c[0x0][0x230] ;  /* 0x00008c00ff0a7b82 */ /* 0x000e680000000800 */
[----:B------:R2:W-:Y:S01]  /*6bc0*/  LDGSTS.E [R20+0x4], desc[UR8][R16.64], !P1 ;  /* 0x0000400010147fae */ /* 0x0005e2000c921848 */
[----:B---3--:R-:W-:-:S03]  /*6bd0*/  IMAD.WIDE R14, R7, 0x4, R154 ;  /* 0x00000004070e7825 */ /* 0x008fc600078e029a */
[----:B------:R2:W-:Y:S01]  /*6be0*/  STL.64 [R1+0x490], R16 ;  /* 0x0004901001007387 */ /* 0x0005e20000100a00 */
[----:B------:R-:W-:-:S03]  /*6bf0*/  IMAD R7, R6, 0xe, RZ ;  /* 0x0000000e06077824 */ /* 0x000fc600078e02ff */
[----:B------:R3:W-:Y:S01]  /*6c00*/  LDGSTS.E [R20+0x4004], desc[UR8][R14.64], !P1 ;  /* 0x040040000e147fae */ /* 0x0007e2000c921848 */
[----:B------:R-:W-:Y:S02]  /*6c10*/  ISETP.GE.U32.AND P1, PT, R8, 0x7fffff34, PT ;  /* 0x7fffff340800780c */ /* 0x000fe40003f26070 */
[----:B------:R-:W-:Y:S01]  /*6c20*/  IADD3 R8, R12, -0x4e, RZ ;  /* 0xffffffb20c087810 */ /* 0x000fe20007ffe0ff */
[----:B------:R3:W-:Y:S01]  /*6c30*/  STL.64 [R1+0x488], R14 ;  /* 0x0004880e01007387 */ /* 0x0007e20000100a00 */
[----:B------:R-:W1:Y:S01]  /*6c40*/  LDC R12, c[0x0][0x230] ;  /* 0x00008c00ff0c7b82 */ /* 0x000e620000000800 */
[----:B--2---:R-:W-:-:S05]  /*6c50*/  IMAD.WIDE R16, R7, 0x4, R152 ;  /* 0x0000000407107825 */ /* 0x004fca00078e0298 */
[----:B------:R2:W-:Y:S01]  /*6c60*/  STL.64 [R1+0x480], R16 ;  /* 0x0004801001007387 */ /* 0x0005e20000100a00 */
[----:B---3--:R-:W-:-:S03]  /*6c70*/  IMAD.WIDE R14, R7, 0x4, R154 ;  /* 0x00000004070e7825 */ /* 0x008fc600078e029a */
        /* <DEDUP_REMOVED lines=9> */
[----:B---3--:R-:W-:-:S03]  /*6d10*/  IMAD.WIDE R14, R7, 0x4, R154 ;  /* 0x00000004070e7825 */ /* 0x008fc600078e029a */
[----:B------:R3:W-:Y:S01]  /*6d20*/  LDGSTS.E [R20+0xc], desc[UR8][R16.64], !P6 ;  /* 0x0000c00010147fae */ /* 0x0007e2000f121848 */
[----:B------:R-:W-:-:S03]  /*6d30*/  IMAD R7, R6, 0x2c, RZ ;  /* 0x0000002c06077824 */ /* 0x000fc600078e02ff */
[----:B------:R1:W-:Y:S04]  /*6d40*/  STL.64 [R1+0x468], R14 ;  /* 0x0004680e01007387 */ /* 0x0003e80000100a00 */
[----:B------:R1:W-:Y:S01]  /*6d50*/  LDGSTS.E [R20+0x400c], desc[UR8][R14.64], !P6 ;  /* 0x0400c0000e147fae */ /* 0x0003e2000f121848 */
[----:B------:R-:W-:Y:S01]  /*6d60*/  ISETP.GE.U32.AND P6, PT, R8, 0x7fffff32, PT ;  /* 0x7fffff320800780c */ /* 0x000fe20003fc6070 */
[----:B----4-:R-:W-:Y:S02]  /*6d70*/  VIADD R8, R11, 0xffffffb0 ;  /* 0xffffffb00b087836 */ /* 0x010fe40000000000 */
        /* <DEDUP_REMOVED lines=21> */
[----:B--2---:R-:W-:-:S05]  /*6ed0*/  IMAD.WIDE R16, R7, 0x4, R152 ;  /* 0x0000000407107825 */ /* 0x004fca00078e0298 */
        /* <DEDUP_REMOVED lines=11> */
[----:B-1----:R-:W-:-:S03]  /*6f90*/  IMAD.WIDE R14, R7, 0x4, R154 ;  /* 0x00000004070e7825 */ /* 0x002fc600078e029a */
[----:B------:R1:W-:Y:S01]  /*6fa0*/  LDGSTS.E [R20+0x800c], desc[UR8][R16.64], !P2 ;  /* 0x0800c00010147fae */ /* 0x0003e2000d121848 */
[----:B------:R-:W-:-:S03]  /*6fb0*/  IMAD R7, R6, 0x4c, RZ ;  /* 0x0000004c06077824 */ /* 0x000fc600078e02ff */
[----:B------:R4:W-:Y:S04]  /*6fc0*/  STL.64 [R1+0x2a8], R14 ;  /* 0x0002a80e01007387 */ /* 0x0009e80000100a00 */
[----:B------:R4:W-:Y:S01]  /*6fd0*/  LDGSTS.E [R20+0xc00c], desc[UR8][R14.64], !P2 ;  /* 0x0c00c0000e147fae */ /* 0x0009e2000d121848 */
[----:B------:R-:W-:Y:S02]  /*6fe0*/  ISETP.GE.U32.AND P2, PT, R8, 0x7fffff12, PT ;  /* 0x7fffff120800780c */ /* 0x000fe40003f46070 */
[----:B---3--:R-:W-:Y:S01]  /*6ff0*/  IADD3 R8, R11, -0x70, RZ ;  /* 0xffffff900b087810 */ /* 0x008fe20007ffe0ff */
        /* <DEDUP_REMOVED lines=20> */
[----:B--2---:R-:W-:-:S05]  /*7140*/  IMAD.WIDE R16, R7, 0x4, R152 ;  /* 0x0000000407107825 */ /* 0x004fca00078e0298 */
[----:B------:R-:W-:Y:S01]  /*7150*/  LDGSTS.E [R20+0x10008], desc[UR8][R16.64], !P6 ;  /* 0x1000800010147fae */ /* 0x000fe2000f121848 */
[----:B----4-:R-:W-:-:S03]  /*7160*/  IMAD.WIDE R14, R7, 0x4, R154 ;  /* 0x00000004070e7825 */ /* 0x010fc600078e029a */
[----:B------:R-:W-:Y:S01]  /*7170*/  STL.64 [R1+0x100], R16 ;  /* 0x0001001001007387 */ /* 0x000fe20000100a00 */
[----:B------:R-:W-:-:S03]  /*7180*/  IMAD R7, R6, 0x4f, RZ ;  /* 0x0000004f06077824 */ /* 0x000fc600078e02ff */
[----:B------:R2:W-:Y:S01]  /*7190*/  LDGSTS.E [R20+0x14008], desc[UR8][R14.64], !P6 ;  /* 0x140080000e147fae */ /* 0x0005e2000f121848 */
[----:B------:R-:W-:Y:S02]  /*71a0*/  ISETP.GE.U32.AND P6, PT, R8, 0x7fffff6f, PT ;  /* 0x7fffff6f0800780c */ /* 0x000fe40003fc6070 */
[----:B------:R-:W4:Y:S01]  /*71b0*/  LDC R8, c[0x0][0x230] ;  /* 0x00008c00ff087b82 */ /* 0x000f220000000800 */
[----:B------:R2:W-:Y:S01]  /*71c0*/  STL.64 [R1+0xf8], R14 ;  /* 0x0000f80e01007387 */ /* 0x0005e20000100a00 */
[----:B------:R-:W-:-:S04]  /*71d0*/  IMAD.WIDE R12, R7, 0x4, R154 ;  /* 0x00000004070c7825 */ /* 0x000fc800078e029a */
[----:B--2---:R-:W-:Y:S01]  /*71e0*/  IMAD.WIDE R14, R7, 0x4, R152 ;  /* 0x00000004070e7825 */ /* 0x004fe200078e0298 */
[----:B------:R-:W-:Y:S02]  /*71f0*/  IADD3 R7, R9, -0x13, RZ ;  /* 0xffffffed09077810 */ /* 0x000fe40007ffe0ff */
[----:B------:R-:W2:Y:S02]  /*7200*/  LDC R9, c[0x0][0x230] ;  /* 0x00008c00ff097b82 */ /* 0x000ea40000000800 */
[----:B------:R-:W-:Y:S04]  /*7210*/  LDGSTS.E [R20+0x1000c], desc[UR8][R14.64], !P3 ;  /* 0x1000c0000e147fae */ /* 0x000fe8000d921848 */
[----:B------:R2:W-:Y:S01]  /*7220*/  LDGSTS.E [R20+0x1400c], desc[UR8][R12.64], !P3 ;  /* 0x1400c0000c147fae */ /* 0x0005e2000d921848 */
[----:B------:R-:W-:Y:S01]  /*7230*/  ISETP.GE.U32.AND P3, PT, R7, 0x7fffff6e, PT ;  /* 0x7fffff6e0700780c */ /* 0x000fe20003f66070 */
[----:B-1----:R-:W-:-:S02]  /*7240*/  VIADD R7, R11, 0xffffffec ;  /* 0xffffffec0b077836 */ /* 0x002fc40000000000 */
[----:B------:R-:W1:Y:S01]  /*7250*/  LDC R11, c[0x0][0x230] ;  /* 0x00008c00ff0b7b82 */ /* 0x000e620000000800 */
[----:B------:R-:W-:Y:S04]  /*7260*/  LDGSTS.E [R20+0x18000], desc[UR8][R172.64], !P5 ;  /* 0x18000000ac147fae */ /* 0x000fe8000e921848 */
[----:B------:R-:W-:Y:S01]  /*7270*/  LDGSTS.E [R20+0x1c000], desc[UR8][R174.64], !P5 ;  /* 0x1c000000ae147fae */ /* 0x000fe2000e921848 */
[----:B------:R-:W-:Y:S01]  /*7280*/  ISETP.GE.U32.AND P5, PT, R7, 0x7fffff6d, PT ;  /* 0x7fffff6d0700780c */ /* 0x000fe20003fa6070 */
[----:B---3--:R-:W-:Y:S02]  /*7290*/  VIADD R7, R10, 0xffffffcf ;  /* 0xffffffcf0a077836 */ /* 0x008fe40000000000 */
[----:B------:R-:W3:Y:S01]  /*72a0*/  LDC R10, c[0x0][0x230] ;  /* 0x00008c00ff0a7b82 */ /* 0x000ee20000000800 */
[----:B------:R-:W-:Y:S04]  /*72b0*/  STL.64 [R1+0xf0], R14 ;  /* 0x0000f00e01007387 */ /* 0x000fe80000100a00 */
[----:B------:R-:W-:Y:S04]  /*72c0*/  LDGSTS.E [R20+0x18004], desc[UR8][R176.64], !P4 ;  /* 0x18004000b0147fae */ /* 0x000fe8000e121848 */
[----:B------:R2:W-:Y:S04]  /*72d0*/  STL.64 [R1+0xe8], R12 ;  /* 0x0000e80c01007387 */ /* 0x0005e80000100a00 */
[----:B------:R-:W-:Y:S01]  /*72e0*/  LDGSTS.E [R20+0x1c004], desc[UR8][R178.64], !P4 ;  /* 0x1c004000b2147fae */ /* 0x000fe2000e121848 */
[----:B------:R-:W-:-:S02]  /*72f0*/  ISETP.GE.U32.AND P4, PT, R7, 0x7fffff50, PT ;  /* 0x7fffff500700780c */ /* 0x000fc40003f86070 */
[----:B----4-:R-:W-:Y:S01]  /*7300*/  IADD3 R7, R8, -0x32, RZ ;  /* 0xffffffce08077810 */ /* 0x010fe20007ffe0ff */
[----:B------:R-:W-:Y:S01]  /*7310*/  LDGSTS.E [R20+0x18008], desc[UR8][R180.64], !P2 ;  /* 0x18008000b4147fae */ /* 0x000fe2000d121848 */
[----:B--2---:R-:W-:Y:S02]  /*7320*/  VIADD R8, R9, 0xffffffcd ;  /* 0xffffffcd09087836 */ /* 0x004fe40000000000 */
[----:B------:R-:W2:Y:S01]  /*7330*/  LDC R9, c[0x0][0x230] ;  /* 0x00008c00ff097b82 */ /* 0x000ea20000000800 */
[----:B------:R-:W-:Y:S01]  /*7340*/  LDGSTS.E [R20+0x1c008], desc[UR8][R182.64], !P2 ;  /* 0x1c008000b6147fae */ /* 0x000fe2000d121848 */
[----:B------:R-:W-:Y:S01]  /*7350*/  ISETP.GE.U32.AND P2, PT, R7, 0x7fffff4f, PT ;  /* 0x7fffff4f0700780c */ /* 0x000fe20003f46070 */
[----:B------:R-:W-:Y:S02]  /*7360*/  IMAD.SHL.U32 R7, R6, 0x10, RZ ;  /* 0x0000001006077824 */ /* 0x000fe400078e00ff */
[----:B------:R-:W-:Y:S02]  /*7370*/  LDGSTS.E [R20+0x1800c], desc[UR8][R184.64], !P1 ;  /* 0x1800c000b8147fae */ /* 0x000fe4000c921848 */
[C---:B------:R-:W-:Y:S01]  /*7380*/  IMAD.WIDE R16, R7.reuse, 0x4, R152 ;  /* 0x0000000407107825 */ /* 0x040fe200078e0298 */
[----:B------:R-:W4:Y:S01]  /*7390*/  LDC R12, c[0x0][0x230] ;  /* 0x00008c00ff0c7b82 */ /* 0x000f220000000800 */
[----:B------:R-:W-:Y:S01]  /*73a0*/  LDGSTS.E [R20+0x1c00c], desc[UR8][R186.64], !P1 ;  /* 0x1c00c000ba147fae */ /* 0x000fe2000c921848 */
[----:B------:R-:W-:Y:S01]  /*73b0*/  ISETP.GE.U32.AND P1, PT, R8, 0x7fffff4e, PT ;  /* 0x7fffff4e0800780c */ /* 0x000fe20003f26070 */
[----:B------:R-:W-:-:S02]  /*73c0*/  IMAD.WIDE R14, R7, 0x4, R154 ;  /* 0x00000004070e7825 */ /* 0x000fc400078e029a */
[----:B------:R3:W-:Y:S02]  /*73d0*/  STL.64 [R1+0x460], R16 ;  /* 0x0004601001007387 */ /* 0x0007e40000100a00 */
[----:B-1----:R-:W-:Y:S02]  /*73e0*/  VIADD R8, R11, 0xffffffcc ;  /* 0xffffffcc0b087836 */ /* 0x002fe40000000000 */
[----:B------:R-:W-:Y:S01]  /*73f0*/  IMAD R7, R6, 0x11, RZ ;  /* 0x0000001106077824 */ /* 0x000fe200078e02ff */
[----:B------:R-:W1:Y:S01]  /*7400*/  LDC R11, c[0x0][0x230] ;  /* 0x00008c00ff0b7b82 */ /* 0x000e620000000800 */
[----:B------:R3:W-:Y:S04]  /*7410*/  LDGSTS.E [R19], desc[UR8][R16.64], !P0 ;  /* 0x0000000010137fae */ /* 0x0007e8000c121848 */
[----:B------:R3:W-:Y:S04]  /*7420*/  STL.64 [R1+0x458], R14 ;  /* 0x0004580e01007387 */ /* 0x0007e80000100a00 */
[----:B------:R2:W-:Y:S01]  /*7430*/  LDGSTS.E [R19+0x4000], desc[UR8][R14.64], !P0 ;  /* 0x040000000e137fae */ /* 0x0005e2000c121848 */
[----:B------:R-:W-:Y:S01]  /*7440*/  ISETP.GE.U32.AND P0, PT, R8, 0x7fffff4d, PT ;  /* 0x7fffff4d0800780c */ /* 0x000fe20003f06070 */
[----:B---3--:R-:W-:-:S02]  /*7450*/  VIADD R8, R10, 0xffffffaf ;  /* 0xffffffaf0a087836 */ /* 0x008fc40000000000 */
[C---:B------:R-:W-:Y:S01]  /*7460*/  IMAD.WIDE R16, R7.reuse, 0x4, R152 ;  /* 0x0000000407107825 */ /* 0x040fe200078e0298 */
[----:B------:R-:W3:Y:S04]  /*7470*/  LDC R10, c[0x0][0x230] ;  /* 0x00008c00ff0a7b82 */ /* 0x000ee80000000800 */
[----:B------:R4:W-:Y:S01]  /*7480*/  LDGSTS.E [R19+0x4], desc[UR8][R16.64], !P6 ;  /* 0x0000400010137fae */ /* 0x0009e2000f121848 */
[----:B--2---:R-:W-:-:S03]  /*7490*/  IMAD.WIDE R14, R7, 0x4, R154 ;  /* 0x00000004070e7825 */ /* 0x004fc600078e029a */
[----:B------:R2:W-:Y:S01]  /*74a0*/  STL.64 [R1+0x450], R16 ;  /* 0x0004501001007387 */ /* 0x0005e20000100a00 */
[----:B------:R-:W-:-:S03]  /*74b0*/  IMAD R7, R6, 0x12, RZ ;  /* 0x0000001206077824 */ /* 0x000fc600078e02ff */
[----:B------:R1:W-:Y:S01]  /*74c0*/  LDGSTS.E [R19+0x4004], desc[UR8][R14.64], !P6 ;  /* 0x040040000e137fae */ /* 0x0003e2000f121848 */
[----:B------:R-:W-:Y:S02]  /*74d0*/  ISETP.GE.U32.AND P6, PT, R8, 0x7fffff30, PT ;  /* 0x7fffff300800780c */ /* 0x000fe40003fc6070 */
[----:B----4-:R-:W-:Y:S01]  /*74e0*/  IADD3 R8, R12, -0x52, RZ ;  /* 0xffffffae0c087810 */ /* 0x010fe20007ffe0ff */
        /* <DEDUP_REMOVED lines=115> */
[----:B------:R-:W-:Y:S02]  /*7c20*/  IMAD R7, R6, 0x14, RZ ;  /* 0x0000001406077824 */ /* 0x000fe400078e02ff */
[----:B------:R-:W-:Y:S02]  /*7c30*/  LDGSTS.E [R19+0x1800c], desc[UR8][R202.64], !P6 ;  /* 0x1800c000ca137fae */ /* 0x000fe4000f121848 */
[C---:B------:R-:W-:Y:S01]  /*7c40*/  IMAD.WIDE R16, R7.reuse, 0x4, R152 ;  /* 0x0000000407107825 */ /* 0x040fe200078e0298 */
[----:B------:R-:W4:Y:S01]  /*7c50*/  LDC R12, c[0x0][0x230] ;  /* 0x00008c00ff0c7b82 */ /* 0x000f220000000800 */
[----:B------:R-:W-:Y:S01]  /*7c60*/  LDGSTS.E [R19+0x1c00c], desc[UR8][R204.64], !P6 ;  /* 0x1c00c000cc137fae */ /* 0x000fe2000f121848 */
[----:B------:R-:W-:Y:S01]  /*7c70*/  ISETP.GE.U32.AND P6, PT, R8, 0x7fffff4a, PT ;  /* 0x7fffff4a0800780c */ /* 0x000fe20003fc6070 */
[----:B------:R-:W-:Y:S01]  /*7c80*/  IMAD.WIDE R14, R7, 0x4, R154 ;  /* 0x00000004070e7825 */ /* 0x000fe200078e029a */
[----:B-1----:R-:W-:Y:S01]  /*7c90*/  IADD3 R8, R11, -0x38, RZ ;  /* 0xffffffc80b087810 */ /* 0x002fe20007ffe0ff */
[----:B------:R1:W-:Y:S02]  /*7ca0*/  STL.64 [R1+0x420], R16 ;  /* 0x0004201001007387 */ /* 0x0003e40000100a00 */
[----:B------:R-:W-:Y:S01]  /*7cb0*/  IMAD R7, R6, 0x15, RZ ;  /* 0x0000001506077824 */ /* 0x000fe200078e02ff */
[----:B------:R-:W2:Y:S01]  /*7cc0*/  LDC R11, c[0x0][0x230] ;  /* 0x00008c00ff0b7b82 */ /* 0x000ea20000000800 */
[----:B------:R1:W-:Y:S04]  /*7cd0*/  LDGSTS.E [R18], desc[UR8][R16.64], !P3 ;  /* 0x0000000010127fae */ /* 0x0003e8000d921848 */
[----:B------:R1:W-:Y:S04]  /*7ce0*/  STL.64 [R1+0x418], R14 ;  /* 0x0004180e01007387 */ /* 0x0003e80000100a00 */
[----:B------:R1:W-:Y:S01]  /*7cf0*/  LDGSTS.E [R18+0x4000], desc[UR8][R14.64], !P3 ;  /* 0x040000000e127fae */ /* 0x0003e2000d921848 */
[----:B------:R-:W-:Y:S01]  /*7d00*/  ISETP.GE.U32.AND P3, PT, R8, 0x7fffff49, PT ;  /* 0x7fffff490800780c */ /* 0x000fe20003f66070 */
[----:B---3--:R-:W-:-:S02]  /*7d10*/  VIADD R8, R10, 0xffffffab ;  /* 0xffffffab0a087836 */ /* 0x008fc40000000000 */
[C---:B-1----:R-:W-:Y:S01]  /*7d20*/  IMAD.WIDE R16, R7.reuse, 0x4, R152 ;  /* 0x0000000407107825 */ /* 0x042fe200078e0298 */
[----:B------:R-:W1:Y:S04]  /*7d30*/  LDC R10, c[0x0][0x230] ;  /* 0x00008c00ff0a7b82 */ /* 0x000e680000000800 */
[----:B------:R3:W-:Y:S01]  /*7d40*/  LDGSTS.E [R18+0x4], desc[UR8][R16.64], !P5 ;  /* 0x0000400010127fae */ /* 0x0007e2000e921848 */
[----:B------:R-:W-:-:S03]  /*7d50*/  IMAD.WIDE R14, R7, 0x4, R154 ;  /* 0x00000004070e7825 */ /* 0x000fc600078e029a */
[----:B------:R3:W-:Y:S01]  /*7d60*/  STL.64 [R1+0x410], R16 ;  /* 0x0004101001007387 */ /* 0x0007e20000100a00 */
[----:B------:R-:W-:-:S03]  /*7d70*/  IMAD R7, R6, 0x16, RZ ;  /* 0x0000001606077824 */ /* 0x000fc600078e02ff */
[----:B------:R2:W-:Y:S01]  /*7d80*/  LDGSTS.E [R18+0x4004], desc[UR8][R14.64], !P5 ;  /* 0x040040000e127fae */ /* 0x0005e2000e921848 */
[----:B------:R-:W-:Y:S01]  /*7d90*/  ISETP.GE.U32.AND P5, PT, R8, 0x7fffff2c, PT ;  /* 0x7fffff2c0800780c */ /* 0x000fe20003fa6070 */
[----:B----4-:R-:W-:Y:S02]  /*7da0*/  VIADD R8, R12, 0xffffffaa ;  /* 0xffffffaa0c087836 */ /* 0x010fe40000000000 */
[----:B------:R2:W-:Y:S01]  /*7db0*/  STL.64 [R1+0x408], R14 ;  /* 0x0004080e01007387 */ /* 0x0005e20000100a00 */
[----:B------:R-:W4:Y:S01]  /*7dc0*/  LDC R12, c[0x0][0x230] ;  /* 0x00008c00ff0c7b82 */ /* 0x000f220000000800 */
[----:B---3--:R-:W-:-:S05]  /*7dd0*/  IMAD.WIDE R16, R7, 0x4, R152 ;  /* 0x0000000407107825 */ /* 0x008fca00078e0298 */
[----:B------:R3:W-:Y:S01]  /*7de0*/  STL.64 [R1+0x400], R16 ;  /* 0x0004001001007387 */ /* 0x0007e20000100a00 */
[----:B--2---:R-:W-:-:S03]  /*7df0*/  IMAD.WIDE R14, R7, 0x4, R154 ;  /* 0x00000004070e7825 */ /* 0x004fc600078e029a */
        /* <DEDUP_REMOVED lines=9> */
[----:B--2---:R-:W-:-:S03]  /*7e90*/  IMAD.WIDE R14, R7, 0x4, R154 ;  /* 0x00000004070e7825 */ /* 0x004fc600078e029a */
[----:B------:R1:W-:Y:S01]  /*7ea0*/  LDGSTS.E [R18+0xc], desc[UR8][R16.64], !P2 ;  /* 0x0000c00010127fae */ /* 0x0003e2000d121848 */
[----:B------:R-:W-:-:S03]  /*7eb0*/  IMAD R7, R6, 0x34, RZ ;  /* 0x0000003406077824 */ /* 0x000fc600078e02ff */
[----:B------:R2:W-:Y:S04]  /*7ec0*/  STL.64 [R1+0x3e8], R14 ;  /* 0x0003e80e01007387 */ /* 0x0005e80000100a00 */
[----:B------:R2:W-:Y:S01]  /*7ed0*/  LDGSTS.E [R18+0x400c], desc[UR8][R14.64], !P2 ;  /* 0x0400c0000e127fae */ /* 0x0005e2000d121848 */
[----:B------:R-:W-:Y:S01]  /*7ee0*/  ISETP.GE.U32.AND P2, PT, R8, 0x7fffff2a, PT ;  /* 0x7fffff2a0800780c */ /* 0x000fe20003f46070 */
[----:B------:R-:W-:Y:S02]  /*7ef0*/  VIADD R8, R11, 0xffffffa8 ;  /* 0xffffffa80b087836 */ /* 0x000fe40000000000 */
        /* <DEDUP_REMOVED lines=13> */
[----:B--2---:R-:W-:-:S03]  /*7fd0*/  IMAD.WIDE R14, R7, 0x4, R154 ;  /* 0x00000004070e7825 */ /* 0x004fc600078e029a */
[----:B------:R3:W-:Y:S01]  /*7fe0*/  STL.64 [R1+0x250], R16 ;  /* 0x0002501001007387 */ /* 0x0007e20000100a00 */
[----:B------:R-:W-:-:S03]  /*7ff0*/  IMAD R7, R6, 0x36, RZ ;  /* 0x0000003606077824 */ /* 0x000fc600078e02ff */
[----:B------:R2:W-:Y:S01]  /*8000*/  LDGSTS.E [R18+0xc004], desc[UR8][R14.64], !P0 ;  /* 0x0c0040000e127fae */ /* 0x0005e2000c121848 */
[----:B------:R-:W-:Y:S02]  /*8010*/  ISETP.GE.U32.AND P0, PT, R8, 0x7fffff0c, PT ;  /* 0x7fffff0c0800780c */ /* 0x000fe40003f06070 */
[----:B------:R-:W-:Y:S01]  /*8020*/  IADD3 R8, R12, -0x76, RZ ;  /* 0xffffff8a0c087810 */ /* 0x000fe20007ffe0ff */
        /* <DEDUP_REMOVED lines=20> */
[----:B-1----:R-:W-:Y:S02]  /*8170*/  VIADD R8, R11, 0xffffff88 ;  /* 0xffffff880b087836 */ /* 0x002fe40000000000 */
[C---:B--2---:R-:W-:Y:S01]  /*8180*/  IMAD.WIDE R16, R7.reuse, 0x4, R152 ;  /* 0x0000000407107825 */ /* 0x044fe200078e0298 */
[----:B------:R-:W1:Y:S04]  /*8190*/  LDC R11, c[0x0][0x230] ;  /* 0x00008c00ff0b7b82 */ /* 0x000e680000000800 */
        /* <DEDUP_REMOVED lines=18> */
[----:B---3--:R-:W-:-:S05]  /*82c0*/  IMAD.WIDE R16, R7, 0x4, R152 ;  /* 0x0000000407107825 */ /* 0x008fca00078e0298 */
[----:B------:R3:W-:Y:S01]  /*82d0*/  LDGSTS.E [R18+0x10008], desc[UR8][R16.64], !P2 ;  /* 0x1000800010127fae */ /* 0x0007e2000d121848 */
[----:B----4-:R-:W-:-:S03]  /*82e0*/  IMAD.WIDE R14, R7, 0x4, R154 ;  /* 0x00000004070e7825 */ /* 0x010fc600078e029a */
[----:B------:R3:W-:Y:S01]  /*82f0*/  STL.64 [R1+0x80], R16 ;  /* 0x0000801001007387 */ /* 0x0007e20000100a00 */
[----:B------:R-:W-:-:S03]  /*8300*/  IMAD R7, R6, 0x57, RZ ;  /* 0x0000005706077824 */ /* 0x000fc600078e02ff */
[----:B------:R4:W-:Y:S01]  /*8310*/  LDGSTS.E [R18+0x14008], desc[UR8][R14.64], !P2 ;  /* 0x140080000e127fae */ /* 0x0009e2000d121848 */
[----:B------:R-:W-:Y:S02]  /*8320*/  ISETP.GE.U32.AND P2, PT, R8, 0x7fffff67, PT ;  /* 0x7fffff670800780c */ /* 0x000fe40003f46070 */
[----:B------:R-:W2:Y:S01]  /*8330*/  LDC R8, c[0x0][0x230] ;  /* 0x00008c00ff087b82 */ /* 0x000ea20000000800 */
[----:B------:R4:W-:Y:S01]  /*8340*/  STL.64 [R1+0x78], R14 ;  /* 0x0000780e01007387 */ /* 0x0009e20000100a00 */
[----:B------:R-:W-:Y:S01]  /*8350*/  IMAD.WIDE R12, R7, 0x4, R154 ;  /* 0x00000004070c7825 */ /* 0x000fe200078e029a */
[C---:B---3--:R-:W-:Y:S02]  /*8360*/  LOP3.LUT R17, R4.reuse, 0x60, RZ, 0x3c, !PT ;  /* 0x0000006004117812 */ /* 0x048fe400078e3cff */
[----:B------:R-:W-:-:S03]  /*8370*/  LOP3.LUT R16, R4, 0x70, RZ, 0x3c, !PT ;  /* 0x0000007004107812 */ /* 0x000fc600078e3cff */
[----:B------:R-:W-:Y:S01]  /*8380*/  VIADD R17, R17, UR10 ;  /* 0x0000000a11117c36 */ /* 0x000fe20008000000 */
[----:B------:R-:W-:Y:S01]  /*8390*/  IADD3 R16, R16, UR10, RZ ;  /* 0x0000000a10107c10 */ /* 0x000fe2000fffe0ff */
[----:B----4-:R-:W-:-:S04]  /*83a0*/  IMAD.WIDE R14, R7, 0x4, R152 ;  /* 0x00000004070e7825 */ /* 0x010fc800078e0298 */
[----:B------:R-:W-:Y:S01]  /*83b0*/  VIADD R7, R9, 0xffffffe5 ;  /* 0xffffffe509077836 */ /* 0x000fe20000000000 */
[----:B------:R-:W-:Y:S01]  /*83c0*/  LDGSTS.E [R18+0x1000c], desc[UR8][R14.64], !P1 ;  /* 0x1000c0000e127fae */ /* 0x000fe2000c921848 */
[----:B------:R-:W3:Y:S03]  /*83d0*/  LDC R9, c[0x0][0x230] ;  /* 0x00008c00ff097b82 */ /* 0x000ee60000000800 */
[----:B------:R4:W-:Y:S01]  /*83e0*/  LDGSTS.E [R18+0x1400c], desc[UR8][R12.64], !P1 ;  /* 0x1400c0000c127fae */ /* 0x0009e2000c921848 */
[----:B------:R-:W-:Y:S02]  /*83f0*/  ISETP.GE.U32.AND P1, PT, R7, 0x7fffff66, PT ;  /* 0x7fffff660700780c */ /* 0x000fe40003f26070 */
[----:B-1----:R-:W-:Y:S01]  /*8400*/  IADD3 R7, R11, -0x1c, RZ ;  /* 0xffffffe40b077810 */ /* 0x002fe20007ffe0ff */
[----:B------:R-:W-:Y:S01]  /*8410*/  LDGSTS.E [R18+0x18000], desc[UR8][R206.64], !P0 ;  /* 0x18000000ce127fae */ /* 0x000fe2000c121848 */
[----:B------:R-:W1:Y:S03]  /*8420*/  LDC R11, c[0x0][0x230] ;  /* 0x00008c00ff0b7b82 */ /* 0x000e660000000800 */
[----:B------:R-:W-:Y:S01]  /*8430*/  LDGSTS.E [R18+0x1c000], desc[UR8][R208.64], !P0 ;  /* 0x1c000000d0127fae */ /* 0x000fe2000c121848 */
[----:B------:R-:W-:Y:S01]  /*8440*/  ISETP.GE.U32.AND P0, PT, R7, 0x7fffff65, PT ;  /* 0x7fffff650700780c */ /* 0x000fe20003f06070 */
[----:B--2---:R-:W-:-:S02]  /*8450*/  VIADD R7, R10, 0xffffffc7 ;  /* 0xffffffc70a077836 */ /* 0x004fc40000000000 */
[----:B------:R-:W-:Y:S01]  /*8460*/  LDGSTS.E [R18+0x18004], desc[UR8][R210.64], !P6 ;  /* 0x18004000d2127fae */ /* 0x000fe2000f121848 */
[----:B------:R-:W2:Y:S03]  /*8470*/  LDC R10, c[0x0][0x230] ;  /* 0x00008c00ff0a7b82 */ /* 0x000ea60000000800 */
[----:B------:R-:W-:Y:S04]  /*8480*/  STL.64 [R1+0x70], R14 ;  /* 0x0000700e01007387 */ /* 0x000fe80000100a00 */
[----:B------:R-:W-:Y:S01]  /*8490*/  LDGSTS.E [R18+0x1c004], desc[UR8][R212.64], !P6 ;  /* 0x1c004000d4127fae */ /* 0x000fe2000f121848 */
[----:B------:R-:W-:Y:S01]  /*84a0*/  ISETP.GE.U32.AND P6, PT, R7, 0x7fffff48, PT ;  /* 0x7fffff480700780c */ /* 0x000fe20003fc6070 */
[----:B------:R-:W-:Y:S01]  /*84b0*/  VIADD R7, R8, 0xffffffc6 ;  /* 0xffffffc608077836 */ /* 0x000fe20000000000 */
[----:B---3--:R-:W-:Y:S01]  /*84c0*/  IADD3 R8, R9, -0x3b, RZ ;  /* 0xffffffc509087810 */ /* 0x008fe20007ffe0ff */
[----:B------:R4:W-:Y:S01]  /*84d0*/  STL.64 [R1+0x68], R12 ;  /* 0x0000680c01007387 */ /* 0x0009e20000100a00 */
[----:B------:R-:W3:Y:S03]  /*84e0*/  LDC R9, c[0x0][0x230] ;  /* 0x00008c00ff097b82 */ /* 0x000ee60000000800 */
[----:B------:R-:W-:Y:S04]  /*84f0*/  LDGSTS.E [R18+0x18008], desc[UR8][R214.64], !P3 ;  /* 0x18008000d6127fae */ /* 0x000fe8000d921848 */
[----:B------:R-:W-:Y:S01]  /*8500*/  LDGSTS.E [R18+0x1c008], desc[UR8][R216.64], !P3 ;  /* 0x1c008000d8127fae */ /* 0x000fe2000d921848 */
[----:B------:R-:W-:Y:S01]  /*8510*/  ISETP.GE.U32.AND P3, PT, R7, 0x7fffff47, PT ;  /* 0x7fffff470700780c */ /* 0x000fe20003f66070 */
[----:B------:R-:W-:Y:S01]  /*8520*/  IMAD R7, R6, 0x18, RZ ;  /* 0x0000001806077824 */ /* 0x000fe200078e02ff */
[----:B----4-:R-:W4:Y:S01]  /*8530*/  LDC R12, c[0x0][0x230] ;  /* 0x00008c00ff0c7b82 */ /* 0x010f220000000800 */
[----:B------:R-:W-:Y:S02]  /*8540*/  LDGSTS.E [R18+0x1800c], desc[UR8][R218.64], !P5 ;  /* 0x1800c000da127fae */ /* 0x000fe4000e921848 */
[----:B------:R-:W-:-:S02]  /*8550*/  IMAD.WIDE R222, R7, 0x4, R152 ;  /* 0x0000000407de7825 */ /* 0x000fc400078e0298 */
[----:B------:R-:W-:Y:S01]  /*8560*/  LDGSTS.E [R18+0x1c00c], desc[UR8][R220.64], !P5 ;  /* 0x1c00c000dc127fae */ /* 0x000fe2000e921848 */
[----:B------:R-:W-:Y:S01]  /*8570*/  ISETP.GE.U32.AND P5, PT, R8, 0x7fffff46, PT ;  /* 0x7fffff460800780c */ /* 0x000fe20003fa6070 */
[----:B------:R-:W-:Y:S01]  /*8580*/  IMAD.WIDE R14, R7, 0x4, R154 ;  /* 0x00000004070e7825 */ /* 0x000fe200078e029a */
[----:B------:R-:W3:Y:S01]  /*8590*/  LDC R13, c[0x0][0x230] ;  /* 0x00008c00ff0d7b82 */ /* 0x000ee20000000800 */
[----:B------:R2:W-:Y:S02]  /*85a0*/  STL.64 [R1+0x3e0], R222 ;  /* 0x0003e0de01007387 */ /* 0x0005e40000100a00 */
[----:B-1----:R-:W-:Y:S02]  /*85b0*/  VIADD R8, R11, 0xffffffc4 ;  /* 0xffffffc40b087836 */ /* 0x002fe40000000000 */
[----:B------:R-:W-:Y:S01]  /*85c0*/  IMAD R7, R6, 0x19, RZ ;  /* 0x0000001906077824 */ /* 0x000fe200078e02ff */
[----:B------:R1:W-:Y:S02]  /*85d0*/  LDGSTS.E [R17], desc[UR8][R222.64], !P4 ;  /* 0x00000000de117fae */ /* 0x0003e4000e121848 */
[----:B------:R-:W3:Y:S02]  /*85e0*/  LDC R11, c[0x0][0x230] ;  /* 0x00008c00ff0b7b82 */ /* 0x000ee40000000800 */
[----:B------:R1:W-:Y:S04]  /*85f0*/  STL.64 [R1+0x3d8], R14 ;  /* 0x0003d80e01007387 */ /* 0x0003e80000100a00 */
[----:B------:R1:W-:Y:S01]  /*8600*/  LDGSTS.E [R17+0x4000], desc[UR8][R14.64], !P4 ;  /* 0x040000000e117fae */ /* 0x0003e2000e121848 */
[----:B------:R-:W-:-:S02]  /*8610*/  ISETP.GE.U32.AND P4, PT, R8, 0x7fffff45, PT ;  /* 0x7fffff450800780c */ /* 0x000fc40003f86070 */
[----:B--2---:R-:W-:Y:S01]  /*8620*/  IADD3 R8, R10, -0x59, RZ ;  /* 0xffffffa70a087810 */ /* 0x004fe20007ffe0ff */
[C---:B-1----:R-:W-:Y:S01]  /*8630*/  IMAD.WIDE R222, R7.reuse, 0x4, R152 ;  /* 0x0000000407de7825 */ /* 0x042fe200078e0298 */
[----:B------:R-:W1:Y:S04]  /*8640*/  LDC R10, c[0x0][0x230] ;  /* 0x00008c00ff0a7b82 */ /* 0x000e680000000800 */
[----:B------:R2:W-:Y:S01]  /*8650*/  STL.64 [R1+0x3d0], R222 ;  /* 0x0003d0de01007387 */ /* 0x0005e20000100a00 */
[----:B------:R-:W-:-:S03]  /*8660*/  IMAD.WIDE R14, R7, 0x4, R154 ;  /* 0x00000004070e7825 */ /* 0x000fc600078e029a */
[----:B------:R2:W-:Y:S01]  /*8670*/  LDGSTS.E [R17+0x4], desc[UR8][R222.64], !P2 ;  /* 0x00004000de117fae */ /* 0x0005e2000d121848 */
[----:B------:R-:W-:-:S03]  /*8680*/  IMAD R7, R6, 0x1a, RZ ;  /* 0x0000001a06077824 */ /* 0x000fc600078e02ff */
[----:B------:R2:W-:Y:S04]  /*8690*/  STL.64 [R1+0x3c8], R14 ;  /* 0x0003c80e01007387 */ /* 0x0005e80000100a00 */
[----:B------:R2:W-:Y:S01]  /*86a0*/  LDGSTS.E [R17+0x4004], desc[UR8][R14.64], !P2 ;  /* 0x040040000e117fae */ /* 0x0005e2000d121848 */
[----:B------:R-:W-:Y:S01]  /*86b0*/  ISETP.GE.U32.AND P2, PT, R8, 0x7fffff28, PT ;  /* 0x7fffff280800780c */ /* 0x000fe20003f46070 */
[----:B----4-:R-:W-:Y:S02]  /*86c0*/  VIADD R8, R12, 0xffffffa6 ;  /* 0xffffffa60c087836 */ /* 0x010fe40000000000 */
[C---:B--2---:R-:W-:Y:S01]  /*86d0*/  IMAD.WIDE R222, R7.reuse, 0x4, R152 ;  /* 0x0000000407de7825 */ /* 0x044fe200078e0298 */
[----:B------:R-:W2:Y:S04]  /*86e0*/  LDC R12, c[0x0][0x230] ;  /* 0x00008c00ff0c7b82 */ /* 0x000ea80000000800 */
[----:B------:R4:W-:Y:S01]  /*86f0*/  STL.64 [R1+0x3c0], R222 ;  /* 0x0003c0de01007387 */ /* 0x0009e20000100a00 */
[----:B------:R-:W-:-:S03]  /*8700*/  IMAD.WIDE R14, R7, 0x4, R154 ;  /* 0x00000004070e7825 */ /* 0x000fc600078e029a */
[----:B------:R4:W-:Y:S01]  /*8710*/  LDGSTS.E [R17+0x8], desc[UR8][R222.64], !P1 ;  /* 0x00008000de117fae */ /* 0x0009e2000c921848 */
[----:B------:R-:W-:-:S03]  /*8720*/  IMAD R7, R6, 0x1b, RZ ;  /* 0x0000001b06077824 */ /* 0x000fc600078e02ff */
[----:B------:R1:W-:Y:S04]  /*8730*/  STL.64 [R1+0x3b8], R14 ;  /* 0x0003b80e01007387 */ /* 0x0003e80000100a00 */
[----:B------:R1:W-:Y:S01]  /*8740*/  LDGSTS.E [R17+0x4008], desc[UR8][R14.64], !P1 ;  /* 0x040080000e117fae */ /* 0x0003e2000c921848 */
[----:B------:R-:W-:Y:S01]  /*8750*/  ISETP.GE.U32.AND P1, PT, R8, 0x7fffff27, PT ;  /* 0x7fffff270800780c */ /* 0x000fe20003f26070 */
[----:B---3--:R-:W-:Y:S02]  /*8760*/  VIADD R8, R9, 0xffffffa5 ;  /* 0xffffffa509087836 */ /* 0x008fe40000000000 */
[C---:B----4-:R-:W-:Y:S01]  /*8770*/  IMAD.WIDE R222, R7.reuse, 0x4, R152 ;  /* 0x0000000407de7825 */ /* 0x050fe200078e0298 */
[----:B------:R-:W3:Y:S04]  /*8780*/  LDC R9, c[0x0][0x230] ;  /* 0x00008c00ff097b82 */ /* 0x000ee80000000800 */
[----:B------:R4:W-:Y:S01]  /*8790*/  LDGSTS.E [R17+0xc], desc[UR8][R222.64], !P0 ;  /* 0x0000c000de117fae */ /* 0x0009e2000c121848 */
[----:B-1----:R-:W-:-:S03]  /*87a0*/  IMAD.WIDE R14, R7, 0x4, R154 ;  /* 0x00000004070e7825 */ /* 0x002fc600078e029a */
[----:B------:R4:W-:Y:S01]  /*87b0*/  STL.64 [R1+0x3b0], R222 ;  /* 0x0003b0de01007387 */ /* 0x0009e20000100a00 */
[----:B------:R-:W-:-:S03]  /*87c0*/  IMAD R7, R6, 0x38, RZ ;  /* 0x0000003806077824 */ /* 0x000fc600078e02ff */
[----:B------:R1:W-:Y:S01]  /*87d0*/  LDGSTS.E [R17+0x400c], desc[UR8][R14.64], !P0 ;  /* 0x0400c0000e117fae */ /* 0x0003e2000c121848 */
[----:B------:R-:W-:Y:S02]  /*87e0*/  ISETP.GE.U32.AND P0, PT, R8, 0x7fffff26, PT ;  /* 0x7fffff260800780c */ /* 0x000fe40003f06070 */
[----:B------:R-:W-:Y:S01]  /*87f0*/  IADD3 R8, R11, -0x5c, RZ ;  /* 0xffffffa40b087810 */ /* 0x000fe20007ffe0ff */
[----:B------:R1:W-:Y:S01]  /*8800*/  STL.64 [R1+0x3a8], R14 ;  /* 0x0003a80e01007387 */ /* 0x0003e20000100a00 */
[----:B------:R-:W3:Y:S01]  /*8810*/  LDC R11, c[0x0][0x230] ;  /* 0x00008c00ff0b7b82 */ /* 0x000ee20000000800 */
[----:B----4-:R-:W-:-:S05]  /*8820*/  IMAD.WIDE R222, R7, 0x4, R152 ;  /* 0x0000000407de7825 */ /* 0x010fca00078e0298 */
        /* <DEDUP_REMOVED lines=30> */
[----:B------:R4:W-:Y:S01]  /*8a10*/  LDGSTS.E [R17+0x800c], desc[UR8][R222.64], !P4 ;  /* 0x0800c000de117fae */ /* 0x0009e2000e121848 */
[----:B---3--:R-:W-:-:S03]  /*8a20*/  IMAD.WIDE R14, R7, 0x4, R154 ;  /* 0x00000004070e7825 */ /* 0x008fc600078e029a */
[----:B------:R4:W-:Y:S01]  /*8a30*/  STL.64 [R1+0x1f0], R222 ;  /* 0x0001f0de01007387 */ /* 0x0009e20000100a00 */
[----:B------:R-:W-:-:S03]  /*8a40*/  IMAD R7, R6, 0x58, RZ ;  /* 0x0000005806077824 */ /* 0x000fc600078e02ff */
[----:B------:R3:W-:Y:S01]  /*8a50*/  LDGSTS.E [R17+0xc00c], desc[UR8][R14.64], !P4 ;  /* 0x0c00c0000e117fae */ /* 0x0007e2000e121848 */
[----:B------:R-:W-:Y:S01]  /*8a60*/  ISETP.GE.U32.AND P4, PT, R8, 0x7fffff06, PT ;  /* 0x7fffff060800780c */ /* 0x000fe20003f86070 */
[----:B------:R-:W-:Y:S02]  /*8a70*/  VIADD R8, R11, 0xffffff84 ;  /* 0xffffff840b087836 */ /* 0x000fe40000000000 */
[----:B------:R3:W-:Y:S01]  /*8a80*/  STL.64 [R1+0x1e8], R14 ;  /* 0x0001e80e01007387 */ /* 0x0007e20000100a00 */
[----:B------:R-:W2:Y:S01]  /*8a90*/  LDC R11, c[0x0][0x230] ;  /* 0x00008c00ff0b7b82 */ /* 0x000ea20000000800 */
[----:B----4-:R-:W-:-:S05]  /*8aa0*/  IMAD.WIDE R222, R7, 0x4, R152 ;  /* 0x0000000407de7825 */ /* 0x010fca00078e0298 */
        /* <DEDUP_REMOVED lines=11> */
[----:B---3--:R-:W-:-:S03]  /*8b60*/  IMAD.WIDE R14, R7, 0x4, R154 ;  /* 0x00000004070e7825 */ /* 0x008fc600078e029a */
[----:B------:R3:W-:Y:S01]  /*8b70*/  LDGSTS.E [R17+0x10004], desc[UR8][R222.64], !P1 ;  /* 0x10004000de117fae */ /* 0x0007e2000c921848 */
[----:B------:R-:W-:-:S03]  /*8b80*/  IMAD R7, R6, 0x5a, RZ ;  /* 0x0000005a06077824 */ /* 0x000fc600078e02ff */
[----:B------:R2:W-:Y:S04]  /*8b90*/  STL.64 [R1+0x48], R14 ;  /* 0x0000480e01007387 */ /* 0x0005e80000100a00 */
[----:B------:R2:W-:Y:S01]  /*8ba0*/  LDGSTS.E [R17+0x14004], desc[UR8][R14.64], !P1 ;  /* 0x140040000e117fae */ /* 0x0005e2000c921848 */
[----:B------:R-:W-:Y:S02]  /*8bb0*/  ISETP.GE.U32.AND P1, PT, R8, 0x7fffff64, PT ;  /* 0x7fffff640800780c */ /* 0x000fe40003f26070 */
[----:B-1----:R-:W-:Y:S01]  /*8bc0*/  IADD3 R8, R12, -0x1e, RZ ;  /* 0xffffffe20c087810 */ /* 0x002fe20007ffe0ff */
[C---:B---3--:R-:W-:Y:S01]  /*8bd0*/  IMAD.WIDE R222, R7.reuse, 0x4, R152 ;  /* 0x0000000407de7825 */ /* 0x048fe200078e0298 */
[----:B------:R-:W1:Y:S04]  /*8be0*/  LDC R12, c[0x0][0x230] ;  /* 0x00008c00ff0c7b82 */ /* 0x000e680000000800 */
[----:B------:R3:W-:Y:S01]  /*8bf0*/  STL.64 [R1+0x40], R222 ;  /* 0x000040de01007387 */ /* 0x0007e20000100a00 */
[----:B--2---:R-:W-:-:S03]  /*8c00*/  IMAD.WIDE R14, R7, 0x4, R154 ;  /* 0x00000004070e7825 */ /* 0x004fc600078e029a */
[----:B------:R3:W-:Y:S01]  /*8c10*/  LDGSTS.E [R17+0x10008], desc[UR8][R222.64], !P0 ;  /* 0x10008000de117fae */ /* 0x0007e2000c121848 */
[----:B------:R-:W-:-:S03]  /*8c20*/  IMAD R7, R6, 0x5b, RZ ;  /* 0x0000005b06077824 */ /* 0x000fc600078e02ff */
[----:B------:R2:W-:Y:S04]  /*8c30*/  STL.64 [R1+0x38], R14 ;  /* 0x0000380e01007387 */ /* 0x0005e80000100a00 */
[----:B------:R2:W-:Y:S01]  /*8c40*/  LDGSTS.E [R17+0x14008], desc[UR8][R14.64], !P0 ;  /* 0x140080000e117fae */ /* 0x0005e2000c121848 */
[----:B------:R-:W-:Y:S02]  /*8c50*/  ISETP.GE.U32.AND P0, PT, R8, 0x7fffff63, PT ;  /* 0x7fffff630800780c */ /* 0x000fe40003f06070 */
[----:B----4-:R-:W-:Y:S01]  /*8c60*/  IADD3 R8, R10, -0x3d, RZ ;  /* 0xffffffc30a087810 */ /* 0x010fe20007ffe0ff */
[C---:B---3--:R-:W-:Y:S01]  /*8c70*/  IMAD.WIDE R222, R7.reuse, 0x4, R152 ;  /* 0x0000000407de7825 */ /* 0x048fe200078e0298 */
[----:B------:R-:W3:Y:S04]  /*8c80*/  LDC R10, c[0x0][0x230] ;  /* 0x00008c00ff0a7b82 */ /* 0x000ee80000000800 */
[----:B------:R4:W-:Y:S01]  /*8c90*/  STL.64 [R1+0x30], R222 ;  /* 0x000030de01007387 */ /* 0x0009e20000100a00 */
[----:B--2---:R-:W-:-:S03]  /*8ca0*/  IMAD.WIDE R14, R7, 0x4, R154 ;  /* 0x00000004070e7825 */ /* 0x004fc600078e029a */
[----:B------:R4:W-:Y:S01]  /*8cb0*/  LDGSTS.E [R17+0x1000c], desc[UR8][R222.64], !P6 ;  /* 0x1000c000de117fae */ /* 0x0009e2000f121848 */
[----:B------:R-:W-:-:S03]  /*8cc0*/  VIADD R7, R9, 0xffffffe1 ;  /* 0xffffffe109077836 */ /* 0x000fc60000000000 */
[----:B------:R2:W-:Y:S01]  /*8cd0*/  LDGSTS.E [R17+0x1400c], desc[UR8][R14.64], !P6 ;  /* 0x1400c0000e117fae */ /* 0x0005e2000f121848 */
[----:B------:R-:W3:Y:S01]  /*8ce0*/  LDC R9, c[0x0][0x230] ;  /* 0x00008c00ff097b82 */ /* 0x000ee20000000800 */
[----:B------:R-:W-:Y:S01]  /*8cf0*/  ISETP.GE.U32.AND P6, PT, R7, 0x7fffff62, PT ;  /* 0x7fffff620700780c */ /* 0x000fe20003fc6070 */
[----:B------:R-:W-:Y:S01]  /*8d00*/  VIADD R7, R11, 0xffffffe0 ;  /* 0xffffffe00b077836 */ /* 0x000fe20000000000 */
[----:B------:R2:W-:Y:S01]  /*8d10*/  STL.64 [R1+0x28], R14 ;  /* 0x0000280e01007387 */ /* 0x0005e20000100a00 */
[----:B----4-:R-:W-:-:S04]  /*8d20*/  IMAD.WIDE R222, R224, 0x4, R152 ;  /* 0x00000004e0de7825 */ /* 0x010fc800078e0298 */
[----:B------:R-:W4:Y:S01]  /*8d30*/  LDC R11, c[0x0][0x230] ;  /* 0x00008c00ff0b7b82 */ /* 0x000f220000000800 */
[----:B------:R-:W-:Y:S01]  /*8d40*/  IMAD.WIDE R224, R224, 0x4, R154 ;  /* 0x00000004e0e07825 */ /* 0x000fe200078e029a */
[----:B------:R-:W-:Y:S04]  /*8d50*/  LDGSTS.E [R17+0x18000], desc[UR8][R222.64], !P3 ;  /* 0x18000000de117fae */ /* 0x000fe8000d921848 */
[----:B------:R-:W-:Y:S01]  /*8d60*/  LDGSTS.E [R17+0x1c000], desc[UR8][R224.64], !P3 ;  /* 0x1c000000e0117fae */ /* 0x000fe2000d921848 */
[----:B------:R-:W-:Y:S01]  /*8d70*/  ISETP.GE.U32.AND P3, PT, R7, 0x7fffff61, PT ;  /* 0x7fffff610700780c */ /* 0x000fe20003f66070 */
[----:B------:R-:W-:Y:S02]  /*8d80*/  IMAD R7, R6, 0x7a, RZ ;  /* 0x0000007a06077824 */ /* 0x000fe400078e02ff */
[----:B------:R-:W-:Y:S02]  /*8d90*/  LDGSTS.E [R17+0x18004], desc[UR8][R226.64], !P5 ;  /* 0x18004000e2117fae */ /* 0x000fe4000e921848 */
[----:B------:R-:W-:-:S02]  /*8da0*/  IMAD.WIDE R234, R7, 0x4, R152 ;  /* 0x0000000407ea7825 */ /* 0x000fc400078e0298 */
[----:B------:R-:W-:Y:S01]  /*8db0*/  LDGSTS.E [R17+0x1c004], desc[UR8][R228.64], !P5 ;  /* 0x1c004000e4117fae */ /* 0x000fe2000e921848 */
[----:B------:R-:W-:Y:S01]  /*8dc0*/  ISETP.GE.U32.AND P5, PT, R8, 0x7fffff44, PT ;  /* 0x7fffff440800780c */ /* 0x000fe20003fa6070 */
[----:B--2---:R-:W-:Y:S02]  /*8dd0*/  IMAD.WIDE R14, R7, 0x4, R154 ;  /* 0x00000004070e7825 */ /* 0x004fe400078e029a */
[----:B------:R2:W-:Y:S02]  /*8de0*/  STL.64 [R1+0x558], R234 ;  /* 0x000558ea01007387 */ /* 0x0005e40000100a00 */
[----:B------:R-:W-:Y:S02]  /*8df0*/  IMAD R7, R6, 0x7b, RZ ;  /* 0x0000007b06077824 */ /* 0x000fe400078e02ff */
[----:B-1----:R-:W-:Y:S01]  /*8e00*/  VIADD R8, R12, 0xffffffc2 ;  /* 0xffffffc20c087836 */ /* 0x002fe20000000000 */
[----:B------:R2:W-:Y:S01]  /*8e10*/  LDGSTS.E [R17+0x18008], desc[UR8][R234.64], !P4 ;  /* 0x18008000ea117fae */ /* 0x0005e2000e121848 */
[----:B------:R-:W1:Y:S03]  /*8e20*/  LDC R12, c[0x0][0x230] ;  /* 0x00008c00ff0c7b82 */ /* 0x000e660000000800 */
[----:B------:R2:W-:Y:S04]  /*8e30*/  STL.64 [R1+0x560], R14 ;  /* 0x0005600e01007387 */ /* 0x0005e80000100a00 */
[----:B------:R4:W-:Y:S01]  /*8e40*/  LDGSTS.E [R17+0x1c008], desc[UR8][R14.64], !P4 ;  /* 0x1c0080000e117fae */ /* 0x0009e2000e121848 */
[----:B------:R-:W-:Y:S01]  /*8e50*/  ISETP.GE.U32.AND P4, PT, R8, 0x7fffff43, PT ;  /* 0x7fffff430800780c */ /* 0x000fe20003f86070 */
[----:B---3--:R-:W-:-:S02]  /*8e60*/  VIADD R8, R9, 0xffffffc1 ;  /* 0xffffffc109087836 */ /* 0x008fc40000000000 */
[C---:B--2---:R-:W-:Y:S01]  /*8e70*/  IMAD.WIDE R234, R7.reuse, 0x4, R152 ;  /* 0x0000000407ea7825 */ /* 0x044fe200078e0298 */
[----:B------:R-:W2:Y:S04]  /*8e80*/  LDC R9, c[0x0][0x230] ;  /* 0x00008c00ff097b82 */ /* 0x000ea80000000800 */
[----:B------:R-:W-:Y:S01]  /*8e90*/  STL.64 [R1+0x568], R234 ;  /* 0x000568ea01007387 */ /* 0x000fe20000100a00 */
[----:B----4-:R-:W-:-:S03]  /*8ea0*/  IMAD.WIDE R14, R7, 0x4, R154 ;  /* 0x00000004070e7825 */ /* 0x010fc600078e029a */
[----:B------:R-:W-:Y:S01]  /*8eb0*/  LDGSTS.E [R17+0x1800c], desc[UR8][R234.64], !P2 ;  /* 0x1800c000ea117fae */ /* 0x000fe2000d121848 */
[----:B------:R-:W-:-:S03]  /*8ec0*/  IMAD R7, R6, 0x1c, RZ ;  /* 0x0000001c06077824 */ /* 0x000fc600078e02ff */
[----:B------:R3:W-:Y:S04]  /*8ed0*/  STL.64 [R1+0x570], R14 ;  /* 0x0005700e01007387 */ /* 0x0007e80000100a00 */
[----:B------:R3:W-:Y:S01]  /*8ee0*/  LDGSTS.E [R17+0x1c00c], desc[UR8][R14.64], !P2 ;  /* 0x1c00c0000e117fae */ /* 0x0007e2000d121848 */
[----:B------:R-:W-:Y:S01]  /*8ef0*/  ISETP.GE.U32.AND P2, PT, R8, 0x7fffff42, PT ;  /* 0x7fffff420800780c */ /* 0x000fe20003f46070 */
[----:B------:R-:W-:Y:S02]  /*8f00*/  VIADD R8, R11, 0xffffffc0 ;  /* 0xffffffc00b087836 */ /* 0x000fe40000000000 */
[----:B------:R4:W-:Y:S01]  /*8f10*/  STL.64 [R1+0xbc0], R4 ;  /* 0x000bc00401007387 */ /* 0x0009e20000100a00 */
[----:B------:R-:W2:Y:S01]  /*8f20*/  LDC R11, c[0x0][0x230] ;  /* 0x00008c00ff0b7b82 */ /* 0x000ea20000000800 */
[----:B---3--:R-:W-:-:S04]  /*8f30*/  IMAD.WIDE R14, R7, 0x4, R152 ;  /* 0x00000004070e7825 */ /* 0x008fc800078e0298 */
[----:B----4-:R-:W-:Y:S01]  /*8f40*/  IMAD.WIDE R4, R7, 0x4, R154 ;  /* 0x0000000407047825 */ /* 0x010fe200078e029a */
[----:B------:R3:W-:Y:S03]  /*8f50*/  LDGSTS.E [R16], desc[UR8][R14.64], !P1 ;  /* 0x000000000e107fae */ /* 0x0007e6000c921848 */
[----:B------:R-:W-:Y:S01]  /*8f60*/  IMAD R7, R6, 0x1d, RZ ;  /* 0x0000001d06077824 */ /* 0x000fe200078e02ff */
[----:B------:R4:W-:Y:S01]  /*8f70*/  LDGSTS.E [R16+0x4000], desc[UR8][R4.64], !P1 ;  /* 0x0400000004107fae */ /* 0x0009e2000c921848 */
[----:B------:R-:W-:Y:S01]  /*8f80*/  ISETP.GE.U32.AND P1, PT, R8, 0x7fffff41, PT ;  /* 0x7fffff410800780c */ /* 0x000fe20003f26070 */
[----:B------:R-:W-:Y:S02]  /*8f90*/  IMAD R8, R6, 0x1e, RZ ;  /* 0x0000001e06087824 */ /* 0x000fe400078e02ff */
[C---:B------:R-:W-:Y:S01]  /*8fa0*/  IMAD.WIDE R236, R7.reuse, 0x4, R152 ;  /* 0x0000000407ec7825 */ /* 0x040fe200078e0298 */
[----:B------:R3:W-:Y:S03]  /*8fb0*/  STL.64 [R1+0x5b8], R14 ;  /* 0x0005b80e01007387 */ /* 0x0007e60000100a00 */
[----:B------:R-:W-:Y:S01]  /*8fc0*/  IMAD.WIDE R234, R7, 0x4, R154 ;  /* 0x0000000407ea7825 */ /* 0x000fe200078e029a */
[----:B------:R4:W-:Y:S03]  /*8fd0*/  STL.64 [R1+0x5b0], R4 ;  /* 0x0005b00401007387 */ /* 0x0009e60000100a00 */
[----:B------:R-:W-:Y:S01]  /*8fe0*/  VIADD R7, R10, 0xffffffa3 ;  /* 0xffffffa30a077836 */ /* 0x000fe20000000000 */
[----:B------:R2:W-:Y:S01]  /*8ff0*/  LDGSTS.E [R16+0x4], desc[UR8][R236.64], !P0 ;  /* 0x00004000ec107fae */ /* 0x0005e2000c121848 */
[----:B------:R-:W2:Y:S01]  /*9000*/  LDC R10, c[0x0][0x230] ;  /* 0x00008c00ff0a7b82 */ /* 0x000ea20000000800 */
[----:B---3--:R-:W-:-:S02]  /*9010*/  IMAD.WIDE R14, R8, 0x4, R152 ;  /* 0x00000004080e7825 */ /* 0x008fc400078e0298 */
[----:B------:R3:W-:Y:S01]  /*9020*/  LDGSTS.E [R16+0x4004], desc[UR8][R234.64], !P0 ;  /* 0x04004000ea107fae */ /* 0x0007e2000c121848 */
[----:B------:R-:W-:Y:S01]  /*9030*/  ISETP.GE.U32.AND P0, PT, R7, 0x7fffff24, PT ;  /* 0x7fffff240700780c */ /* 0x000fe20003f06070 */
[----:B----4-:R-:W-:Y:S01]  /*9040*/  IMAD.WIDE R4, R8, 0x4, R154 ;  /* 0x0000000408047825 */ /* 0x010fe200078e029a */
[----:B-1----:R-:W-:Y:S01]  /*9050*/  IADD3 R7, R12, -0x5e, RZ ;  /* 0xffffffa20c077810 */ /* 0x002fe20007ffe0ff */
[----:B------:R1:W-:Y:S01]  /*9060*/  LDGSTS.E [R16+0x8], desc[UR8][R14.64], !P6 ;  /* 0x000080000e107fae */ /* 0x0003e2000f121848 */
[----:B------:R-:W4:Y:S01]  /*9070*/  LDC R12, c[0x0][0x230] ;  /* 0x00008c00ff0c7b82 */ /* 0x000f220000000800 */
[C---:B------:R-:W-:Y:S02]  /*9080*/  IMAD R8, R6.reuse, 0x3c, RZ ;  /* 0x0000003c06087824 */ /* 0x040fe400078e02ff */
[----:B------:R1:W-:Y:S01]  /*9090*/  LDGSTS.E [R16+0x4008], desc[UR8][R4.64], !P6 ;  /* 0x0400800004107fae */ /* 0x0003e2000f121848 */
[----:B------:R-:W-:Y:S01]  /*90a0*/  ISETP.GE.U32.AND P6, PT, R7, 0x7fffff23, PT ;  /* 0x7fffff230700780c */ /* 0x000fe20003fc6070 */
[----:B------:R-:W-:-:S02]  /*90b0*/  IMAD R7, R6, 0x1f, RZ ;  /* 0x0000001f06077824 */ /* 0x000fc400078e02ff */
[----:B------:R2:W-:Y:S04]  /*90c0*/  STL.64 [R1+0x5a8], R236 ;  /* 0x0005a8ec01007387 */ /* 0x0005e80000100a00 */
[----:B------:R3:W-:Y:S04]  /*90d0*/  STL.64 [R1+0x5a0], R234 ;  /* 0x0005a0ea01007387 */ /* 0x0007e80000100a00 */
[----:B------:R1:W-:Y:S01]  /*90e0*/  STL.64 [R1+0x598], R14 ;  /* 0x0005980e01007387 */ /* 0x0003e20000100a00 */
[----:B--2---:R-:W-:-:S03]  /*90f0*/  IMAD.WIDE R236, R7, 0x4, R152 ;  /* 0x0000000407ec7825 */ /* 0x004fc600078e0298 */
[----:B------:R2:W-:Y:S01]  /*9100*/  STL.64 [R1+0x590], R4 ;  /* 0x0005900401007387 */ /* 0x0005e20000100a00 */
[----:B---3--:R-:W-:-:S03]  /*9110*/  IMAD.WIDE R234, R7, 0x4, R154 ;  /* 0x0000000407ea7825 */ /* 0x008fc600078e029a */
[----:B------:R-:W-:Y:S01]  /*9120*/  LDGSTS.E [R16+0xc], desc[UR8][R236.64], !P3 ;  /* 0x0000c000ec107fae */ /* 0x000fe2000d921848 */
[----:B------:R-:W-:-:S03]  /*9130*/  VIADD R7, R9, 0xffffffa1 ;  /* 0xffffffa109077836 */ /* 0x000fc60000000000 */
[----:B------:R3:W-:Y:S01]  /*9140*/  LDGSTS.E [R16+0x400c], desc[UR8][R234.64], !P3 ;  /* 0x0400c000ea107fae */ /* 0x0007e2000d921848 */
[----:B-1----:R-:W-:Y:S01]  /*9150*/  IMAD.WIDE R14, R8, 0x4, R152 ;  /* 0x00000004080e7825 */ /* 0x002fe200078e0298 */
[----:B------:R-:W-:-:S03]  /*9160*/  ISETP.GE.U32.AND P3, PT, R7, 0x7fffff22, PT ;  /* 0x7fffff220700780c */ /* 0x000fc60003f66070 */
[----:B--2---:R-:W-:Y:S01]  /*9170*/  IMAD.WIDE R4, R8, 0x4, R154 ;  /* 0x0000000408047825 */ /* 0x004fe200078e029a */
[----:B------:R-:W-:Y:S03]  /*9180*/  STL.64 [R1+0x588], R236 ;  /* 0x000588ec01007387 */ /* 0x000fe60000100a00 */
[----:B------:R-:W-:Y:S01]  /*9190*/  IMAD R7, R6, 0x3d, RZ ;  /* 0x0000003d06077824 */ /* 0x000fe200078e02ff */
[----:B------:R3:W-:Y:S01]  /*91a0*/  STL.64 [R1+0x580], R234 ;  /* 0x000580ea01007387 */ /* 0x0007e20000100a00 */
[----:B------:R-:W-:Y:S02]  /*91b0*/  VIADD R8, R11, 0xffffffa0 ;  /* 0xffffffa00b087836 */ /* 0x000fe40000000000 */
[----:B------:R-:W1:Y:S01]  /*91c0*/  LDC R11, c[0x0][0x230] ;  /* 0x00008c00ff0b7b82 */ /* 0x000e620000000800 */
[----:B------:R2:W-:Y:S01]  /*91d0*/  STL.64 [R1+0x578], R14 ;  /* 0x0005780e01007387 */ /* 0x0005e20000100a00 */
[----:B----4-:R-:W-:-:S03]  /*91e0*/  VIADD R9, R12, 0xffffff82 ;  /* 0xffffff820c097836 */ /* 0x010fc60000000000 */
[----:B------:R2:W-:Y:S03]  /*91f0*/  LDGSTS.E [R16+0x8000], desc[UR8][R14.64], !P5 ;  /* 0x080000000e107fae */ /* 0x0005e6000e921848 */
[----:B------:R-:W4:Y:S01]  /*9200*/  LDC R12, c[0x0][0x230] ;  /* 0x00008c00ff0c7b82 */ /* 0x000f220000000800 */
[----:B------:R1:W-:Y:S01]  /*9210*/  STL.64 [R1+0x5c0], R4 ;  /* 0x0005c00401007387 */ /* 0x0003e20000100a00 */
[----:B---3--:R-:W-:-:S03]  /*9220*/  IMAD.WIDE R234, R7, 0x4, R152 ;  /* 0x0000000407ea7825 */ /* 0x008fc600078e0298 */
[----:B------:R3:W-:Y:S01]  /*9230*/  LDGSTS.E [R16+0xc000], desc[UR8][R4.64], !P5 ;  /* 0x0c00000004107fae */ /* 0x0007e2000e921848 */
[----:B------:R-:W-:Y:S02]  /*9240*/  ISETP.GE.U32.AND P5, PT, R8, 0x7fffff21, PT ;  /* 0x7fffff210800780c */ /* 0x000fe40003fa6070 */
[----:B------:R-:W-:Y:S01]  /*9250*/  IADD3 R8, R10, -0x7d, RZ ;  /* 0xffffff830a087810 */ /* 0x000fe20007ffe0ff */
[----:B--2---:R-:W2:Y:S01]  /*9260*/  LDC R14, c[0x0][0x230] ;  /* 0x00008c00ff0e7b82 */ /* 0x004ea20000000800 */
[----:B------:R3:W-:Y:S01]  /*9270*/  LDGSTS.E [R16+0x8004], desc[UR8][R234.64], !P4 ;  /* 0x08004000ea107fae */ /* 0x0007e2000e121848 */
[----:B------:R-:W-:-:S03]  /*9280*/  IMAD R10, R6, 0x5e, RZ ;  /* 0x0000005e060a7824 */ /* 0x000fc600078e02ff */
[----:B------:R3:W-:Y:S01]  /*9290*/  STL.64 [R1+0x5c8], R234 ;  /* 0x0005c8ea01007387 */ /* 0x0007e20000100a00 */
[----:B-1----:R-:W-:Y:S01]  /*92a0*/  IADD3 R11, R11, -0x80, RZ ;  /* 0xffffff800b0b7810 */ /* 0x002fe20007ffe0ff */
[----:B---3--:R-:W-:-:S04]  /*92b0*/  IMAD.WIDE R4, R7, 0x4, R154 ;  /* 0x0000000407047825 */ /* 0x008fc800078e029a */
[----:B------:R-:W-:Y:S01]  /*92c0*/  IMAD R7, R6, 0x3e, RZ ;  /* 0x0000003e06077824 */ /* 0x000fe200078e02ff */
[----:B------:R1:W-:Y:S01]  /*92d0*/  LDGSTS.E [R16+0xc004], desc[UR8][R4.64], !P4 ;  /* 0x0c00400004107fae */ /* 0x0003e2000e121848 */
[----:B------:R-:W-:Y:S01]  /*92e0*/  ISETP.GE.U32.AND P4, PT, R8, 0x7fffff04, PT ;  /* 0x7fffff040800780c */ /* 0x000fe20003f86070 */
[----:B------:R-:W-:Y:S02]  /*92f0*/  IMAD R8, R6, 0x3f, RZ ;  /* 0x0000003f06087824 */ /* 0x000fe400078e02ff */
[C---:B------:R-:W-:Y:S01]  /*9300*/  IMAD.WIDE R238, R7.reuse, 0x4, R152 ;  /* 0x0000000407ee7825 */ /* 0x040fe200078e0298 */
[----:B------:R1:W-:Y:S03]  /*9310*/  STL.64 [R1+0x5d0], R4 ;  /* 0x0005d00401007387 */ /* 0x0003e60000100a00 */
[----:B------:R-:W-:Y:S01]  /*9320*/  IMAD.WIDE R236, R7, 0x4, R154 ;  /* 0x0000000407ec7825 */ /* 0x000fe200078e029a */
[----:B------:R3:W-:Y:S03]  /*9330*/  LDGSTS.E [R16+0x8008], desc[UR8][R238.64], !P2 ;  /* 0x08008000ee107fae */ /* 0x0007e6000d121848 */
[----:B------:R-:W-:Y:S01]  /*9340*/  IMAD.WIDE R234, R8, 0x4, R152 ;  /* 0x0000000408ea7825 */ /* 0x000fe200078e0298 */
[----:B------:R4:W-:Y:S01]  /*9350*/  LDGSTS.E [R16+0xc008], desc[UR8][R236.64], !P2 ;  /* 0x0c008000ec107fae */ /* 0x0009e2000d121848 */
[----:B------:R-:W-:-:S02]  /*9360*/  ISETP.GE.U32.AND P2, PT, R9, 0x7fffff03, PT ;  /* 0x7fffff030900780c */ /* 0x000fc40003f46070 */
[----:B------:R-:W-:Y:S01]  /*9370*/  VIADD R7, R13, 0xffffff81 ;  /* 0xffffff810d077836 */ /* 0x000fe20000000000 */
[----:B------:R2:W-:Y:S01]  /*9380*/  LDGSTS.E [R16+0x800c], desc[UR8][R234.64], !P1 ;  /* 0x0800c000ea107fae */ /* 0x0005e2000c921848 */
[----:B-1----:R-:W-:Y:S01]  /*9390*/  IMAD.WIDE R4, R8, 0x4, R154 ;  /* 0x0000000408047825 */ /* 0x002fe200078e029a */
[----:B------:R-:W1:Y:S02]  /*93a0*/  LDC R13, c[0x0][0x230] ;  /* 0x00008c00ff0d7b82 */ /* 0x000e640000000800 */
[----:B------:R3:W-:Y:S01]  /*93b0*/  STL.64 [R1+0x5d8], R238 ;  /* 0x0005d8ee01007387 */ /* 0x0007e20000100a00 */
[----:B------:R-:W-:-:S03]  /*93c0*/  IMAD R8, R6, 0x5d, RZ ;  /* 0x0000005d06087824 */ /* 0x000fc600078e02ff */
[----:B------:R2:W-:Y:S01]  /*93d0*/  LDGSTS.E [R16+0xc00c], desc[UR8][R4.64], !P1 ;  /* 0x0c00c00004107fae */ /* 0x0005e2000c921848 */
[----:B------:R-:W-:Y:S01]  /*93e0*/  ISETP.GE.U32.AND P1, PT, R7, 0x7fffff02, PT ;  /* 0x7fffff020700780c */ /* 0x000fe20003f26070 */
[----:B------:R-:W-:Y:S02]  /*93f0*/  IMAD R7, R6, 0x5c, RZ ;  /* 0x0000005c06077824 */ /* 0x000fe400078e02ff */
[----:B------:R4:W-:Y:S02]  /*9400*/  STL.64 [R1+0x5e0], R236 ;  /* 0x0005e0ec01007387 */ /* 0x0009e40000100a00 */
[C---:B------:R-:W-:Y:S02]  /*9410*/  IMAD.WIDE R240, R7.reuse, 0x4, R152 ;  /* 0x0000000407f07825 */ /* 0x040fe400078e0298 */
[----:B------:R2:W-:Y:S02]  /*9420*/  STL.64 [R1+0x5e8], R234 ;  /* 0x0005e8ea01007387 */ /* 0x0005e40000100a00 */
[----:B---3--:R-:W-:-:S02]  /*9430*/  IMAD.WIDE R238, R7, 0x4, R154 ;  /* 0x0000000407ee7825 */ /* 0x008fc400078e029a */
[----:B------:R3:W-:Y:S02]  /*9440*/  STL.64 [R1+0x5f0], R4 ;  /* 0x0005f00401007387 */ /* 0x0007e40000100a00 */
[C---:B----4-:R-:W-:Y:S02]  /*9450*/  IMAD.WIDE R236, R8.reuse, 0x4, R152 ;  /* 0x0000000408ec7825 */ /* 0x050fe400078e0298 */
[----:B------:R4:W-:Y:S02]  /*9460*/  LDGSTS.E [R16+0x10000], desc[UR8][R240.64], !P0 ;  /* 0x10000000f0107fae */ /* 0x0009e4000c121848 */
[----:B--2---:R-:W-:Y:S02]  /*9470*/  IMAD.WIDE R234, R8, 0x4, R154 ;  /* 0x0000000408ea7825 */ /* 0x004fe400078e029a */
[----:B------:R2:W-:Y:S01]  /*9480*/  LDGSTS.E [R16+0x14000], desc[UR8][R238.64], !P0 ;  /* 0x14000000ee107fae */ /* 0x0005e2000c121848 */
[----:B------:R-:W-:Y:S01]  /*9490*/  ISETP.GE.AND P0, PT, R252, R11, PT ;  /* 0x0000000bfc00720c */ /* 0x000fe20003f06270 */
[----:B---3--:R-:W-:-:S02]  /*94a0*/  VIADD R4, R14, 0x7f ;  /* 0x0000007f0e047836 */ /* 0x008fc40000000000 */
[----:B------:R3:W-:Y:S01]  /*94b0*/  LDGSTS.E [R16+0x10004], desc[UR8][R236.64], !P6 ;  /* 0x10004000ec107fae */ /* 0x0007e2000f121848 */
[----:B------:R-:W-:Y:S01]  /*94c0*/  SEL R8, RZ, 0x4, P0 ;  /* 0x00000004ff087807 */ /* 0x000fe20000000000 */
[----:B------:R-:W-:Y:S01]  /*94d0*/  IMAD.WIDE R14, R10, 0x4, R152 ;  /* 0x000000040a0e7825 */ /* 0x000fe200078e0298 */
[----:B------:R-:W-:Y:S01]  /*94e0*/  ISETP.GE.AND P0, PT, R252, UR4, PT ;  /* 0x00000004fc007c0c */ /* 0x000fe2000bf06270 */
[----:B------:R1:W-:Y:S01]  /*94f0*/  LDGSTS.E [R16+0x14004], desc[UR8][R234.64], !P6 ;  /* 0x14004000ea107fae */ /* 0x0003e2000f121848 */
[C---:B------:R-:W-:Y:S01]  /*9500*/  ISETP.GT.AND P6, PT, R4.reuse, 0x7f, PT ;  /* 0x0000007f0400780c */ /* 0x040fe20003fc4270 */
[----:B------:R-:W1:Y:S02]  /*9510*/  LDC R252, c[0x0][0x230] ;  /* 0x00008c00fffc7b82 */ /* 0x000e640000000800 */
[----:B------:R1:W-:Y:S01]  /*9520*/  LDGSTS.E [R16+0x10008], desc[UR8][R14.64], !P3 ;  /* 0x100080000e107fae */ /* 0x0003e2000d921848 */
[----:B------:R-:W-:Y:S02]  /*9530*/  SEL R7, RZ, 0x4, !P6 ;  /* 0x00000004ff077807 */ /* 0x000fe40007000000 */
[----:B------:R-:W-:Y:S01]  /*9540*/  ISETP.GT.AND P6, PT, R4, 0xff, PT ;  /* 0x000000ff0400780c */ /* 0x000fe20003fc4270 */
[----:B------:R-:W-:Y:S01]  /*9550*/  IMAD.WIDE R4, R10, 0x4, R154 ;  /* 0x000000040a047825 */ /* 0x000fe200078e029a */
[----:B------:R-:W-:Y:S01]  /*9560*/  SEL R9, R7, RZ, !P0 ;  /* 0x000000ff07097207 */ /* 0x000fe20004000000 */
[----:B------:R4:W-:Y:S01]  /*9570*/  STL.64 [R1+0x5f8], R240 ;  /* 0x0005f8f001007387 */ /* 0x0009e20000100a00 */
[----:B------:R-:W-:Y:S01]  /*9580*/  SEL R7, R8, RZ, P6 ;  /* 0x000000ff08077207 */ /* 0x000fe20003000000 */
[C---:B------:R-:W-:Y:S01]  /*9590*/  IMAD R8, R6.reuse, 0x7c, RZ ;  /* 0x0000007c06087824 */ /* 0x040fe200078e02ff */
[----:B------:R-:W-:Y:S01]  /*95a0*/  ISETP.GE.U32.AND P0, PT, R11, 0x7fffff01, PT ;  /* 0x7fffff010b00780c */ /* 0x000fe20003f06070 */
[----:B------:R1:W-:Y:S01]  /*95b0*/  LDGSTS.E [R16+0x14008], desc[UR8][R4.64], !P3 ;  /* 0x1400800004107fae */ /* 0x0003e2000d921848 */
[----:B------:R-:W-:Y:S01]  /*95c0*/  ISETP.NE.U32.AND P3, PT, R7, RZ, PT ;  /* 0x000000ff0700720c */ /* 0x000fe20003f65070 */
[----:B------:R-:W-:Y:S01]  /*95d0*/  IMAD R7, R6, 0x5f, RZ ;  /* 0x0000005f06077824 */ /* 0x000fe200078e02ff */
[----:B------:R-:W-:Y:S01]  /*95e0*/  ISETP.NE.U32.AND P6, PT, R9, RZ, PT ;  /* 0x000000ff0900720c */ /* 0x000fe20003fc5070 */
[----:B------:R2:W-:Y:S01]  /*95f0*/  STL.64 [R1+0x600], R238 ;  /* 0x000600ee01007387 */ /* 0x0005e20000100a00 */
[----:B------:R-:W1:Y:S03]  /*9600*/  LDC R10, c[0x0][0x230] ;  /* 0x00008c00ff0a7b82 */ /* 0x000e660000000800 */
[----:B------:R3:W-:Y:S01]  /*9610*/  STL.64 [R1+0x608], R236 ;  /* 0x000608ec01007387 */ /* 0x0007e20000100a00 */
[----:B----4-:R-:W-:-:S02]  /*9620*/  IMAD.MOV.U32 R240, RZ, RZ, R248 ;  /* 0x000000fffff07224 */ /* 0x010fc400078e00f8 */
[----:B------:R-:W-:Y:S01]  /*9630*/  IMAD.MOV.U32 R241, RZ, RZ, R249 ;  /* 0x000000fffff17224 */ /* 0x000fe200078e00f9 */
[----:B------:R1:W-:Y:S01]  /*9640*/  STL.64 [R1+0x610], R234 ;  /* 0x000610ea01007387 */ /* 0x0003e20000100a00 */
[----:B------:R-:W4:Y:S01]  /*9650*/  LDC R11, c[0x0][0x230] ;  /* 0x00008c00ff0b7b82 */ /* 0x000f220000000800 */
[C---:B--2---:R-:W-:Y:S02]  /*9660*/  IMAD.WIDE R238, R7.reuse, 0x4, R152 ;  /* 0x0000000407ee7825 */ /* 0x044fe400078e0298 */
[----:B------:R2:W-:Y:S02]  /*9670*/  STL.64 [R1+0x618], R14 ;  /* 0x0006180e01007387 */ /* 0x0005e40000100a00 */
[----:B---3--:R-:W-:Y:S01]  /*9680*/  IMAD.WIDE R236, R7, 0x4, R154 ;  /* 0x0000000407ec7825 */ /* 0x008fe200078e029a */
[----:B------:R-:W-:Y:S01]  /*9690*/  IADD3 R7, R12, -0x81, RZ ;  /* 0xffffff7f0c077810 */ /* 0x000fe20007ffe0ff */
[----:B------:R-:W-:Y:S01]  /*96a0*/  LDGSTS.E [R16+0x1000c], desc[UR8][R238.64], !P5 ;  /* 0x1000c000ee107fae */ /* 0x000fe2000e921848 */
[----:B------:R-:W3:Y:S01]  /*96b0*/  LDC R9, c[0x0][0x230] ;  /* 0x00008c00ff097b82 */ /* 0x000ee20000000800 */
[----:B-1----:R-:W-:-:S02]  /*96c0*/  IMAD.WIDE R234, R8, 0x4, R152 ;  /* 0x0000000408ea7825 */ /* 0x002fc400078e0298 */
[----:B------:R1:W-:Y:S04]  /*96d0*/  STL.64 [R1+0x620], R4 ;  /* 0x0006200401007387 */ /* 0x0003e80000100a00 */
[----:B------:R-:W-:Y:S01]  /*96e0*/  LDGSTS.E [R16+0x1400c], desc[UR8][R236.64], !P5 ;  /* 0x1400c000ec107fae */ /* 0x000fe2000e921848 */
[----:B--2---:R-:W2:Y:S01]  /*96f0*/  LDC R14, c[0x0][0x230] ;  /* 0x00008c00ff0e7b82 */ /* 0x004ea20000000800 */
[----:B------:R-:W-:Y:S01]  /*9700*/  ISETP.GE.U32.AND P5, PT, R7, 0x7fffff00, PT ;  /* 0x7fffff000700780c */ /* 0x000fe20003fa6070 */
[----:B------:R-:W-:Y:S01]  /*9710*/  IMAD R7, R6, 0x7d, RZ ;  /* 0x0000007d06077824 */ /* 0x000fe200078e02ff */
[----:B------:R-:W-:Y:S01]  /*9720*/  STL.64 [R1+0x628], R238 ;  /* 0x000628ee01007387 */ /* 0x000fe20000100a00 */
[----:B-1----:R-:W-:-:S03]  /*9730*/  IMAD.WIDE R4, R8, 0x4, R154 ;  /* 0x0000000408047825 */ /* 0x002fc600078e029a */
[----:B------:R-:W-:Y:S01]  /*9740*/  STL.64 [R1+0x630], R236 ;  /* 0x000630ec01007387 */ /* 0x000fe20000100a00 */
[----:B------:R-:W-:-:S03]  /*9750*/  VIADD R8, R13, 0xffffff7e ;  /* 0xffffff7e0d087836 */ /* 0x000fc60000000000 */
[----:B------:R-:W-:Y:S01]  /*9760*/  STL.64 [R1+0x638], R234 ;  /* 0x000638ea01007387 */ /* 0x000fe20000100a00 */
[----:B------:R-:W-:-:S03]  /*9770*/  IMAD.WIDE R12, R7, 0x4, R152 ;  /* 0x00000004070c7825 */ /* 0x000fc600078e0298 */
[----:B------:R-:W-:Y:S04]  /*9780*/  LDGSTS.E [R16+0x18000], desc[UR8][R234.64], !P4 ;  /* 0x18000000ea107fae */ /* 0x000fe8000e121848 */
[----:B------:R1:W-:Y:S04]  /*9790*/  STL.64 [R1+0x640], R4 ;  /* 0x0006400401007387 */ /* 0x0003e80000100a00 */
[----:B------:R1:W-:Y:S01]  /*97a0*/  LDGSTS.E [R16+0x1c000], desc[UR8][R4.64], !P4 ;  /* 0x1c00000004107fae */ /* 0x0003e2000e121848 */
[----:B------:R-:W-:Y:S01]  /*97b0*/  ISETP.GE.U32.AND P4, PT, R8, 0x7ffffeff, PT ;  /* 0x7ffffeff0800780c */ /* 0x000fe20003f86070 */
[----:B------:R-:W-:Y:S01]  /*97c0*/  VIADD R8, R10, 0xffffff7d ;  /* 0xffffff7d0a087836 */ /* 0x000fe20000000000 */
[----:B------:R-:W-:Y:S01]  /*97d0*/  LOP3.LUT R10, R2, 0x40, RZ, 0x3c, !PT ;  /* 0x00000040020a7812 */ /* 0x000fe200078e3cff */
[----:B------:R4:W-:Y:S04]  /*97e0*/  STL.64 [R1+0x648], R12 ;  /* 0x0006480c01007387 */ /* 0x0009e80000100a00 */
[----:B------:R4:W-:Y:S01]  /*97f0*/  LDGSTS.E [R16+0x18004], desc[UR8][R12.64], !P2 ;  /* 0x180040000c107fae */ /* 0x0009e2000d121848 */
[----:B-1----:R-:W-:-:S04]  /*9800*/  IMAD.WIDE R4, R7, 0x4, R154 ;  /* 0x0000000407047825 */ /* 0x002fc800078e029a */
[C---:B------:R-:W-:Y:S01]  /*9810*/  IMAD R7, R6.reuse, 0x7e, RZ ;  /* 0x0000007e06077824 */ /* 0x040fe200078e02ff */
[----:B------:R1:W-:Y:S01]  /*9820*/  STL.64 [R1+0x658], R4 ;  /* 0x0006580401007387 */ /* 0x0003e20000100a00 */
[----:B------:R-:W-:Y:S02]  /*9830*/  IMAD R6, R6, 0x7f, RZ ;  /* 0x0000007f06067824 */ /* 0x000fe400078e02ff */
[--C-:B------:R-:W-:Y:S01]  /*9840*/  IMAD.WIDE R236, R7, 0x4, R152.reuse ;  /* 0x0000000407ec7825 */ /* 0x100fe200078e0298 */
[----:B------:R1:W-:Y:S01]  /*9850*/  LDGSTS.E [R16+0x1c004], desc[UR8][R4.64], !P2 ;  /* 0x1c00400004107fae */ /* 0x0003e2000d121848 */
[----:B------:R-:W-:Y:S02]  /*9860*/  ISETP.GE.U32.AND P2, PT, R8, 0x7ffffefe, PT ;  /* 0x7ffffefe0800780c */ /* 0x000fe40003f46070 */
[----:B----4-:R-:W-:Y:S01]  /*9870*/  IMAD.WIDE R12, R6, 0x4, R152 ;  /* 0x00000004060c7825 */ /* 0x010fe200078e0298 */
[----:B------:R4:W-:Y:S01]  /*9880*/  LDGSTS.E [R16+0x18008], desc[UR8][R236.64], !P1 ;  /* 0x18008000ec107fae */ /* 0x0009e2000c921848 */
[----:B---3--:R-:W-:-:S02]  /*9890*/  IADD3 R8, R9, -0x84, RZ ;  /* 0xffffff7c09087810 */ /* 0x008fc40007ffe0ff */
[--C-:B------:R-:W-:Y:S01]  /*98a0*/  IMAD.WIDE R234, R7, 0x4, R154.reuse ;  /* 0x0000000407ea7825 */ /* 0x100fe200078e029a */
[----:B------:R4:W-:Y:S01]  /*98b0*/  STL.64 [R1+0x650], R236 ;  /* 0x000650ec01007387 */ /* 0x0009e20000100a00 */
[----:B------:R-:W-:Y:S02]  /*98c0*/  LOP3.LUT R9, R2, 0x50, RZ, 0x3c, !PT ;  /* 0x0000005002097812 */ /* 0x000fe400078e3cff */
[----:B--2---:R-:W-:Y:S01]  /*98d0*/  VIADD R7, R14, 0xffffff5f ;  /* 0xffffff5f0e077836 */ /* 0x004fe20000000000 */
[----:B------:R2:W-:Y:S01]  /*98e0*/  LDGSTS.E [R16+0x1c008], desc[UR8][R234.64], !P1 ;  /* 0x1c008000ea107fae */ /* 0x0005e2000c921848 */
[----:B-1----:R-:W-:Y:S01]  /*98f0*/  IMAD.WIDE R4, R6, 0x4, R154 ;  /* 0x0000000406047825 */ /* 0x002fe200078e029a */
[----:B------:R-:W-:Y:S02]  /*9900*/  LOP3.LUT R14, R2, 0x10, RZ, 0x3c, !PT ;  /* 0x00000010020e7812 */ /* 0x000fe400078e3cff */
[----:B------:R1:W-:Y:S01]  /*9910*/  LDGSTS.E [R16+0x1800c], desc[UR8][R12.64], !P0 ;  /* 0x1800c0000c107fae */ /* 0x0003e2000c121848 */
[----:B------:R-:W-:Y:S01]  /*9920*/  IMAD.U32 R6, RZ, RZ, UR10 ;  /* 0x0000000aff067e24 */ /* 0x000fe2000f8e00ff */
[----:B------:R-:W-:-:S02]  /*9930*/  ISETP.GE.U32.AND P1, PT, R8, 0x7ffffefd, PT ;  /* 0x7ffffefd0800780c */ /* 0x000fc40003f26070 */
[----:B------:R3:W-:Y:S01]  /*9940*/  LDGSTS.E [R16+0x1c00c], desc[UR8][R4.64], !P0 ;  /* 0x1c00c00004107fae */ /* 0x0007e2000c121848 */
[----:B------:R-:W-:Y:S01]  /*9950*/  ISETP.GE.U32.AND P0, PT, R7, 0x7ffffee0, PT ;  /* 0x7ffffee00700780c */ /* 0x000fe20003f06070 */
[----:B----4-:R-:W4:Y:S01]  /*9960*/  LDC R237, c[0x0][0x230] ;  /* 0x00008c00ffed7b82 */ /* 0x010f220000000800 */
[C---:B------:R-:W-:Y:S01]  /*9970*/  IADD3 R15, R6.reuse, 0x100000, R2 ;  /* 0x00100000060f7810 */ /* 0x040fe20007ffe002 */
[----:B------:R-:W0:Y:S01]  /*9980*/  LDGDEPBAR ;  /* 0x00000000000079af */ /* 0x000e220000000000 */
[C---:B------:R-:W-:Y:S02]  /*9990*/  IADD3 R14, R6.reuse, 0x100000, R14 ;  /* 0x00100000060e7810 */ /* 0x040fe40007ffe00e */
[----:B------:R-:W-:Y:S01]  /*99a0*/  IADD3 R7, R11, -0xa2, RZ ;  /* 0xffffff5e0b077810 */ /* 0x000fe20007ffe0ff */
[----:B------:R-:W-:Y:S01]  /*99b0*/  LDGSTS.E [R15+-0x40000], desc[UR8][R44.64], P6 ;  /* 0xc00000002c0f7fae */ /* 0x000fe2000b121848 */
[C---:B------:R-:W-:Y:S01]  /*99c0*/  IADD3 R11, R6.reuse, 0x100000, R10 ;  /* 0x00100000060b7810 */ /* 0x040fe20007ffe00a */
[----:B------:R-:W4:Y:S01]  /*99d0*/  LDC R236, c[0x0][0x230] ;  /* 0x00008c00ffec7b82 */ /* 0x000f220000000800 */
[----:B------:R-:W-:Y:S01]  /*99e0*/  IADD3 R10, R6, 0x100000, R9 ;  /* 0x00100000060a7810 */ /* 0x000fe20007ffe009 */
[----:B------:R-:W-:Y:S01]  /*99f0*/  LDGSTS.E [R15+-0x3fc00], desc[UR8][R136.64], P6 ;  /* 0xc0400000880f7fae */ /* 0x000fe2000b121848 */
[----:B------:R-:W-:-:S03]  /*9a00*/  LOP3.LUT R8, R2, 0x60, RZ, 0x3c, !PT ;  /* 0x0000006002087812 */ /* 0x000fc600078e3cff */
[----:B------:R-:W-:Y:S01]  /*9a10*/  LDGSTS.E [R15+-0x3f800], desc[UR8][R68.64], P6 ;  /* 0xc0800000440f7fae */ /* 0x000fe2000b121848 */
[----:B------:R-:W-:-:S03]  /*9a20*/  IADD3 R9, R6, 0x100000, R8 ;  /* 0x0010000006097810 */ /* 0x000fc60007ffe008 */
[----:B------:R-:W-:Y:S04]  /*9a30*/  LDGSTS.E [R15+-0x3f400], desc[UR8][R76.64], P6 ;  /* 0xc0c000004c0f7fae */ /* 0x000fe8000b121848 */
[----:B------:R-:W-:Y:S04]  /*9a40*/  LDGSTS.E [R15+-0x3f000], desc[UR8][R104.64], P6 ;  /* 0xc1000000680f7fae */ /* 0x000fe8000b121848 */
[----:B------:R2:W-:Y:S04]  /*9a50*/  STL.64 [R1+0x660], R234 ;  /* 0x000660ea01007387 */ /* 0x0005e80000100a00 */
[----:B------:R-:W-:Y:S04]  /*9a60*/  LDGSTS.E [R15+-0x3ec00], desc[UR8][R94.64], P6 ;  /* 0xc14000005e0f7fae */ /* 0x000fe8000b121848 */
[----:B------:R1:W-:Y:S04]  /*9a70*/  STL.64 [R1+0x668], R12 ;  /* 0x0006680c01007387 */ /* 0x0003e80000100a00 */
[----:B------:R-:W-:Y:S01]  /*9a80*/  LDGSTS.E [R15+-0x3e800], desc[UR8][R120.64], P6 ;  /* 0xc1800000780f7fae */ /* 0x000fe2000b121848 */
[----:B------:R-:W-:Y:S01]  /*9a90*/  MOV R8, UR6 ;  /* 0x0000000600087c02 */ /* 0x000fe20008000f00 */
[----:B--2---:R-:W2:Y:S02]  /*9aa0*/  LDC R234, c[0x0][0x230] ;  /* 0x00008c00ffea7b82 */ /* 0x004ea40000000800 */
[----:B------:R-:W-:Y:S01]  /*9ab0*/  LDGSTS.E [R15+-0x3e400], desc[UR8][R28.64], P6 ;  /* 0xc1c000001c0f7fae */ /* 0x000fe2000b121848 */
[----:B-1----:R-:W-:-:S03]  /*9ac0*/  LOP3.LUT R13, R2, 0x20, RZ, 0x3c, !PT ;  /* 0x00000020020d7812 */ /* 0x002fc600078e3cff */
[----:B------:R-:W-:Y:S01]  /*9ad0*/  LDGSTS.E [R14+-0x3ff80], desc[UR8][R122.64], P6 ;  /* 0xc00800007a0e7fae */ /* 0x000fe2000b121848 */
[----:B------:R-:W-:Y:S01]  /*9ae0*/  LOP3.LUT R12, R2, 0x30, RZ, 0x3c, !PT ;  /* 0x00000030020c7812 */ /* 0x000fe200078e3cff */
[----:B------:R-:W1:Y:S01]  /*9af0*/  LDC R235, c[0x0][0x230] ;  /* 0x00008c00ffeb7b82 */ /* 0x000e620000000800 */
[C---:B------:R-:W-:Y:S01]  /*9b00*/  IADD3 R13, R6.reuse, 0x100000, R13 ;  /* 0x00100000060d7810 */ /* 0x040fe20007ffe00d */
[----:B------:R-:W-:Y:S01]  /*9b10*/  LDGSTS.E [R14+-0x3fb80], desc[UR8][R138.64], P6 ;  /* 0xc04800008a0e7fae */ /* 0x000fe2000b121848 */
[----:B------:R-:W-:-:S03]  /*9b20*/  IADD3 R12, R6, 0x100000, R12 ;  /* 0x00100000060c7810 */ /* 0x000fc60007ffe00c */
[----:B------:R-:W-:Y:S04]  /*9b30*/  LDGSTS.E [R14+-0x3f780], desc[UR8][R64.64], P6 ;  /* 0xc0880000400e7fae */ /* 0x000fe8000b121848 */
        /* <DEDUP_REMOVED lines=35> */
[----:B------:R3:W-:Y:S04]  /*9d70*/  STL.64 [R1+0x670], R4 ;  /* 0x0006700401007387 */ /* 0x0007e80000100a00 */
[----:B------:R-:W-:Y:S04]  /*9d80*/  LDGSTS.E [R10+-0x3e580], desc[UR8][R62.64], P6 ;  /* 0xc1a800003e0a7fae */ /* 0x000fe8000b121848 */
[----:B------:R4:W-:Y:S01]  /*9d90*/  LDGSTS.E [R10+-0x3e180], desc[UR8][R38.64], P6 ;  /* 0xc1e80000260a7fae */ /* 0x0009e2000b121848 */
[----:B---3--:R-:W-:-:S03]  /*9da0*/  LOP3.LUT R5, R2, 0x70, RZ, 0x3c, !PT ;  /* 0x0000007002057812 */ /* 0x008fc600078e3cff */
[----:B------:R-:W-:Y:S01]  /*9db0*/  LDGSTS.E [R9+-0x3fd00], desc[UR8][R132.64], P6 ;  /* 0xc030000084097fae */ /* 0x000fe2000b121848 */
[----:B------:R-:W3:Y:S01]  /*9dc0*/  LDC R4, c[0x0][0x230] ;  /* 0x00008c00ff047b82 */ /* 0x000ee20000000800 */
[----:B------:R-:W-:Y:S02]  /*9dd0*/  IADD3 R6, R6, 0x100000, R5 ;  /* 0x0010000006067810 */ /* 0x000fe40007ffe005 */
        /* <DEDUP_REMOVED lines=15> */
[----:B------:R-:W0:Y:S04]  /*9ed0*/  LDGDEPBAR ;  /* 0x00000000000079af */ /* 0x000e280000000000 */
[----:B------:R2:W-:Y:S04]  /*9ee0*/  STL.64 [R1+0xbc8], R2 ;  /* 0x000bc80201007387 */ /* 0x0005e80000100a00 */
[----:B------:R-:W4:Y:S04]  /*9ef0*/  LDL.LU.64 R238, [R1+0x530] ;  /* 0x0005300001ee7983 */ /* 0x000f280000300a00 */
[----:B------:R-:W4:Y:S01]  /*9f00*/  LDL.LU.64 R242, [R1+0x528] ;  /* 0x0005280001f27983 */ /* 0x000f220000300a00 */
[----:B------:R-:W-:Y:S01]  /*9f10*/  BAR.SYNC.DEFER_BLOCKING 0x0 ;  /* 0x0000000000007b1d */ /* 0x000fe20000010000 */
[----:B--2---:R-:W-:Y:S01]  /*9f20*/  IMAD.WIDE R2, R8, 0x4, R154 ;  /* 0x0000000408027825 */ /* 0x004fe200078e029a */
[----:B------:R-:W-:-:S03]  /*9f30*/  ISETP.GE.U32.AND P6, PT, R7, 0x7ffffedf, PT ;  /* 0x7ffffedf0700780c */ /* 0x000fc60003fc6070 */
[----:B---3--:R-:W-:-:S03]  /*9f40*/  VIADD R7, R4, 0xffffff5c ;  /* 0xffffff5c04077836 */ /* 0x008fc60000000000 */
[----:B------:R-:W2:Y:S01]  /*9f50*/  LDC R154, c[0x0][0x230] ;  /* 0x00008c00ff9a7b82 */ /* 0x000ea20000000800 */
[C---:B------:R-:W-:Y:S01]  /*9f60*/  IMAD.WIDE R4, R8.reuse, 0x4, R250 ;  /* 0x0000000408047825 */ /* 0x040fe200078e02fa */
[----:B------:R-:W-:Y:S03]  /*9f70*/  STL.64 [R1+0xbf8], R12 ;  /* 0x000bf80c01007387 */ /* 0x000fe60000100a00 */
[----:B------:R-:W-:Y:S01]  /*9f80*/  IMAD.WIDE R188, R8, 0x4, R188 ;  /* 0x0000000408bc7825 */ /* 0x000fe200078e02bc */
[----:B------:R4:W-:Y:S02]  /*9f90*/  STL.64 [R1+0xbd0], R10 ;  /* 0x000bd00a01007387 */ /* 0x0009e40000100a00 */
[----:B------:R-:W3:Y:S01]  /*9fa0*/  LDC R155, c[0x0][0x230] ;  /* 0x00008c00ff9b7b82 */ /* 0x000ee20000000800 */
[----:B------:R-:W-:Y:S02]  /*9fb0*/  VIADD R252, R252, 0xffffff5d ;  /* 0xffffff5dfcfc7836 */ /* 0x000fe40000000000 */
[----:B----4-:R-:W-:-:S05]  /*9fc0*/  IMAD.WIDE R10, R8, 0x4, R152 ;  /* 0x00000004080a7825 */ /* 0x010fca00078e0298 */
[----:B------:R-:W4:Y:S01]  /*9fd0*/  LDC R153, c[0x0][0x230] ;  /* 0x00008c00ff997b82 */ /* 0x000f220000000800 */
[----:B------:R1:W-:Y:S04]  /*9fe0*/  STL.64 [R1+0xb80], R10 ;  /* 0x000b800a01007387 */ /* 0x0003e80000100a00 */
[----:B------:R-:W2:Y:S04]  /*9ff0*/  LDL.LU.64 R12, [R1+0x3a0] ;  /* 0x0003a000010c7983 */ /* 0x000ea80000300a00 */
[----:B------:R-:W3:Y:S04]  /*a000*/  LDL.LU.64 R244, [R1+0x398] ;  /* 0x0003980001f47983 */ /* 0x000ee80000300a00 */
[----:B------:R-:W4:Y:S04]  /*a010*/  LDL.LU.64 R248, [R1+0x390] ;  /* 0x0003900001f87983 */ /* 0x000f280000300a00 */
[----:B------:R-:W-:Y:S01]  /*a020*/  @!PT LDS RZ, [RZ] ;  /* 0x00000000fffff984 */ /* 0x000fe20000000800 */
[----:B------:R-:W-:Y:S01]  /*a030*/  @!PT LDS RZ, [RZ] ;  /* 0x00000000fffff984 */ /* 0x000fe20000000800 */
[----:B------:R-:W-:Y:S01]  /*a040*/  @!PT LDS RZ, [RZ] ;  /* 0x00000000fffff984 */ /* 0x000fe20000000800 */
[----:B------:R1:W-:Y:S04]  /*a050*/  LDGSTS.E [R23+0x20000], desc[UR8][R10.64], !P5 ;  /* 0x200000000a177fae */ /* 0x0003e8000e921848 */
[----:B------:R-:W4:Y:S04]  /*a060*/  LDL.LU.64 R250, [R1+0x388] ;  /* 0x0003880001fa7983 */ /* 0x000f280000300a00 */
[----:B------:R-:W-:Y:S04]  /*a070*/  LDGSTS.E [R23+0x24000], desc[UR8][R2.64], !P5 ;  /* 0x2400000002177fae */ /* 0x000fe8000e921848 */
[----:B------:R1:W-:Y:S01]  /*a080*/  STL.64 [R1+0xbd8], R2 ;  /* 0x000bd80201007387 */ /* 0x0003e20000100a00 */
[----:B------:R-:W-:Y:S01]  /*a090*/  IMAD.WIDE R240, R8, 0x4, R240 ;  /* 0x0000000408f07825 */ /* 0x000fe200078e02f0 */
[----:B------:R-:W-:Y:S01]  /*a0a0*/  IADD3 R152, R237, -0xc1, RZ ;  /* 0xffffff3fed987810 */ /* 0x000fe20007ffe0ff */
[----:B-1----:R-:W1:Y:S01]  /*a0b0*/  LDC R10, c[0x0][0x230] ;  /* 0x00008c00ff0a7b82 */ /* 0x002e620000000800 */
[----:B------:R1:W-:Y:S04]  /*a0c0*/  LDGSTS.E [R23+0x20004], desc[UR8][R4.64], !P4 ;  /* 0x2000400004177fae */ /* 0x0003e8000e121848 */
[----:B------:R1:W-:Y:S04]  /*a0d0*/  LDGSTS.E [R23+0x24004], desc[UR8][R188.64], !P4 ;  /* 0x24004000bc177fae */ /* 0x0003e8000e121848 */
[----:B------:R-:W2:Y:S04]  /*a0e0*/  LDL.LU.64 R2, [R1+0x538] ;  /* 0x0005380001027983 */ /* 0x000ea80000300a00 */
[----:B------:R1:W-:Y:S04]  /*a0f0*/  STL.64 [R1+0xbe0], R4 ;  /* 0x000be00401007387 */ /* 0x0003e80000100a00 */
[----:B------:R2:W-:Y:S01]  /*a100*/  STL.64 [R1+0xbe8], R188 ;  /* 0x000be8bc01007387 */ /* 0x0005e20000100a00 */
[----:B------:R-:W-:Y:S01]  /*a110*/  ISETP.GE.U32.AND P4, PT, R7, 0x7ffffedd, PT ;  /* 0x7ffffedd0700780c */ /* 0x000fe20003f86070 */
[----:B------:R-:W-:-:S02]  /*a120*/  VIADD R7, R236, 0xffffff3e ;  /* 0xffffff3eec077836 */ /* 0x000fc40000000000 */
[----:B------:R2:W-:Y:S04]  /*a130*/  STL.64 [R1+0xb60], R240 ;  /* 0x000b60f001007387 */ /* 0x0005e80000100a00 */
[----:B------:R-:W-:Y:S01]  /*a140*/  LDGSTS.E [R23+0x20008], desc[UR8][R240.64], !P2 ;  /* 0x20008000f0177fae */ /* 0x000fe2000d121848 */
[----:B-1----:R-:W-:-:S04]  /*a150*/  IMAD.WIDE R4, R8, 0x4, R238 ;  /* 0x0000000408047825 */ /* 0x002fc800078e02ee */
[----:B--2---:R-:W-:-:S04]  /*a160*/  IMAD.WIDE R188, R8, 0x4, R2 ;  /* 0x0000000408bc7825 */ /* 0x004fc800078e0202 */
[C---:B------:R-:W-:Y:S01]  /*a170*/  IMAD.WIDE R2, R8.reuse, 0x4, R242 ;  /* 0x0000000408027825 */ /* 0x040fe200078e02f2 */
[----:B------:R1:W-:Y:S04]  /*a180*/  STL.64 [R1+0xb58], R188 ;  /* 0x000b58bc01007387 */ /* 0x0003e80000100a00 */
[----:B------:R-:W2:Y:S04]  /*a190*/  LDL.LU.64 R236, [R1+0x380] ;  /* 0x0003800001ec7983 */ /* 0x000ea80000300a00 */
[----:B------:R-:W2:Y:S04]  /*a1a0*/  LDL.LU.64 R238, [R1+0x378] ;  /* 0x0003780001ee7983 */ /* 0x000ea80000300a00 */
[----:B------:R4:W-:Y:S04]  /*a1b0*/  STL.64 [R1+0xb50], R4 ;  /* 0x000b500401007387 */ /* 0x0009e80000100a00 */
[----:B------:R4:W-:Y:S04]  /*a1c0*/  STL.64 [R1+0xb48], R2 ;  /* 0x000b480201007387 */ /* 0x0009e80000100a00 */
[----:B------:R-:W2:Y:S04]  /*a1d0*/  LDL.LU.64 R240, [R1+0x370] ;  /* 0x0003700001f07983 */ /* 0x000ea80000300a00 */
[----:B------:R-:W2:Y:S04]  /*a1e0*/  LDL.LU.64 R242, [R1+0x368] ;  /* 0x0003680001f27983 */ /* 0x000ea80000300a00 */
[----:B------:R1:W-:Y:S04]  /*a1f0*/  LDGSTS.E [R23+0x24008], desc[UR8][R188.64], !P2 ;  /* 0x24008000bc177fae */ /* 0x0003e8000d121848 */
[----:B------:R4:W-:Y:S04]  /*a200*/  LDGSTS.E [R23+0x2000c], desc[UR8][R4.64], !P1 ;  /* 0x2000c00004177fae */ /* 0x0009e8000c921848 */
[----:B------:R4:W-:Y:S01]  /*a210*/  LDGSTS.E [R23+0x2400c], desc[UR8][R2.64], !P1 ;  /* 0x2400c00002177fae */ /* 0x0009e2000c921848 */
[----:B-1----:R-:W-:-:S04]  /*a220*/  IMAD.WIDE R188, R8, 0x4, R12 ;  /* 0x0000000408bc7825 */ /* 0x002fc800078e020c */
[C---:B---3--:R-:W-:Y:S01]  /*a230*/  IMAD.WIDE R12, R8.reuse, 0x4, R244 ;  /* 0x00000004080c7825 */ /* 0x048fe200078e02f4 */
[----:B------:R-:W-:Y:S03]  /*a240*/  STL.64 [R1+0x980], R188 ;  /* 0x000980bc01007387 */ /* 0x000fe60000100a00 */
[C---:B----4-:R-:W-:Y:S01]  /*a250*/  IMAD.WIDE R4, R8.reuse, 0x4, R248 ;  /* 0x0000000408047825 */ /* 0x050fe200078e02f8 */
[----:B------:R-:W-:Y:S03]  /*a260*/  STL.64 [R1+0x978], R12 ;  /* 0x0009780c01007387 */ /* 0x000fe60000100a00 */
[----:B------:R-:W-:Y:S01]  /*a270*/  IMAD.WIDE R2, R8, 0x4, R250 ;  /* 0x0000000408027825 */ /* 0x000fe200078e02fa */
[----:B------:R-:W3:Y:S04]  /*a280*/  LDL.LU.64 R248, [R1+0x1e0] ;  /* 0x0001e00001f87983 */ /* 0x000ee80000300a00 */
[----:B------:R-:W4:Y:S04]  /*a290*/  LDL.LU.64 R250, [R1+0x1d8] ;  /* 0x0001d80001fa7983 */ /* 0x000f280000300a00 */
[----:B------:R1:W-:Y:S04]  /*a2a0*/  STL.64 [R1+0x970], R4 ;  /* 0x0009700401007387 */ /* 0x0003e80000100a00 */
[----:B------:R1:W-:Y:S04]  /*a2b0*/  STL.64 [R1+0x968], R2 ;  /* 0x0009680201007387 */ /* 0x0003e80000100a00 */
[----:B------:R-:W4:Y:S01]  /*a2c0*/  LDL.LU.64 R244, [R1+0x1d0] ;  /* 0x0001d00001f47983 */ /* 0x000f220000300a00 */
[----:B------:R-:W-:-:S02]  /*a2d0*/  ISETP.GE.U32.AND P5, PT, R252, 0x7ffffede, PT ;  /* 0x7ffffedefc00780c */ /* 0x000fc40003fa6070 */
[----:B------:R-:W-:Y:S01]  /*a2e0*/  ISETP.GE.U32.AND P1, PT, R7, 0x7ffffebf, PT ;  /* 0x7ffffebf0700780c */ /* 0x000fe20003f26070 */
[----:B------:R-:W-:Y:S01]  /*a2f0*/  LDGSTS.E [R23+0x28000], desc[UR8][R188.64], !P0 ;  /* 0x28000000bc177fae */ /* 0x000fe2000c121848 */
[----:B------:R-:W-:Y:S01]  /*a300*/  IADD3 R7, R234, -0xc4, RZ ;  /* 0xffffff3cea077810 */ /* 0x000fe20007ffe0ff */
[----:B------:R-:W4:Y:S02]  /*a310*/  LDC R252, c[0x0][0x230] ;  /* 0x00008c00fffc7b82 */ /* 0x000f240000000800 */
[----:B------:R-:W-:Y:S04]  /*a320*/  LDGSTS.E [R23+0x2c000], desc[UR8][R12.64], !P0 ;  /* 0x2c0000000c177fae */ /* 0x000fe8000c121848 */
[----:B------:R-:W-:Y:S04]  /*a330*/  LDGSTS.E [R23+0x28004], desc[UR8][R4.64], !P6 ;  /* 0x2800400004177fae */ /* 0x000fe8000f121848 */
[----:B------:R1:W-:Y:S01]  /*a340*/  LDGSTS.E [R23+0x2c004], desc[UR8][R2.64], !P6 ;  /* 0x2c00400002177fae */ /* 0x0003e2000f121848 */
[----:B------:R-:W-:Y:S01]  /*a350*/  ISETP.GE.U32.AND P6, PT, R7, 0x7ffffebd, PT ;  /* 0x7ffffebd0700780c */ /* 0x000fe20003fc6070 */
[----:B------:R-:W-:Y:S01]  /*a360*/  VIADD R7, R10, 0xffffff1e ;  /* 0xffffff1e0a077836 */ /* 0x000fe20000000000 */
[----:B------:R-:W-:Y:S01]  /*a370*/  ISETP.GE.U32.AND P2, PT, R152, 0x7ffffec0, PT ;  /* 0x7ffffec09800780c */ /* 0x000fe20003f46070 */
[----:B------:R-:W-:Y:S01]  /*a380*/  VIADD R152, R235, 0xffffff3d ;  /* 0xffffff3deb987836 */ /* 0x000fe20000000000 */
[----:B-1----:R-:W4:Y:S01]  /*a390*/  LDL.LU.64 R4, [R1+0x1c8] ;  /* 0x0001c80001047983 */ /* 0x002f220000300a00 */
[----:B------:R-:W1:Y:S08]  /*a3a0*/  LDC R3, c[0x0][0x230] ;  /* 0x00008c00ff037b82 */ /* 0x000e700000000800 */
[----:B------:R-:W1:Y:S01]  /*a3b0*/  LDC R2, c[0x0][0x230] ;  /* 0x00008c00ff027b82 */ /* 0x000e620000000800 */
[----:B--2---:R-:W-:-:S04]  /*a3c0*/  IMAD.WIDE R236, R8, 0x4, R236 ;  /* 0x0000000408ec7825 */ /* 0x004fc800078e02ec */
[C---:B------:R-:W-:Y:S01]  /*a3d0*/  IMAD.WIDE R12, R8.reuse, 0x4, R238 ;  /* 0x00000004080c7825 */ /* 0x040fe200078e02ee */
[----:B------:R-:W-:Y:S04]  /*a3e0*/  STL.64 [R1+0x960], R236 ;  /* 0x000960ec01007387 */ /* 0x000fe80000100a00 */
[----:B------:R2:W-:Y:S04]  /*a3f0*/  STL.64 [R1+0x958], R12 ;  /* 0x0009580c01007387 */ /* 0x0005e80000100a00 */
[----:B------:R-:W4:Y:S01]  /*a400*/  LDL.LU.64 R234, [R1+0x1c0] ;  /* 0x0001c00001ea7983 */ /* 0x000f220000300a00 */
[----:B------:R-:W-:-:S03]  /*a410*/  IMAD.WIDE R10, R8, 0x4, R240 ;  /* 0x00000004080a7825 */ /* 0x000fc600078e02f0 */
[----:B------:R-:W-:Y:S01]  /*a420*/  LDGSTS.E [R23+0x28008], desc[UR8][R236.64], !P5 ;  /* 0x28008000ec177fae */ /* 0x000fe2000e921848 */
[----:B------:R-:W-:-:S03]  /*a430*/  IMAD.WIDE R188, R8, 0x4, R242 ;  /* 0x0000000408bc7825 */ /* 0x000fc600078e02f2 */
[----:B------:R-:W4:Y:S04]  /*a440*/  LDL.LU.64 R240, [R1+0x1b8] ;  /* 0x0001b80001f07983 */ /* 0x000f280000300a00 */
[----:B------:R1:W-:Y:S04]  /*a450*/  STL.64 [R1+0x950], R10 ;  /* 0x0009500a01007387 */ /* 0x0003e80000100a00 */
[----:B------:R4:W-:Y:S04]  /*a460*/  STL.64 [R1+0x948], R188 ;  /* 0x000948bc01007387 */ /* 0x0009e80000100a00 */
[----:B------:R-:W-:Y:S04]  /*a470*/  LDGSTS.E [R23+0x2c008], desc[UR8][R12.64], !P5 ;  /* 0x2c0080000c177fae */ /* 0x000fe8000e921848 */
[----:B------:R-:W-:Y:S04]  /*a480*/  LDGSTS.E [R23+0x2800c], desc[UR8][R10.64], !P4 ;  /* 0x2800c0000a177fae */ /* 0x000fe8000e121848 */
[----:B------:R4:W-:Y:S04]  /*a490*/  LDGSTS.E [R23+0x2c00c], desc[UR8][R188.64], !P4 ;  /* 0x2c00c000bc177fae */ /* 0x0009e8000e121848 */
[----:B--2---:R-:W2:Y:S04]  /*a4a0*/  LDL.LU.64 R12, [R1+0x1b0] ;  /* 0x0001b000010c7983 */ /* 0x004ea80000300a00 */
[----:B-1----:R-:W2:Y:S01]  /*a4b0*/  LDL.LU.64 R10, [R1+0x1a8] ;  /* 0x0001a800010a7983 */ /* 0x002ea20000300a00 */
[----:B---3--:R-:W-:-:S03]  /*a4c0*/  IMAD.WIDE R248, R8, 0x4, R248 ;  /* 0x0000000408f87825 */ /* 0x008fc600078e02f8 */
[----:B------:R-:W3:Y:S01]  /*a4d0*/  LDL.LU.64 R236, [R1+0x20] ;  /* 0x0000200001ec7983 */ /* 0x000ee20000300a00 */
[----:B----4-:R-:W-:-:S03]  /*a4e0*/  IMAD.WIDE R250, R8, 0x4, R250 ;  /* 0x0000000408fa7825 */ /* 0x010fc600078e02fa */
[----:B------:R-:W4:Y:S04]  /*a4f0*/  LDL.LU.64 R238, [R1+0x18] ;  /* 0x0000180001ee7983 */ /* 0x000f280000300a00 */
[----:B------:R1:W-:Y:S04]  /*a500*/  STL.64 [R1+0x800], R248 ;  /* 0x000800f801007387 */ /* 0x0003e80000100a00 */
[----:B------:R-:W3:Y:S01]  /*a510*/  LDL.LU.64 R242, [R1+0x10] ;  /* 0x0000100001f27983 */ /* 0x000ee20000300a00 */
[----:B------:R-:W-:-:S03]  /*a520*/  IMAD.WIDE R188, R8, 0x4, R244 ;  /* 0x0000000408bc7825 */ /* 0x000fc600078e02f4 */
[----:B------:R1:W-:Y:S04]  /*a530*/  STL.64 [R1+0x7f8], R250 ;  /* 0x0007f8fa01007387 */ /* 0x0003e80000100a00 */
[----:B------:R-:W3:Y:S01]  /*a540*/  LDL.LU.64 R244, [R1+0x8] ;  /* 0x0000080001f47983 */ /* 0x000ee20000300a00 */
[----:B------:R-:W-:Y:S01]  /*a550*/  ISETP.GE.U32.AND P0, PT, R152, 0x7ffffebe, PT ;  /* 0x7ffffebe9800780c */ /* 0x000fe20003f06070 */
[----:B------:R-:W-:Y:S02]  /*a560*/  VIADD R152, R154, 0xffffff1f ;  /* 0xffffff1f9a987836 */ /* 0x000fe40000000000 */
[----:B------:R-:W3:Y:S01]  /*a570*/  LDC R154, c[0x0][0x230] ;  /* 0x00008c00ff9a7b82 */ /* 0x000ee20000000800 */
[----:B------:R-:W-:Y:S04]  /*a580*/  LDGSTS.E [R23+0x30000], desc[UR8][R248.64], !P2 ;  /* 0x30000000f8177fae */ /* 0x000fe8000d121848 */
[----:B------:R-:W-:Y:S01]  /*a590*/  LDGSTS.E [R23+0x34000], desc[UR8][R250.64], !P2 ;  /* 0x34000000fa177fae */ /* 0x000fe2000d121848 */
[----:B------:R-:W-:-:S03]  /*a5a0*/  ISETP.GE.U32.AND P5, PT, R152, 0x7ffffea0, PT ;  /* 0x7ffffea09800780c */ /* 0x000fc60003fa6070 */
[----:B------:R1:W-:Y:S01]  /*a5b0*/  LDGSTS.E [R23+0x30004], desc[UR8][R188.64], !P1 ;  /* 0x30004000bc177fae */ /* 0x0003e2000c921848 */
[----:B------:R-:W-:-:S03]  /*a5c0*/  IMAD.WIDE R4, R8, 0x4, R4 ;  /* 0x0000000408047825 */ /* 0x000fc600078e0204 */
[----:B-1----:R-:W3:Y:S01]  /*a5d0*/  LDL.LU.64 R248, [R1+0xcb0] ;  /* 0x000cb00001f87983 */ /* 0x002ee20000300a00 */
[----:B------:R-:W-:Y:S01]  /*a5e0*/  IADD3 R152, R153, -0xe3, RZ ;  /* 0xffffff1d99987810 */ /* 0x000fe20007ffe0ff */
[C---:B------:R-:W-:Y:S02]  /*a5f0*/  IMAD.WIDE R234, R8.reuse, 0x4, R234 ;  /* 0x0000000408ea7825 */ /* 0x040fe400078e02ea */
[----:B------:R1:W-:Y:S01]  /*a600*/  STL.64 [R1+0x7f0], R188 ;  /* 0x0007f0bc01007387 */ /* 0x0003e20000100a00 */
[----:B------:R-:W-:Y:S01]  /*a610*/  ISETP.GE.U32.AND P4, PT, R7, 0x7ffffe9f, PT ;  /* 0x7ffffe9f0700780c */ /* 0x000fe20003f86070 */
[----:B------:R-:W3:Y:S02]  /*a620*/  LDC R153, c[0x0][0x230] ;  /* 0x00008c00ff997b82 */ /* 0x000ee40000000800 */
[----:B------:R-:W3:Y:S04]  /*a630*/  LDL.LU.64 R250, [R1+0xca8] ;  /* 0x000ca80001fa7983 */ /* 0x000ee80000300a00 */
[----:B------:R2:W-:Y:S01]  /*a640*/  STL.64 [R1+0x7e8], R4 ;  /* 0x0007e80401007387 */ /* 0x0005e20000100a00 */
[----:B-1----:R-:W-:-:S03]  /*a650*/  IMAD.WIDE R188, R8, 0x4, R240 ;  /* 0x0000000408bc7825 */ /* 0x002fc600078e02f0 */
[----:B------:R2:W-:Y:S01]  /*a660*/  LDGSTS.E [R23+0x34004], desc[UR8][R4.64], !P1 ;  /* 0x3400400004177fae */ /* 0x0005e2000c921848 */
[----:B------:R-:W-:-:S03]  /*a670*/  ISETP.GE.U32.AND P2, PT, R152, 0x7ffffe9e, PT ;  /* 0x7ffffe9e9800780c */ /* 0x000fc60003f46070 */
[----:B------:R-:W3:Y:S01]  /*a680*/  LDL.LU.64 R240, [R1] ;  /* 0x0000000001f07983 */ /* 0x000ee20000300a00 */
[----:B------:R-:W-:-:S03]  /*a690*/  VIADD R152, R155, 0xffffff7b ;  /* 0xffffff7b9b987836 */ /* 0x000fc60000000000 */
[----:B------:R-:W-:Y:S04]  /*a6a0*/  STL.64 [R1+0x7e0], R234 ;  /* 0x0007e0ea01007387 */ /* 0x000fe80000100a00 */
[----:B------:R-:W-:Y:S01]  /*a6b0*/  LDGSTS.E [R23+0x30008], desc[UR8][R234.64], !P0 ;  /* 0x30008000ea177fae */ /* 0x000fe2000c121848 */
[----:B--2---:R-:W1:Y:S01]  /*a6c0*/  LDC R4, c[0x0][0x230] ;  /* 0x00008c00ff047b82 */ /* 0x004e620000000800 */
[C---:B------:R-:W-:Y:S02]  /*a6d0*/  IMAD.WIDE R12, R8.reuse, 0x4, R12 ;  /* 0x00000004080c7825 */ /* 0x040fe400078e020c */
[----:B------:R-:W-:Y:S02]  /*a6e0*/  STL.64 [R1+0x7d8], R188 ;  /* 0x0007d8bc01007387 */ /* 0x000fe40000100a00 */
[----:B------:R-:W-:-:S02]  /*a6f0*/  IMAD.WIDE R10, R8, 0x4, R10 ;  /* 0x00000004080a7825 */ /* 0x000fc400078e020a */
[----:B------:R-:W-:Y:S04]  /*a700*/  LDGSTS.E [R23+0x34008], desc[UR8][R188.64], !P0 ;  /* 0x34008000bc177fae */ /* 0x000fe8000c121848 */
[----:B------:R4:W-:Y:S04]  /*a710*/  STL.64 [R1+0x7d0], R12 ;  /* 0x0007d00c01007387 */ /* 0x0009e80000100a00 */
[----:B------:R4:W-:Y:S04]  /*a720*/  LDGSTS.E [R23+0x3000c], desc[UR8][R12.64], !P6 ;  /* 0x3000c0000c177fae */ /* 0x0009e8000f121848 */
[----:B------:R3:W-:Y:S04]  /*a730*/  STL.64 [R1+0x7c8], R10 ;  /* 0x0007c80a01007387 */ /* 0x0007e80000100a00 */
[----:B------:R3:W-:Y:S01]  /*a740*/  LDGSTS.E [R23+0x3400c], desc[UR8][R10.64], !P6 ;  /* 0x3400c0000a177fae */ /* 0x0007e2000f121848 */
[----:B------:R-:W-:Y:S01]  /*a750*/  ISETP.GE.U32.AND P0, PT, R152, 0x7ffffefc, PT ;  /* 0x7ffffefc9800780c */ /* 0x000fe20003f06070 */
[----:B----4-:R-:W-:-:S04]  /*a760*/  IMAD.WIDE R12, R8, 0x4, R238 ;  /* 0x00000004080c7825 */ /* 0x010fc800078e02ee */
[----:B---3--:R-:W-:-:S04]  /*a770*/  IMAD.WIDE R10, R8, 0x4, R236 ;  /* 0x00000004080a7825 */ /* 0x008fc800078e02ec */
[----:B------:R-:W-:Y:S01]  /*a780*/  VIADD R152, R154, 0xffffff79 ;  /* 0xffffff799a987836 */ /* 0x000fe20000000000 */
[----:B------:R2:W-:Y:S01]  /*a790*/  STL.64 [R1+0x6c0], R10 ;  /* 0x0006c00a01007387 */ /* 0x0005e20000100a00 */
[----:B------:R-:W-:-:S03]  /*a7a0*/  IMAD.WIDE R188, R8, 0x4, R242 ;  /* 0x0000000408bc7825 */ /* 0x000fc600078e02f2 */
[----:B------:R3:W-:Y:S01]  /*a7b0*/  STL.64 [R1+0x6b8], R12 ;  /* 0x0006b80c01007387 */ /* 0x0007e20000100a00 */
[----:B------:R-:W-:-:S03]  /*a7c0*/  IMAD.WIDE R154, R8, 0x4, R244 ;  /* 0x00000004089a7825 */ /* 0x000fc600078e02f4 */
[----:B------:R-:W4:Y:S04]  /*a7d0*/  LDL.LU.64 R242, [R1+0x520] ;  /* 0x0005200001f27983 */ /* 0x000f280000300a00 */
[----:B------:R-:W4:Y:S04]  /*a7e0*/  LDL.LU.64 R244, [R1+0x518] ;  /* 0x0005180001f47983 */ /* 0x000f280000300a00 */
[----:B------:R1:W-:Y:S04]  /*a7f0*/  STL.64 [R1+0x6b0], R188 ;  /* 0x0006b0bc01007387 */ /* 0x0003e80000100a00 */
[----:B------:R-:W-:Y:S04]  /*a800*/  LDGSTS.E [R23+0x38000], desc[UR8][R10.64], !P5 ;  /* 0x380000000a177fae */ /* 0x000fe8000e921848 */
[----:B------:R4:W-:Y:S04]  /*a810*/  STL.64 [R1+0x6a8], R154 ;  /* 0x0006a89a01007387 */ /* 0x0009e80000100a00 */
[----:B------:R-:W-:Y:S04]  /*a820*/  LDGSTS.E [R23+0x3c000], desc[UR8][R12.64], !P5 ;  /* 0x3c0000000c177fae */ /* 0x000fe8000e921848 */
[----:B--2---:R-:W2:Y:S01]  /*a830*/  LDL.LU.64 R10, [R1+0x510] ;  /* 0x00051000010a7983 */ /* 0x004ea20000300a00 */
[----:B------:R-:W-:-:S02]  /*a840*/  VIADD R7, R252, 0xffffff1c ;  /* 0xffffff1cfc077836 */ /* 0x000fc40000000000 */
[----:B------:R-:W-:Y:S01]  /*a850*/  IMAD.WIDE R238, R8, 0x4, R240 ;  /* 0x0000000408ee7825 */ /* 0x000fe200078e02f0 */
[----:B---3--:R-:W3:Y:S02]  /*a860*/  LDL.LU.64 R12, [R1+0x508] ;  /* 0x00050800010c7983 */ /* 0x008ee40000300a00 */
[----:B------:R-:W-:Y:S01]  /*a870*/  ISETP.GE.U32.AND P1, PT, R7, 0x7ffffe9d, PT ;  /* 0x7ffffe9d0700780c */ /* 0x000fe20003f26070 */
[----:B------:R-:W3:Y:S01]  /*a880*/  LDC R252, c[0x0][0x230] ;  /* 0x00008c00fffc7b82 */ /* 0x000ee20000000800 */
[----:B------:R-:W-:Y:S01]  /*a890*/  IADD3 R7, R3, -0x86, RZ ;  /* 0xffffff7a03077810 */ /* 0x000fe20007ffe0ff */
[----:B------:R1:W-:Y:S03]  /*a8a0*/  LDGSTS.E [R23+0x38004], desc[UR8][R188.64], !P4 ;  /* 0x38004000bc177fae */ /* 0x0003e6000e121848 */
[----:B------:R-:W-:Y:S01]  /*a8b0*/  ISETP.GE.U32.AND P6, PT, R7, 0x7ffffefb, PT ;  /* 0x7ffffefb0700780c */ /* 0x000fe20003fc6070 */
[----:B------:R-:W-:Y:S01]  /*a8c0*/  VIADD R7, R2, 0xffffff78 ;  /* 0xffffff7802077836 */ /* 0x000fe20000000000 */
[----:B------:R4:W-:Y:S01]  /*a8d0*/  LDGSTS.E [R23+0x3c004], desc[UR8][R154.64], !P4 ;  /* 0x3c0040009a177fae */ /* 0x0009e2000e121848 */
[----:B------:R-:W-:Y:S01]  /*a8e0*/  IMAD.WIDE R240, R8, 0x4, R250 ;  /* 0x0000000408f07825 */ /* 0x000fe200078e02fa */
[----:B------:R-:W3:Y:S02]  /*a8f0*/  LDC R3, c[0x0][0x230] ;  /* 0x00008c00ff037b82 */ /* 0x000ee40000000800 */
[----:B------:R-:W-:Y:S01]  /*a900*/  ISETP.GE.U32.AND P4, PT, R7, 0x7ffffef9, PT ;  /* 0x7ffffef90700780c */ /* 0x000fe20003f86070 */
[----:B-1----:R-:W-:Y:S01]  /*a910*/  VIADD R7, R4, 0xffffff5a ;  /* 0xffffff5a04077836 */ /* 0x002fe20000000000 */
[----:B------:R-:W3:Y:S01]  /*a920*/  LDL.LU.64 R236, [R1+0x500] ;  /* 0x0005000001ec7983 */ /* 0x000ee20000300a00 */
[----:B------:R-:W-:-:S03]  /*a930*/  IMAD.WIDE R188, R8, 0x4, R248 ;  /* 0x0000000408bc7825 */ /* 0x000fc600078e02f8 */
[----:B------:R1:W-:Y:S01]  /*a940*/  STL.64 [R1+0x6a0], R238 ;  /* 0x0006a0ee01007387 */ /* 0x0003e20000100a00 */
[C---:B------:R-:W-:Y:S01]  /*a950*/  IMAD.WIDE R4, R8.reuse, 0x4, R246 ;  /* 0x0000000408047825 */ /* 0x040fe200078e02f6 */
[----:B------:R-:W3:Y:S02]  /*a960*/  LDC R2, c[0x0][0x230] ;  /* 0x00008c00ff027b82 */ /* 0x000ee40000000800 */
[----:B------:R-:W3:Y:S04]  /*a970*/  LDL.LU.64 R234, [R1+0x4f8] ;  /* 0x0004f80001ea7983 */ /* 0x000ee80000300a00 */
[----:B------:R1:W-:Y:S01]  /*a980*/  STL.64 [R1+0x698], R240 ;  /* 0x000698f001007387 */ /* 0x0003e20000100a00 */
[----:B----4-:R-:W-:-:S03]  /*a990*/  IMAD.WIDE R242, R8, 0x4, R242 ;  /* 0x0000000408f27825 */ /* 0x010fc600078e02f2 */
[----:B------:R-:W-:Y:S01]  /*a9a0*/  LDGSTS.E [R23+0x38008], desc[UR8][R238.64], !P2 ;  /* 0x38008000ee177fae */ /* 0x000fe2000d121848 */
[----:B------:R-:W-:-:S03]  /*a9b0*/  IMAD.WIDE R244, R8, 0x4, R244 ;  /* 0x0000000408f47825 */ /* 0x000fc600078e02f4 */
[----:B------:R-:W-:Y:S01]  /*a9c0*/  LDGSTS.E [R23+0x3c008], desc[UR8][R240.64], !P2 ;  /* 0x3c008000f0177fae */ /* 0x000fe2000d121848 */
[----:B------:R-:W-:Y:S01]  /*a9d0*/  ISETP.GE.U32.AND P5, PT, R152, 0x7ffffefa, PT ;  /* 0x7ffffefa9800780c */ /* 0x000fe20003fa6070 */
[----:B------:R-:W4:Y:S02]  /*a9e0*/  LDC R155, c[0x0][0x230] ;  /* 0x00008c00ff9b7b82 */ /* 0x000f240000000800 */
[----:B------:R2:W-:Y:S04]  /*a9f0*/  LDGSTS.E [R23+0x3800c], desc[UR8][R188.64], !P1 ;  /* 0x3800c000bc177fae */ /* 0x0005e8000c921848 */
[----:B-1----:R-:W4:Y:S02]  /*aa00*/  LDL.LU.64 R238, [R1+0x4f0] ;  /* 0x0004f00001ee7983 */ /* 0x002f240000300a00 */
[----:B------:R-:W1:Y:S02]  /*aa10*/  LDC R154, c[0x0][0x230] ;  /* 0x00008c00ff9a7b82 */ /* 0x000e640000000800 */
[----:B------:R2:W-:Y:S04]  /*aa20*/  STL.64 [R1+0x690], R188 ;  /* 0x000690bc01007387 */ /* 0x0005e80000100a00 */
[----:B------:R3:W-:Y:S02]  /*aa30*/  STL.64 [R1+0x688], R4 ;  /* 0x0006880401007387 */ /* 0x0007e40000100a00 */
[----:B------:R-:W1:Y:S02]  /*aa40*/  LDC R246, c[0x0][0x230] ;  /* 0x00008c00fff67b82 */ /* 0x000e640000000800 */
[----:B------:R-:W4:Y:S04]  /*aa50*/  LDL.LU.64 R240, [R1+0x4e8] ;  /* 0x0004e80001f07983 */ /* 0x000f280000300a00 */
[----:B------:R3:W-:Y:S01]  /*aa60*/  LDGSTS.E [R23+0x3c00c], desc[UR8][R4.64], !P1 ;  /* 0x3c00c00004177fae */ /* 0x0007e2000c921848 */
[C---:B--2---:R-:W-:Y:S01]  /*aa70*/  IMAD.WIDE R188, R8.reuse, 0x4, R10 ;  /* 0x0000000408bc7825 */ /* 0x044fe200078e020a */
[----:B------:R-:W2:Y:S02]  /*aa80*/  LDC R247, c[0x0][0x230] ;  /* 0x00008c00fff77b82 */ /* 0x000ea40000000800 */
[----:B------:R3:W-:Y:S04]  /*aa90*/  STL.64 [R1+0xb40], R242 ;  /* 0x000b40f201007387 */ /* 0x0007e80000100a00 */
[----:B------:R1:W-:Y:S02]  /*aaa0*/  STL.64 [R1+0xb38], R244 ;  /* 0x000b38f401007387 */ /* 0x0003e40000100a00 */
[----:B------:R-:W2:Y:S02]  /*aab0*/  LDC R248, c[0x0][0x230] ;  /* 0x00008c00fff87b82 */ /* 0x000ea40000000800 */
[----:B------:R-:W-:Y:S04]  /*aac0*/  LDGSTS.E [R22+0x20000], desc[UR8][R242.64], !P0 ;  /* 0x20000000f2167fae */ /* 0x000fe8000c121848 */
[----:B------:R-:W-:Y:S02]  /*aad0*/  LDGSTS.E [R22+0x24000], desc[UR8][R244.64], !P0 ;  /* 0x24000000f4167fae */ /* 0x000fe4000c121848 */
[----:B------:R-:W2:Y:S01]  /*aae0*/  LDC R249, c[0x0][0x230] ;  /* 0x00008c00fff97b82 */ /* 0x000ea20000000800 */
[C---:B---3--:R-:W-:Y:S01]  /*aaf0*/  IMAD.WIDE R4, R8.reuse, 0x4, R12 ;  /* 0x0000000408047825 */ /* 0x048fe200078e020c */
[----:B------:R-:W-:Y:S01]  /*ab00*/  ISETP.GE.U32.AND P1, PT, R7, 0x7ffffedb, PT ;  /* 0x7ffffedb0700780c */ /* 0x000fe20003f26070 */
[----:B------:R-:W3:Y:S04]  /*ab10*/  LDL.LU.64 R12, [R1+0x360] ;  /* 0x00036000010c7983 */ /* 0x000ee80000300a00 */
[----:B------:R-:W2:Y:S04]  /*ab20*/  LDL.LU.64 R10, [R1+0x358] ;  /* 0x00035800010a7983 */ /* 0x000ea80000300a00 */
[----:B------:R1:W-:Y:S04]  /*ab30*/  STL.64 [R1+0xb30], R188 ;  /* 0x000b30bc01007387 */ /* 0x0003e80000100a00 */
[----:B------:R4:W-:Y:S04]  /*ab40*/  STL.64 [R1+0xb28], R4 ;  /* 0x000b280401007387 */ /* 0x0009e80000100a00 */
[----:B------:R-:W2:Y:S04]  /*ab50*/  LDL.LU.64 R242, [R1+0x350] ;  /* 0x0003500001f27983 */ /* 0x000ea80000300a00 */
[----:B-1----:R-:W2:Y:S01]  /*ab60*/  LDL.LU.64 R244, [R1+0x348] ;  /* 0x0003480001f47983 */ /* 0x002ea20000300a00 */
[----:B------:R-:W-:Y:S01]  /*ab70*/  IADD3 R7, R3, -0xa8, RZ ;  /* 0xffffff5803077810 */ /* 0x000fe20007ffe0ff */
[----:B------:R-:W-:-:S02]  /*ab80*/  IMAD.WIDE R236, R8, 0x4, R236 ;  /* 0x0000000408ec7825 */ /* 0x000fc400078e02ec */
[----:B------:R1:W-:Y:S04]  /*ab90*/  LDGSTS.E [R22+0x20004], desc[UR8][R188.64], !P6 ;  /* 0x20004000bc167fae */ /* 0x0003e8000f121848 */
[----:B------:R4:W-:Y:S01]  /*aba0*/  LDGSTS.E [R22+0x24004], desc[UR8][R4.64], !P6 ;  /* 0x2400400004167fae */ /* 0x0009e2000f121848 */
[----:B------:R-:W-:Y:S01]  /*abb0*/  ISETP.GE.U32.AND P6, PT, R7, 0x7ffffed9, PT ;  /* 0x7ffffed90700780c */ /* 0x000fe20003fc6070 */
[----:B------:R-:W-:Y:S02]  /*abc0*/  VIADD R7, R2, 0xffffff3a ;  /* 0xffffff3a02077836 */ /* 0x000fe40000000000 */
[----:B------:R4:W-:Y:S01]  /*abd0*/  STL.64 [R1+0xb20], R236 ;  /* 0x000b20ec01007387 */ /* 0x0009e20000100a00 */
[----:B-1----:R-:W-:-:S03]  /*abe0*/  IMAD.WIDE R188, R8, 0x4, R234 ;  /* 0x0000000408bc7825 */ /* 0x002fc600078e02ea */
[----:B------:R-:W-:Y:S04]  /*abf0*/  LDGSTS.E [R22+0x20008], desc[UR8][R236.64], !P5 ;  /* 0x20008000ec167fae */ /* 0x000fe8000e921848 */
[----:B------:R-:W-:Y:S04]  /*ac00*/  STL.64 [R1+0xb18], R188 ;  /* 0x000b18bc01007387 */ /* 0x000fe80000100a00 */
[----:B------:R-:W2:Y:S04]  /*ac10*/  LDL.LU.64 R234, [R1+0x340] ;  /* 0x0003400001ea7983 */ /* 0x000ea80000300a00 */
[----:B------:R-:W-:Y:S01]  /*ac20*/  LDGSTS.E [R22+0x24008], desc[UR8][R188.64], !P5 ;  /* 0x24008000bc167fae */ /* 0x000fe2000e921848 */
[----:B----4-:R-:W-:-:S05]  /*ac30*/  IMAD.WIDE R4, R8, 0x4, R238 ;  /* 0x0000000408047825 */ /* 0x010fca00078e02ee */
[----:B------:R1:W-:Y:S04]  /*ac40*/  STL.64 [R1+0xb10], R4 ;  /* 0x000b100401007387 */ /* 0x0003e80000100a00 */
[----:B------:R1:W-:Y:S01]  /*ac50*/  LDGSTS.E [R22+0x2000c], desc[UR8][R4.64], !P4 ;  /* 0x2000c00004167fae */ /* 0x0003e2000e121848 */
[----:B------:R-:W-:-:S05]  /*ac60*/  IMAD.WIDE R2, R8, 0x4, R240 ;  /* 0x0000000408027825 */ /* 0x000fca00078e02f0 */
[----:B------:R4:W-:Y:S04]  /*ac70*/  STL.64 [R1+0xb08], R2 ;  /* 0x000b080201007387 */ /* 0x0009e80000100a00 */
[----:B------:R-:W4:Y:S04]  /*ac80*/  LDL.LU.64 R236, [R1+0x338] ;  /* 0x0003380001ec7983 */ /* 0x000f280000300a00 */
[----:B------:R-:W4:Y:S04]  /*ac90*/  LDL.LU.64 R238, [R1+0x330] ;  /* 0x0003300001ee7983 */ /* 0x000f280000300a00 */
[----:B------:R-:W4:Y:S04]  /*aca0*/  LDL.LU.64 R240, [R1+0x328] ;  /* 0x0003280001f07983 */ /* 0x000f280000300a00 */
[----:B------:R4:W-:Y:S01]  /*acb0*/  LDGSTS.E [R22+0x2400c], desc[UR8][R2.64], !P4 ;  /* 0x2400c00002167fae */ /* 0x0009e2000e121848 */
[----:B---3--:R-:W-:-:S04]  /*acc0*/  IMAD.WIDE R12, R8, 0x4, R12 ;  /* 0x00000004080c7825 */ /* 0x008fc800078e020c */
[C---:B--2---:R-:W-:Y:S01]  /*acd0*/  IMAD.WIDE R10, R8.reuse, 0x4, R10 ;  /* 0x00000004080a7825 */ /* 0x044fe200078e020a */
[----:B------:R2:W-:Y:S04]  /*ace0*/  STL.64 [R1+0x940], R12 ;  /* 0x0009400c01007387 */ /* 0x0005e80000100a00 */
[----:B------:R3:W-:Y:S01]  /*acf0*/  STL.64 [R1+0x938], R10 ;  /* 0x0009380a01007387 */ /* 0x0007e20000100a00 */
[----:B-1----:R-:W-:-:S03]  /*ad00*/  IMAD.WIDE R4, R8, 0x4, R242 ;  /* 0x0000000408047825 */ /* 0x002fc600078e02f2 */
[----:B------:R-:W3:Y:S01]  /*ad10*/  LDL.LU.64 R242, [R1+0x1a0] ;  /* 0x0001a00001f27983 */ /* 0x000ee20000300a00 */
[----:B----4-:R-:W-:-:S03]  /*ad20*/  IMAD.WIDE R2, R8, 0x4, R244 ;  /* 0x0000000408027825 */ /* 0x010fc600078e02f4 */
[----:B------:R-:W4:Y:S01]  /*ad30*/  LDL.LU.64 R244, [R1+0x198] ;  /* 0x0001980001f47983 */ /* 0x000f220000300a00 */
[----:B------:R-:W-:Y:S02]  /*ad40*/  IADD3 R152, R153, -0xa5, RZ ;  /* 0xffffff5b99987810 */ /* 0x000fe40007ffe0ff */
[----:B------:R-:W1:Y:S02]  /*ad50*/  LDC R153, c[0x0][0x230] ;  /* 0x00008c00ff997b82 */ /* 0x000e640000000800 */
[----:B------:R-:W-:Y:S01]  /*ad60*/  ISETP.GE.U32.AND P2, PT, R152, 0x7ffffedc, PT ;  /* 0x7ffffedc9800780c */ /* 0x000fe20003f46070 */
[----:B------:R-:W-:Y:S01]  /*ad70*/  VIADD R152, R252, 0xffffff59 ;  /* 0xffffff59fc987836 */ /* 0x000fe20000000000 */
[----:B------:R3:W-:Y:S04]  /*ad80*/  STL.64 [R1+0x930], R4 ;  /* 0x0009300401007387 */ /* 0x0007e80000100a00 */
[----:B------:R-:W-:Y:S01]  /*ad90*/  ISETP.GE.U32.AND P0, PT, R152, 0x7ffffeda, PT ;  /* 0x7ffffeda9800780c */ /* 0x000fe20003f06070 */
[----:B------:R-:W-:Y:S01]  /*ada0*/  VIADD R152, R155, 0xffffff3b ;  /* 0xffffff3b9b987836 */ /* 0x000fe20000000000 */
[----:B------:R3:W-:Y:S01]  /*adb0*/  STL.64 [R1+0x928], R2 ;  /* 0x0009280201007387 */ /* 0x0007e20000100a00 */
[----:B------:R-:W1:Y:S03]  /*adc0*/  LDC R155, c[0x0][0x230] ;  /* 0x00008c00ff9b7b82 */ /* 0x000e660000000800 */
[----:B------:R-:W4:Y:S01]  /*add0*/  LDL.LU.64 R250, [R1+0x190] ;  /* 0x0001900001fa7983 */ /* 0x000f220000300a00 */
[----:B------:R-:W-:-:S03]  /*ade0*/  ISETP.GE.U32.AND P5, PT, R152, 0x7ffffebc, PT ;  /* 0x7ffffebc9800780c */ /* 0x000fc60003fa6070 */
[----:B------:R1:W-:Y:S01]  /*adf0*/  LDGSTS.E [R22+0x28000], desc[UR8][R12.64], !P2 ;  /* 0x280000000c167fae */ /* 0x0003e2000d121848 */
[----:B------:R-:W-:-:S03]  /*ae00*/  IMAD.WIDE R234, R8, 0x4, R234 ;  /* 0x0000000408ea7825 */ /* 0x000fc600078e02ea */
[----:B------:R-:W4:Y:S04]  /*ae10*/  LDL.LU.64 R188, [R1+0x188] ;  /* 0x0001880001bc7983 */ /* 0x000f280000300a00 */
[----:B------:R1:W-:Y:S04]  /*ae20*/  LDGSTS.E [R22+0x2c000], desc[UR8][R10.64], !P2 ;  /* 0x2c0000000a167fae */ /* 0x0003e8000d121848 */
[----:B--2---:R-:W2:Y:S04]  /*ae30*/  LDL.LU.64 R12, [R1+0x180] ;  /* 0x00018000010c7983 */ /* 0x004ea80000300a00 */
[----:B------:R2:W-:Y:S04]  /*ae40*/  LDGSTS.E [R22+0x28004], desc[UR8][R4.64], !P1 ;  /* 0x2800400004167fae */ /* 0x0005e8000c921848 */
[----:B---3--:R-:W3:Y:S04]  /*ae50*/  LDL.LU.64 R10, [R1+0x178] ;  /* 0x00017800010a7983 */ /* 0x008ee80000300a00 */
[----:B------:R1:W-:Y:S04]  /*ae60*/  STL.64 [R1+0x920], R234 ;  /* 0x000920ea01007387 */ /* 0x0003e80000100a00 */
[----:B------:R3:W-:Y:S04]  /*ae70*/  LDGSTS.E [R22+0x2c004], desc[UR8][R2.64], !P1 ;  /* 0x2c00400002167fae */ /* 0x0007e8000c921848 */
[----:B------:R-:W3:Y:S04]  /*ae80*/  LDL.LU.64 R4, [R1+0x170] ;  /* 0x0001700001047983 */ /* 0x000ee80000300a00 */
[----:B------:R-:W-:Y:S04]  /*ae90*/  LDGSTS.E [R22+0x28008], desc[UR8][R234.64], !P0 ;  /* 0x28008000ea167fae */ /* 0x000fe8000c121848 */
[----:B------:R-:W3:Y:S01]  /*aea0*/  LDL.LU.64 R2, [R1+0x168] ;  /* 0x0001680001027983 */ /* 0x000ee20000300a00 */
[----:B------:R-:W-:-:S04]  /*aeb0*/  IMAD.WIDE R236, R8, 0x4, R236 ;  /* 0x0000000408ec7825 */ /* 0x000fc800078e02ec */
[C---:B------:R-:W-:Y:S01]  /*aec0*/  IMAD.WIDE R238, R8.reuse, 0x4, R238 ;  /* 0x0000000408ee7825 */ /* 0x040fe200078e02ee */
[----:B------:R1:W-:Y:S03]  /*aed0*/  STL.64 [R1+0x918], R236 ;  /* 0x000918ec01007387 */ /* 0x0003e60000100a00 */
[C---:B------:R-:W-:Y:S01]  /*aee0*/  IMAD.WIDE R240, R8.reuse, 0x4, R240 ;  /* 0x0000000408f07825 */ /* 0x040fe200078e02f0 */
[----:B-1----:R-:W3:Y:S04]  /*aef0*/  LDL.LU.64 R234, [R1+0xca0] ;  /* 0x000ca00001ea7983 */ /* 0x002ee80000300a00 */
[----:B------:R-:W-:Y:S04]  /*af00*/  LDGSTS.E [R22+0x2c008], desc[UR8][R236.64], !P0 ;  /* 0x2c008000ec167fae */ /* 0x000fe8000c121848 */
[----:B------:R-:W-:Y:S04]  /*af10*/  LDGSTS.E [R22+0x2800c], desc[UR8][R238.64], !P6 ;  /* 0x2800c000ee167fae */ /* 0x000fe8000f121848 */
[----:B------:R-:W-:Y:S04]  /*af20*/  LDGSTS.E [R22+0x2c00c], desc[UR8][R240.64], !P6 ;  /* 0x2c00c000f0167fae */ /* 0x000fe8000f121848 */
[----:B------:R-:W3:Y:S04]  /*af30*/  LDL.LU.64 R236, [R1+0xc98] ;  /* 0x000c980001ec7983 */ /* 0x000ee80000300a00 */
[----:B------:R1:W-:Y:S04]  /*af40*/  STL.64 [R1+0x910], R238 ;  /* 0x000910ee01007387 */ /* 0x0003e80000100a00 */
[----:B------:R1:W-:Y:S04]  /*af50*/  STL.64 [R1+0x908], R240 ;  /* 0x000908f001007387 */ /* 0x0003e80000100a00 */
[----:B-1----:R-:W3:Y:S04]  /*af60*/  LDL.LU.64 R238, [R1+0xc90] ;  /* 0x000c900001ee7983 */ /* 0x002ee80000300a00 */
[----:B------:R-:W3:Y:S01]  /*af70*/  LDL.LU.64 R240, [R1+0xc88] ;  /* 0x000c880001f07983 */ /* 0x000ee20000300a00 */
[----:B------:R-:W-:-:S04]  /*af80*/  IMAD.WIDE R242, R8, 0x4, R242 ;  /* 0x0000000408f27825 */ /* 0x000fc800078e02f2 */
[----:B----4-:R-:W-:Y:S01]  /*af90*/  IMAD.WIDE R244, R8, 0x4, R244 ;  /* 0x0000000408f47825 */ /* 0x010fe200078e02f4 */
[----:B------:R1:W-:Y:S04]  /*afa0*/  STL.64 [R1+0x7c0], R242 ;  /* 0x0007c0f201007387 */ /* 0x0003e80000100a00 */
[----:B------:R4:W-:Y:S04]  /*afb0*/  STL.64 [R1+0x7b8], R244 ;  /* 0x0007b8f401007387 */ /* 0x0009e80000100a00 */
[----:B------:R-:W-:Y:S04]  /*afc0*/  LDGSTS.E [R22+0x30000], desc[UR8][R242.64], !P5 ;  /* 0x30000000f2167fae */ /* 0x000fe8000e921848 */
[----:B------:R-:W-:Y:S04]  /*afd0*/  LDGSTS.E [R22+0x34000], desc[UR8][R244.64], !P5 ;  /* 0x34000000f4167fae */ /* 0x000fe8000e921848 */
[----:B-1----:R-:W3:Y:S04]  /*afe0*/  LDL.LU.64 R242, [R1+0xc80] ;  /* 0x000c800001f27983 */ /* 0x002ee80000300a00 */
[----:B----4-:R-:W4:Y:S01]  /*aff0*/  LDL.LU.64 R244, [R1+0xc78] ;  /* 0x000c780001f47983 */ /* 0x010f220000300a00 */
[----:B------:R-:W-:Y:S01]  /*b000*/  ISETP.GE.U32.AND P4, PT, R7, 0x7ffffebb, PT ;  /* 0x7ffffebb0700780c */ /* 0x000fe20003f86070 */
[----:B------:R-:W-:Y:S01]  /*b010*/  VIADD R7, R246, 0xffffff38 ;  /* 0xffffff38f6077836 */ /* 0x000fe20000000000 */
[----:B------:R-:W-:Y:S01]  /*b020*/  IADD3 R152, R154, -0xc7, RZ ;  /* 0xffffff399a987810 */ /* 0x000fe20007ffe0ff */
[----:B------:R-:W-:Y:S01]  /*b030*/  IMAD.WIDE R250, R8, 0x4, R250 ;  /* 0x0000000408fa7825 */ /* 0x000fe200078e02fa */
[----:B------:R-:W1:Y:S02]  /*b040*/  LDC R246, c[0x0][0x230] ;  /* 0x00008c00fff67b82 */ /* 0x000e640000000800 */
[----:B------:R-:W-:-:S02]  /*b050*/  ISETP.GE.U32.AND P2, PT, R152, 0x7ffffeba, PT ;  /* 0x7ffffeba9800780c */ /* 0x000fc40003f46070 */
[----:B------:R-:W-:Y:S01]  /*b060*/  ISETP.GE.U32.AND P1, PT, R7, 0x7ffffeb9, PT ;  /* 0x7ffffeb90700780c */ /* 0x000fe20003f26070 */
[----:B------:R-:W-:Y:S02]  /*b070*/  VIADD R152, R153, 0xffffff1b ;  /* 0xffffff1b99987836 */ /* 0x000fe40000000000 */
[----:B------:R-:W-:Y:S01]  /*b080*/  IMAD.WIDE R188, R8, 0x4, R188 ;  /* 0x0000000408bc7825 */ /* 0x000fe200078e02bc */
[----:B------:R-:W-:-:S03]  /*b090*/  IADD3 R7, R247, -0xe6, RZ ;  /* 0xffffff1af7077810 */ /* 0x000fc60007ffe0ff */
[----:B--2---:R-:W-:Y:S01]  /*b0a0*/  IMAD.WIDE R12, R8, 0x4, R12 ;  /* 0x00000004080c7825 */ /* 0x004fe200078e020c */
[----:B------:R-:W-:Y:S01]  /*b0b0*/  ISETP.GE.U32.AND P0, PT, R152, 0x7ffffe9c, PT ;  /* 0x7ffffe9c9800780c */ /* 0x000fe20003f06070 */
[----:B------:R-:W-:Y:S02]  /*b0c0*/  STL.64 [R1+0x7b0], R250 ;  /* 0x0007b0fa01007387 */ /* 0x000fe40000100a00 */
[----:B---3--:R-:W-:Y:S01]  /*b0d0*/  IMAD.WIDE R10, R8, 0x4, R10 ;  /* 0x00000004080a7825 */ /* 0x008fe200078e020a */
[----:B------:R-:W2:Y:S01]  /*b0e0*/  LDC R154, c[0x0][0x230] ;  /* 0x00008c00ff9a7b82 */ /* 0x000ea20000000800 */
[----:B------:R-:W-:Y:S01]  /*b0f0*/  LDGSTS.E [R22+0x30004], desc[UR8][R250.64], !P4 ;  /* 0x30004000fa167fae */ /* 0x000fe2000e121848 */
[----:B------:R-:W-:-:S03]  /*b100*/  ISETP.GE.U32.AND P6, PT, R7, 0x7ffffe9b, PT ;  /* 0x7ffffe9b0700780c */ /* 0x000fc60003fc6070 */
[----:B------:R-:W-:Y:S01]  /*b110*/  STL.64 [R1+0x7a8], R188 ;  /* 0x0007a8bc01007387 */ /* 0x000fe20000100a00 */
[----:B------:R-:W-:Y:S02]  /*b120*/  IMAD.WIDE R4, R8, 0x4, R4 ;  /* 0x0000000408047825 */ /* 0x000fe400078e0204 */
[----:B------:R-:W3:Y:S01]  /*b130*/  LDC R247, c[0x0][0x230] ;  /* 0x00008c00fff77b82 */ /* 0x000ee20000000800 */
[----:B------:R-:W-:Y:S01]  /*b140*/  LDGSTS.E [R22+0x34004], desc[UR8][R188.64], !P4 ;  /* 0x34004000bc167fae */ /* 0x000fe2000e121848 */
[----:B------:R-:W-:-:S03]  /*b150*/  VIADD R152, R155, 0xffffff19 ;  /* 0xffffff199b987836 */ /* 0x000fc60000000000 */
[----:B------:R-:W-:Y:S01]  /*b160*/  STL.64 [R1+0x7a0], R12 ;  /* 0x0007a00c01007387 */ /* 0x000fe20000100a00 */
[----:B------:R-:W-:Y:S02]  /*b170*/  IMAD.WIDE R2, R8, 0x4, R2 ;  /* 0x0000000408027825 */ /* 0x000fe400078e0202 */
[----:B------:R-:W2:Y:S01]  /*b180*/  LDC R155, c[0x0][0x230] ;  /* 0x00008c00ff9b7b82 */ /* 0x000ea20000000800 */
[----:B------:R-:W-:Y:S04]  /*b190*/  LDGSTS.E [R22+0x30008], desc[UR8][R12.64], !P2 ;  /* 0x300080000c167fae */ /* 0x000fe8000d121848 */
[----:B------:R-:W-:Y:S03]  /*b1a0*/  STL.64 [R1+0x798], R10 ;  /* 0x0007980a01007387 */ /* 0x000fe60000100a00 */
[----:B------:R-:W2:Y:S01]  /*b1b0*/  LDC R153, c[0x0][0x230] ;  /* 0x00008c00ff997b82 */ /* 0x000ea20000000800 */
[----:B------:R-:W-:Y:S04]  /*b1c0*/  LDGSTS.E [R22+0x34008], desc[UR8][R10.64], !P2 ;  /* 0x340080000a167fae */ /* 0x000fe8000d121848 */
[----:B------:R-:W-:Y:S04]  /*b1d0*/  STL.64 [R1+0x790], R4 ;  /* 0x0007900401007387 */ /* 0x000fe80000100a00 */
[----:B------:R-:W-:Y:S01]  /*b1e0*/  LDGSTS.E [R22+0x3000c], desc[UR8][R4.64], !P1 ;  /* 0x3000c00004167fae */ /* 0x000fe2000c921848 */
[----:B------:R-:W-:-:S03]  /*b1f0*/  ISETP.GE.U32.AND P5, PT, R152, 0x7ffffe9a, PT ;  /* 0x7ffffe9a9800780c */ /* 0x000fc60003fa6070 */
[----:B------:R1:W-:Y:S04]  /*b200*/  STL.64 [R1+0x788], R2 ;  /* 0x0007880201007387 */ /* 0x0003e80000100a00 */
[----:B------:R1:W-:Y:S02]  /*b210*/  LDGSTS.E [R22+0x3400c], desc[UR8][R2.64], !P1 ;  /* 0x3400c00002167fae */ /* 0x0003e4000c921848 */
[----:B-1----:R-:W-:-:S04]  /*b220*/  IMAD.WIDE R2, R8, 0x4, R238 ;  /* 0x0000000408027825 */ /* 0x002fc800078e02ee */
[----:B------:R-:W-:-:S04]  /*b230*/  IMAD.WIDE R12, R8, 0x4, R240 ;  /* 0x00000004080c7825 */ /* 0x000fc800078e02f0 */
[----:B------:R-:W-:-:S04]  /*b240*/  IMAD.WIDE R4, R8, 0x4, R242 ;  /* 0x0000000408047825 */ /* 0x000fc800078e02f2 */
[----:B----4-:R-:W-:-:S04]  /*b250*/  IMAD.WIDE R10, R8, 0x4, R244 ;  /* 0x00000004080a7825 */ /* 0x010fc800078e02f4 */
[----:B------:R-:W-:Y:S01]  /*b260*/  VIADD R7, R248, 0xffffff18 ;  /* 0xffffff18f8077836 */ /* 0x000fe20000000000 */
[----:B------:R1:W-:Y:S01]  /*b270*/  STL.64 [R1+0x680], R10 ;  /* 0x0006800a01007387 */ /* 0x0003e20000100a00 */
[----:B------:R-:W-:Y:S01]  /*b280*/  IADD3 R152, R246, -0x89, RZ ;  /* 0xffffff77f6987810 */ /* 0x000fe20007ffe0ff */
[----:B--2---:R-:W-:Y:S01]  /*b290*/  VIADD R238, R153, 0xffffff57 ;  /* 0xffffff5799ee7836 */ /* 0x004fe20000000000 */
[----:B------:R-:W2:Y:S01]  /*b2a0*/  LDC R246, c[0x0][0x230] ;  /* 0x00008c00fff67b82 */ /* 0x000ea20000000800 */
[----:B------:R4:W-:Y:S04]  /*b2b0*/  STL.64 [R1+0x678], R4 ;  /* 0x0006780401007387 */ /* 0x0009e80000100a00 */
[----:B------:R-:W-:Y:S03]  /*b2c0*/  LDGSTS.E [R22+0x38000], desc[UR8][R10.64], !P0 ;  /* 0x380000000a167fae */ /* 0x000fe6000c121848 */
[----:B------:R-:W2:Y:S01]  /*b2d0*/  LDC R239, c[0x0][0x230] ;  /* 0x00008c00ffef7b82 */ /* 0x000ea20000000800 */
[----:B------:R3:W-:Y:S04]  /*b2e0*/  STL.64 [R1+0x550], R12 ;  /* 0x0005500c01007387 */ /* 0x0007e80000100a00 */
[----:B------:R-:W-:Y:S03]  /*b2f0*/  LDGSTS.E [R22+0x3c000], desc[UR8][R4.64], !P0 ;  /* 0x3c00000004167fae */ /* 0x000fe6000c121848 */
[----:B------:R-:W2:Y:S01]  /*b300*/  LDC R248, c[0x0][0x230] ;  /* 0x00008c00fff87b82 */ /* 0x000ea20000000800 */
[----:B-1----:R-:W2:Y:S04]  /*b310*/  LDL.LU.64 R10, [R1+0x4e0] ;  /* 0x0004e000010a7983 */ /* 0x002ea80000300a00 */
[----:B------:R1:W-:Y:S03]  /*b320*/  STL.64 [R1+0x508], R2 ;  /* 0x0005080201007387 */ /* 0x0003e60000100a00 */
[----:B------:R-:W2:Y:S01]  /*b330*/  LDC R240, c[0x0][0x230] ;  /* 0x00008c00fff07b82 */ /* 0x000ea20000000800 */
[----:B----4-:R-:W4:Y:S04]  /*b340*/  LDL.LU.64 R4, [R1+0x4d8] ;  /* 0x0004d80001047983 */ /* 0x010f280000300a00 */
[----:B------:R3:W-:Y:S04]  /*b350*/  LDGSTS.E [R22+0x38004], desc[UR8][R12.64], !P6 ;  /* 0x380040000c167fae */ /* 0x0007e8000f121848 */
[----:B------:R1:W-:Y:S04]  /*b360*/  LDGSTS.E [R22+0x3c004], desc[UR8][R2.64], !P6 ;  /* 0x3c00400002167fae */ /* 0x0003e8000f121848 */
[----:B------:R-:W4:Y:S01]  /*b370*/  LDL.LU.64 R250, [R1+0x4d0] ;  /* 0x0004d00001fa7983 */ /* 0x000f220000300a00 */
[----:B---3--:R-:W-:-:S03]  /*b380*/  IMAD.WIDE R12, R8, 0x4, R236 ;  /* 0x00000004080c7825 */ /* 0x008fc600078e02ec */
[----:B------:R-:W3:Y:S01]  /*b390*/  LDL.LU.64 R188, [R1+0x4c8] ;  /* 0x0004c80001bc7983 */ /* 0x000ee20000300a00 */
[----:B------:R-:W-:Y:S01]  /*b3a0*/  ISETP.GE.U32.AND P4, PT, R7, 0x7ffffe99, PT ;  /* 0x7ffffe990700780c */ /* 0x000fe20003f86070 */
[----:B------:R-:W3:Y:S01]  /*b3b0*/  LDC R237, c[0x0][0x230] ;  /* 0x00008c00ffed7b82 */ /* 0x000ee20000000800 */
[----:B-1----:R-:W-:Y:S01]  /*b3c0*/  IMAD.WIDE R2, R8, 0x4, R234 ;  /* 0x0000000408027825 */ /* 0x002fe200078e02ea */
[----:B------:R-:W-:Y:S04]  /*b3d0*/  STL.64 [R1+0x4f8], R12 ;  /* 0x0004f80c01007387 */ /* 0x000fe80000100a00 */
[----:B------:R1:W-:Y:S01]  /*b3e0*/  STL.64 [R1+0x4e8], R2 ;  /* 0x0004e80201007387 */ /* 0x0003e20000100a00 */
[----:B------:R-:W-:Y:S01]  /*b3f0*/  ISETP.GE.U32.AND P2, PT, R152, 0x7ffffef8, PT ;  /* 0x7ffffef89800780c */ /* 0x000fe20003f46070 */
[----:B------:R-:W3:Y:S02]  /*b400*/  LDC R236, c[0x0][0x230] ;  /* 0x00008c00ffec7b82 */ /* 0x000ee40000000800 */
[----:B------:R-:W-:Y:S04]  /*b410*/  LDGSTS.E [R22+0x38008], desc[UR8][R12.64], !P5 ;  /* 0x380080000c167fae */ /* 0x000fe8000e921848 */
[----:B------:R-:W-:Y:S01]  /*b420*/  LDGSTS.E [R22+0x3c008], desc[UR8][R2.64], !P5 ;  /* 0x3c00800002167fae */ /* 0x000fe2000e921848 */
[----:B------:R-:W-:Y:S01]  /*b430*/  VIADD R7, R249, 0xffffff76 ;  /* 0xffffff76f9077836 */ /* 0x000fe20000000000 */
[----:B------:R-:W3:Y:S02]  /*b440*/  LDC R234, c[0x0][0x230] ;  /* 0x00008c00ffea7b82 */ /* 0x000ee40000000800 */
[----:B------:R-:W3:Y:S06]  /*b450*/  LDL.LU.64 R242, [R1+0x4c0] ;  /* 0x0004c00001f27983 */ /* 0x000eec0000300a00 */
[----:B------:R-:W3:Y:S01]  /*b460*/  LDC R235, c[0x0][0x230] ;  /* 0x00008c00ffeb7b82 */ /* 0x000ee20000000800 */
[----:B-1----:R-:W3:Y:S04]  /*b470*/  LDL.LU.64 R2, [R1+0x4b8] ;  /* 0x0004b80001027983 */ /* 0x002ee80000300a00 */
[----:B------:R-:W3:Y:S04]  /*b480*/  LDL.LU.64 R244, [R1+0x4b0] ;  /* 0x0004b00001f47983 */ /* 0x000ee80000300a00 */
[----:B------:R-:W3:Y:S01]  /*b490*/  LDL.LU.64 R12, [R1+0x4a8] ;  /* 0x0004a800010c7983 */ /* 0x000ee20000300a00 */
[----:B------:R-:W-:-:S02]  /*b4a0*/  ISETP.GE.U32.AND P1, PT, R7, 0x7ffffef7, PT ;  /* 0x7ffffef70700780c */ /* 0x000fc40003f26070 */
[----:B------:R-:W-:Y:S01]  /*b4b0*/  IADD3 R7, R247, -0x8c, RZ ;  /* 0xffffff74f7077810 */ /* 0x000fe20007ffe0ff */
[----:B------:R-:W-:-:S03]  /*b4c0*/  VIADD R152, R154, 0xffffff75 ;  /* 0xffffff759a987836 */ /* 0x000fc60000000000 */
[----:B------:R-:W-:Y:S01]  /*b4d0*/  ISETP.GE.U32.AND P6, PT, R7, 0x7ffffef5, PT ;  /* 0x7ffffef50700780c */ /* 0x000fe20003fc6070 */
[----:B------:R-:W-:Y:S01]  /*b4e0*/  VIADD R7, R155, 0xffffff56 ;  /* 0xffffff569b077836 */ /* 0x000fe20000000000 */
[----:B------:R-:W-:Y:S01]  /*b4f0*/  ISETP.GE.U32.AND P0, PT, R152, 0x7ffffef6, PT ;  /* 0x7ffffef69800780c */ /* 0x000fe20003f06070 */
[----:B------:R-:W-:-:S04]  /*b500*/  IMAD.WIDE R154, R8, 0x4, R232 ;  /* 0x00000004089a7825 */ /* 0x000fc800078e02e8 */
[C---:B--2---:R-:W-:Y:S01]  /*b510*/  IMAD.WIDE R10, R8.reuse, 0x4, R10 ;  /* 0x00000004080a7825 */ /* 0x044fe200078e020a */
[----:B------:R-:W-:Y:S03]  /*b520*/  STL.64 [R1+0xbf0], R154 ;  /* 0x000bf09a01007387 */ /* 0x000fe60000100a00 */
[----:B----4-:R-:W-:Y:S01]  /*b530*/  IMAD.WIDE R4, R8, 0x4, R4 ;  /* 0x0000000408047825 */ /* 0x010fe200078e0204 */
[----:B------:R-:W-:Y:S01]  /*b540*/  LDGSTS.E [R22+0x3800c], desc[UR8][R154.64], !P4 ;  /* 0x3800c0009a167fae */ /* 0x000fe2000e121848 */
[----:B------:R-:W-:Y:S01]  /*b550*/  ISETP.GE.U32.AND P5, PT, R238, 0x7ffffed8, PT ;  /* 0x7ffffed8ee00780c */ /* 0x000fe20003fa6070 */
[----:B------:R-:W1:Y:S01]  /*b560*/  LDC R232, c[0x0][0x230] ;  /* 0x00008c00ffe87b82 */ /* 0x000e620000000800 */
[C---:B------:R-:W-:Y:S01]  /*b570*/  IMAD.WIDE R152, R8.reuse, 0x4, R230 ;  /* 0x0000000408987825 */ /* 0x040fe200078e02e6 */
[----:B------:R3:W-:Y:S04]  /*b580*/  STL.64 [R1+0xc08], R22 ;  /* 0x000c081601007387 */ /* 0x0007e80000100a00 */
[----:B------:R3:W-:Y:S02]  /*b590*/  LDGSTS.E [R22+0x3c00c], desc[UR8][R152.64], !P4 ;  /* 0x3c00c00098167fae */ /* 0x0007e4000e121848 */
[----:B------:R-:W2:Y:S02]  /*b5a0*/  LDC R231, c[0x0][0x230] ;  /* 0x00008c00ffe77b82 */ /* 0x000ea40000000800 */
[----:B------:R4:W-:Y:S04]  /*b5b0*/  STL.64 [R1+0xc00], R152 ;  /* 0x000c009801007387 */ /* 0x0009e80000100a00 */
[----:B------:R1:W-:Y:S02]  /*b5c0*/  STL.64 [R1+0xb00], R10 ;  /* 0x000b000a01007387 */ /* 0x0003e40000100a00 */
[----:B------:R-:W2:Y:S01]  /*b5d0*/  LDC R233, c[0x0][0x230] ;  /* 0x00008c00ffe97b82 */ /* 0x000ea20000000800 */
[C---:B---3--:R-:W-:Y:S01]  /*b5e0*/  IMAD.WIDE R22, R8.reuse, 0x4, R188 ;  /* 0x0000000408167825 */ /* 0x048fe200078e02bc */
[----:B------:R3:W-:Y:S03]  /*b5f0*/  STL.64 [R1+0xaf8], R4 ;  /* 0x000af80401007387 */ /* 0x0007e60000100a00 */
[C---:B----4-:R-:W-:Y:S01]  /*b600*/  IMAD.WIDE R152, R8.reuse, 0x4, R250 ;  /* 0x0000000408987825 */ /* 0x050fe200078e02fa */
[----:B------:R-:W-:Y:S04]  /*b610*/  LDGSTS.E [R21+0x20000], desc[UR8][R10.64], !P2 ;  /* 0x200000000a157fae */ /* 0x000fe8000d121848 */
[----:B------:R-:W4:Y:S04]  /*b620*/  LDL.LU.64 R250, [R1+0x320] ;  /* 0x0003200001fa7983 */ /* 0x000f280000300a00 */
[----:B------:R-:W2:Y:S01]  /*b630*/  LDL.LU.64 R188, [R1+0x318] ;  /* 0x0003180001bc7983 */ /* 0x000ea20000300a00 */
[----:B------:R-:W-:-:S03]  /*b640*/  IMAD.WIDE R154, R8, 0x4, R242 ;  /* 0x00000004089a7825 */ /* 0x000fc600078e02f2 */
[----:B------:R-:W-:Y:S04]  /*b650*/  STL.64 [R1+0xaf0], R152 ;  /* 0x000af09801007387 */ /* 0x000fe80000100a00 */
[----:B------:R3:W-:Y:S01]  /*b660*/  STL.64 [R1+0xae8], R22 ;  /* 0x000ae81601007387 */ /* 0x0007e20000100a00 */
[----:B------:R-:W-:-:S03]  /*b670*/  IMAD.WIDE R2, R8, 0x4, R2 ;  /* 0x0000000408027825 */ /* 0x000fc600078e0202 */
[----:B-1----:R-:W2:Y:S04]  /*b680*/  LDL.LU.64 R10, [R1+0x310] ;  /* 0x00031000010a7983 */ /* 0x002ea80000300a00 */
[----:B------:R-:W-:Y:S04]  /*b690*/  LDGSTS.E [R21+0x24000], desc[UR8][R4.64], !P2 ;  /* 0x2400000004157fae */ /* 0x000fe8000d121848 */
[----:B------:R-:W-:Y:S04]  /*b6a0*/  LDGSTS.E [R21+0x20004], desc[UR8][R152.64], !P1 ;  /* 0x2000400098157fae */ /* 0x000fe8000c921848 */
[----:B------:R1:W-:Y:S04]  /*b6b0*/  LDGSTS.E [R21+0x24004], desc[UR8][R22.64], !P1 ;  /* 0x2400400016157fae */ /* 0x0003e8000c921848 */
[----:B---3--:R-:W3:Y:S04]  /*b6c0*/  LDL.LU.64 R4, [R1+0x308] ;  /* 0x0003080001047983 */ /* 0x008ee80000300a00 */
[----:B------:R-:W-:Y:S01]  /*b6d0*/  STL.64 [R1+0xae0], R154 ;  /* 0x000ae09a01007387 */ /* 0x000fe20000100a00 */
[----:B-1----:R-:W-:-:S03]  /*b6e0*/  IMAD.WIDE R22, R8, 0x4, R12 ;  /* 0x0000000408167825 */ /* 0x002fc600078e020c */
[----:B------:R1:W-:Y:S04]  /*b6f0*/  STL.64 [R1+0xad8], R2 ;  /* 0x000ad80201007387 */ /* 0x0003e80000100a00 */
[----:B------:R-:W3:Y:S01]  /*b700*/  LDL.LU.64 R12, [R1+0x300] ;  /* 0x00030000010c7983 */ /* 0x000ee20000300a00 */
[----:B------:R-:W-:-:S03]  /*b710*/  IMAD.WIDE R152, R8, 0x4, R244 ;  /* 0x0000000408987825 */ /* 0x000fc600078e02f4 */
[----:B------:R2:W-:Y:S04]  /*b720*/  LDGSTS.E [R21+0x20008], desc[UR8][R154.64], !P0 ;  /* 0x200080009a157fae */ /* 0x0005e8000c121848 */
[----:B------:R1:W-:Y:S04]  /*b730*/  STL.64 [R1+0xad0], R152 ;  /* 0x000ad09801007387 */ /* 0x0003e80000100a00 */
[----:B------:R-:W-:Y:S04]  /*b740*/  LDGSTS.E [R21+0x24008], desc[UR8][R2.64], !P0 ;  /* 0x2400800002157fae */ /* 0x000fe8000c121848 */
[----:B------:R1:W-:Y:S01]  /*b750*/  STL.64 [R1+0xac8], R22 ;  /* 0x000ac81601007387 */ /* 0x0003e20000100a00 */
[----:B------:R-:W-:-:S02]  /*b760*/  IADD3 R230, R246, -0xab, RZ ;  /* 0xffffff55f6e67810 */ /* 0x000fc40007ffe0ff */
[----:B------:R-:W-:Y:S01]  /*b770*/  ISETP.GE.U32.AND P4, PT, R7, 0x7ffffed7, PT ;  /* 0x7ffffed70700780c */ /* 0x000fe20003f86070 */
[----:B------:R-:W-:Y:S04]  /*b780*/  LDGSTS.E [R21+0x2000c], desc[UR8][R152.64], !P6 ;  /* 0x2000c00098157fae */ /* 0x000fe8000f121848 */
[----:B-1----:R-:W3:Y:S01]  /*b790*/  LDL.LU.64 R2, [R1+0x2f8] ;  /* 0x0002f80001027983 */ /* 0x002ee20000300a00 */
[----:B------:R-:W-:Y:S01]  /*b7a0*/  ISETP.GE.U32.AND P2, PT, R230, 0x7ffffed6, PT ;  /* 0x7ffffed6e600780c */ /* 0x000fe20003f46070 */
[----:B------:R-:W-:Y:S02]  /*b7b0*/  VIADD R230, R239, 0xffffff37 ;  /* 0xffffff37efe67836 */ /* 0x000fe40000000000 */
[----:B------:R-:W-:Y:S01]  /*b7c0*/  VIADD R7, R248, 0xffffff54 ;  /* 0xffffff54f8077836 */ /* 0x000fe20000000000 */
[----:B------:R-:W-:Y:S04]  /*b7d0*/  LDGSTS.E [R21+0x2400c], desc[UR8][R22.64], !P6 ;  /* 0x2400c00016157fae */ /* 0x000fe8000f121848 */
[----:B------:R-:W3:Y:S01]  /*b7e0*/  LDL.LU.64 R152, [R1+0x2f0] ;  /* 0x0002f00001987983 */ /* 0x000ee20000300a00 */
[----:B------:R-:W-:-:S02]  /*b7f0*/  ISETP.GE.U32.AND P1, PT, R7, 0x7ffffed5, PT ;  /* 0x7ffffed50700780c */ /* 0x000fc40003f26070 */
[----:B------:R-:W-:Y:S01]  /*b800*/  IADD3 R7, R240, -0xca, RZ ;  /* 0xffffff36f0077810 */ /* 0x000fe20007ffe0ff */
[----:B------:R-:W3:Y:S01]  /*b810*/  LDL.LU.64 R22, [R1+0x2e8] ;  /* 0x0002e80001167983 */ /* 0x000ee20000300a00 */
[----:B----4-:R-:W-:-:S04]  /*b820*/  IMAD.WIDE R238, R8, 0x4, R250 ;  /* 0x0000000408ee7825 */ /* 0x010fc800078e02fa */
[C---:B--2---:R-:W-:Y:S01]  /*b830*/  IMAD.WIDE R154, R8.reuse, 0x4, R188 ;  /* 0x00000004089a7825 */ /* 0x044fe200078e02bc */
[----:B------:R1:W-:Y:S04]  /*b840*/  STL.64 [R1+0x900], R238 ;  /* 0x000900ee01007387 */ /* 0x0003e80000100a00 */
[----:B------:R-:W-:Y:S04]  /*b850*/  STL.64 [R1+0x8f8], R154 ;  /* 0x0008f89a01007387 */ /* 0x000fe80000100a00 */
[----:B------:R-:W2:Y:S01]  /*b860*/  LDL.LU.64 R188, [R1+0x160] ;  /* 0x0001600001bc7983 */ /* 0x000ea20000300a00 */
[----:B------:R-:W-:-:S03]  /*b870*/  IMAD.WIDE R10, R8, 0x4, R10 ;  /* 0x00000004080a7825 */ /* 0x000fc600078e020a */
[----:B------:R-:W4:Y:S04]  /*b880*/  LDL.LU.64 R242, [R1+0x158] ;  /* 0x0001580001f27983 */ /* 0x000f280000300a00 */
[----:B------:R1:W-:Y:S04]  /*b890*/  STL.64 [R1+0x8f0], R10 ;  /* 0x0008f00a01007387 */ /* 0x0003e80000100a00 */
[----:B------:R1:W-:Y:S04]  /*b8a0*/  LDGSTS.E [R21+0x28000], desc[UR8][R238.64], !P5 ;  /* 0x28000000ee157fae */ /* 0x0003e8000e921848 */
[----:B------:R1:W-:Y:S01]  /*b8b0*/  LDGSTS.E [R21+0x2c000], desc[UR8][R154.64], !P5 ;  /* 0x2c0000009a157fae */ /* 0x0003e2000e921848 */
[----:B---3--:R-:W-:-:S03]  /*b8c0*/  IMAD.WIDE R4, R8, 0x4, R4 ;  /* 0x0000000408047825 */ /* 0x008fc600078e0204 */
[----:B------:R-:W-:Y:S04]  /*b8d0*/  LDGSTS.E [R21+0x28004], desc[UR8][R10.64], !P4 ;  /* 0x280040000a157fae */ /* 0x000fe8000e121848 */
[----:B------:R3:W-:Y:S01]  /*b8e0*/  STL.64 [R1+0x8e8], R4 ;  /* 0x0008e80401007387 */ /* 0x0007e20000100a00 */
[----:B------:R-:W-:-:S03]  /*b8f0*/  IMAD.WIDE R240, R8, 0x4, R12 ;  /* 0x0000000408f07825 */ /* 0x000fc600078e020c */
[----:B------:R-:W4:Y:S01]  /*b900*/  LDL.LU.64 R244, [R1+0x150] ;  /* 0x0001500001f47983 */ /* 0x000f220000300a00 */
[----:B------:R-:W-:Y:S01]  /*b910*/  ISETP.GE.U32.AND P0, PT, R230, 0x7ffffeb8, PT ;  /* 0x7ffffeb8e600780c */ /* 0x000fe20003f06070 */
[----:B-1----:R-:W1:Y:S02]  /*b920*/  LDC R238, c[0x0][0x230] ;  /* 0x00008c00ffee7b82 */ /* 0x002e640000000800 */
[----:B------:R-:W4:Y:S04]  /*b930*/  LDL.LU.64 R250, [R1+0x148] ;  /* 0x0001480001fa7983 */ /* 0x000f280000300a00 */
[----:B------:R-:W4:Y:S04]  /*b940*/  LDL.LU.64 R12, [R1+0x140] ;  /* 0x00014000010c7983 */ /* 0x000f280000300a00 */
[----:B------:R-:W4:Y:S04]  /*b950*/  LDL.LU.64 R10, [R1+0x138] ;  /* 0x00013800010a7983 */ /* 0x000f280000300a00 */
[----:B------:R-:W-:Y:S04]  /*b960*/  LDGSTS.E [R21+0x2c004], desc[UR8][R4.64], !P4 ;  /* 0x2c00400004157fae */ /* 0x000fe8000e121848 */
[----:B------:R-:W-:Y:S01]  /*b970*/  STL.64 [R1+0x8e0], R240 ;  /* 0x0008e0f001007387 */ /* 0x000fe20000100a00 */
[----:B------:R-:W-:Y:S01]  /*b980*/  IMAD.WIDE R154, R8, 0x4, R2 ;  /* 0x00000004089a7825 */ /* 0x000fe200078e0202 */
[----:B------:R-:W-:-:S02]  /*b990*/  ISETP.GE.U32.AND P6, PT, R7, 0x7ffffeb7, PT ;  /* 0x7ffffeb70700780c */ /* 0x000fc40003fc6070 */
[----:B------:R-:W-:Y:S04]  /*b9a0*/  LDGSTS.E [R21+0x28008], desc[UR8][R240.64], !P2 ;  /* 0x28008000f0157fae */ /* 0x000fe8000d121848 */
[----:B---3--:R-:W3:Y:S04]  /*b9b0*/  LDL.LU.64 R4, [R1+0x130] ;  /* 0x0001300001047983 */ /* 0x008ee80000300a00 */
[----:B------:R-:W3:Y:S01]  /*b9c0*/  LDL.LU.64 R2, [R1+0x128] ;  /* 0x0001280001027983 */ /* 0x000ee20000300a00 */
[----:B------:R-:W-:Y:S02]  /*b9d0*/  VIADD R230, R232, 0xffffff35 ;  /* 0xffffff35e8e67836 */ /* 0x000fe40000000000 */
[----:B------:R-:W-:-:S02]  /*b9e0*/  VIADD R7, R234, 0xffffff34 ;  /* 0xffffff34ea077836 */ /* 0x000fc40000000000 */
[----:B------:R-:W-:Y:S01]  /*b9f0*/  IMAD.WIDE R152, R8, 0x4, R152 ;  /* 0x0000000408987825 */ /* 0x000fe200078e0298 */
[----:B------:R-:W-:-:S03]  /*ba00*/  ISETP.GE.U32.AND P5, PT, R230, 0x7ffffeb6, PT ;  /* 0x7ffffeb6e600780c */ /* 0x000fc60003fa6070 */
[----:B------:R-:W-:Y:S01]  /*ba10*/  IMAD.WIDE R22, R8, 0x4, R22 ;  /* 0x0000000408167825 */ /* 0x000fe200078e0216 */
[----:B------:R-:W-:Y:S01]  /*ba20*/  ISETP.GE.U32.AND P4, PT, R7, 0x7ffffeb5, PT ;  /* 0x7ffffeb50700780c */ /* 0x000fe20003f86070 */
[----:B------:R4:W-:Y:S01]  /*ba30*/  STL.64 [R1+0x8d8], R154 ;  /* 0x0008d89a01007387 */ /* 0x0009e20000100a00 */
[----:B------:R-:W-:-:S03]  /*ba40*/  IADD3 R230, R231, -0xe9, RZ ;  /* 0xffffff17e7e67810 */ /* 0x000fc60007ffe0ff */
[----:B------:R4:W-:Y:S01]  /*ba50*/  LDGSTS.E [R21+0x2c008], desc[UR8][R154.64], !P2 ;  /* 0x2c0080009a157fae */ /* 0x0009e2000d121848 */
[----:B------:R-:W-:Y:S01]  /*ba60*/  VIADD R7, R235, 0xffffff16 ;  /* 0xffffff16eb077836 */ /* 0x000fe20000000000 */
[----:B------:R-:W1:Y:S02]  /*ba70*/  LDC R234, c[0x0][0x230] ;  /* 0x00008c00ffea7b82 */ /* 0x000e640000000800 */
[----:B------:R4:W-:Y:S04]  /*ba80*/  STL.64 [R1+0x8d0], R152 ;  /* 0x0008d09801007387 */ /* 0x0009e80000100a00 */
[----:B------:R1:W-:Y:S01]  /*ba90*/  LDGSTS.E [R21+0x2800c], desc[UR8][R152.64], !P1 ;  /* 0x2800c00098157fae */ /* 0x0003e2000c921848 */
[----:B------:R-:W-:Y:S01]  /*baa0*/  ISETP.GE.U32.AND P2, PT, R230, 0x7ffffe98, PT ;  /* 0x7ffffe98e600780c */ /* 0x000fe20003f46070 */
[----:B------:R-:W3:Y:S02]  /*bab0*/  LDC R232, c[0x0][0x230] ;  /* 0x00008c00ffe87b82 */ /* 0x000ee40000000800 */
[----:B------:R1:W-:Y:S04]  /*bac0*/  STL.64 [R1+0x8c8], R22 ;  /* 0x0008c81601007387 */ /* 0x0003e80000100a00 */
[----:B------:R1:W-:Y:S01]  /*bad0*/  LDGSTS.E [R21+0x2c00c], desc[UR8][R22.64], !P1 ;  /* 0x2c00c00016157fae */ /* 0x0003e2000c921848 */
[----:B------:R-:W-:Y:S01]  /*bae0*/  ISETP.GE.U32.AND P1, PT, R7, 0x7ffffe97, PT ;  /* 0x7ffffe970700780c */ /* 0x000fe20003f26070 */
[----:B------:R-:W-:Y:S01]  /*baf0*/  VIADD R230, R233, 0xffffff15 ;  /* 0xffffff15e9e67836 */ /* 0x000fe20000000000 */
[----:B------:R-:W3:Y:S08]  /*bb00*/  LDC R231, c[0x0][0x230] ;  /* 0x00008c00ffe77b82 */ /* 0x000ef00000000800 */
[----:B------:R-:W3:Y:S01]  /*bb10*/  LDC R235, c[0x0][0x230] ;  /* 0x00008c00ffeb7b82 */ /* 0x000ee20000000800 */
[----:B--2---:R-:W-:-:S04]  /*bb20*/  IMAD.WIDE R188, R8, 0x4, R188 ;  /* 0x0000000408bc7825 */ /* 0x004fc800078e02bc */
[C---:B----4-:R-:W-:Y:S01]  /*bb30*/  IMAD.WIDE R154, R8.reuse, 0x4, R242 ;  /* 0x00000004089a7825 */ /* 0x050fe200078e02f2 */
[----:B------:R-:W-:Y:S03]  /*bb40*/  STL.64 [R1+0x780], R188 ;  /* 0x000780bc01007387 */ /* 0x000fe60000100a00 */
[C---:B-1----:R-:W-:Y:S01]  /*bb50*/  IMAD.WIDE R152, R8.reuse, 0x4, R244 ;  /* 0x0000000408987825 */ /* 0x042fe200078e02f4 */
[----:B------:R-:W-:Y:S03]  /*bb60*/  LDGSTS.E [R21+0x30000], desc[UR8][R188.64], !P0 ;  /* 0x30000000bc157fae */ /* 0x000fe6000c121848 */
[C---:B------:R-:W-:Y:S01]  /*bb70*/  IMAD.WIDE R22, R8.reuse, 0x4, R250 ;  /* 0x0000000408167825 */ /* 0x040fe200078e02fa */
[----:B------:R-:W-:Y:S03]  /*bb80*/  STL.64 [R1+0x778], R154 ;  /* 0x0007789a01007387 */ /* 0x000fe60000100a00 */
[C---:B------:R-:W-:Y:S01]  /*bb90*/  IMAD.WIDE R12, R8.reuse, 0x4, R12 ;  /* 0x00000004080c7825 */ /* 0x040fe200078e020c */
[----:B------:R-:W-:Y:S03]  /*bba0*/  LDGSTS.E [R21+0x34000], desc[UR8][R154.64], !P0 ;  /* 0x340000009a157fae */ /* 0x000fe6000c121848 */
[C---:B------:R-:W-:Y:S01]  /*bbb0*/  IMAD.WIDE R10, R8.reuse, 0x4, R10 ;  /* 0x00000004080a7825 */ /* 0x040fe200078e020a */
[----:B------:R-:W-:Y:S03]  /*bbc0*/  STL.64 [R1+0x770], R152 ;  /* 0x0007709801007387 */ /* 0x000fe60000100a00 */
[C---:B---3--:R-:W-:Y:S01]  /*bbd0*/  IMAD.WIDE R4, R8.reuse, 0x4, R4 ;  /* 0x0000000408047825 */ /* 0x048fe200078e0204 */
[----:B------:R-:W-:Y:S03]  /*bbe0*/  LDGSTS.E [R21+0x30004], desc[UR8][R152.64], !P6 ;  /* 0x3000400098157fae */ /* 0x000fe6000f121848 */
[C---:B------:R-:W-:Y:S01]  /*bbf0*/  IMAD.WIDE R2, R8.reuse, 0x4, R2 ;  /* 0x0000000408027825 */ /* 0x040fe200078e0202 */
[----:B------:R1:W-:Y:S01]  /*bc00*/  STL.64 [R1+0x768], R22 ;  /* 0x0007681601007387 */ /* 0x0003e20000100a00 */
[----:B------:R-:W-:Y:S01]  /*bc10*/  IADD3 R7, R237, -0xec, RZ ;  /* 0xffffff14ed077810 */ /* 0x000fe20007ffe0ff */
[----:B------:R-:W2:Y:S02]  /*bc20*/  LDC R233, c[0x0][0x230] ;  /* 0x00008c00ffe97b82 */ /* 0x000ea40000000800 */
[----:B------:R1:W-:Y:S04]  /*bc30*/  LDGSTS.E [R21+0x34004], desc[UR8][R22.64], !P6 ;  /* 0x3400400016157fae */ /* 0x0003e8000f121848 */
[----:B------:R3:W-:Y:S04]  /*bc40*/  STL.64 [R1+0x760], R12 ;  /* 0x0007600c01007387 */ /* 0x0007e80000100a00 */
[----:B------:R3:W-:Y:S04]  /*bc50*/  LDGSTS.E [R21+0x30008], desc[UR8][R12.64], !P5 ;  /* 0x300080000c157fae */ /* 0x0007e8000e921848 */
[----:B------:R-:W-:Y:S01]  /*bc60*/  STL.64 [R1+0x758], R10 ;  /* 0x0007580a01007387 */ /* 0x000fe20000100a00 */
[----:B-1----:R-:W-:Y:S01]  /*bc70*/  IMAD.WIDE R22, R8, 0x4, R158 ;  /* 0x0000000408167825 */ /* 0x002fe200078e029e */
[----:B------:R-:W-:Y:S01]  /*bc80*/  ISETP.GE.U32.AND P0, PT, R230, 0x7ffffe96, PT ;  /* 0x7ffffe96e600780c */ /* 0x000fe20003f06070 */
[----:B------:R-:W1:Y:S01]  /*bc90*/  LDC R159, c[0x0][0x230] ;  /* 0x00008c00ff9f7b82 */ /* 0x000e620000000800 */
[----:B------:R-:W-:Y:S04]  /*bca0*/  LDGSTS.E [R21+0x34008], desc[UR8][R10.64], !P5 ;  /* 0x340080000a157fae */ /* 0x000fe8000e921848 */
[----:B------:R4:W-:Y:S01]  /*bcb0*/  STL.64 [R1+0x750], R4 ;  /* 0x0007500401007387 */ /* 0x0009e20000100a00 */
[----:B---3--:R-:W-:Y:S01]  /*bcc0*/  IMAD.WIDE R12, R8, 0x4, R160 ;  /* 0x00000004080c7825 */ /* 0x008fe200078e02a0 */
[----:B------:R-:W-:Y:S01]  /*bcd0*/  ISETP.GE.U32.AND P6, PT, R7, 0x7ffffe95, PT ;  /* 0x7ffffe950700780c */ /* 0x000fe20003fc6070 */
[----:B------:R-:W3:Y:S01]  /*bce0*/  LDC R158, c[0x0][0x230] ;  /* 0x00008c00ff9e7b82 */ /* 0x000ee20000000800 */
[----:B------:R4:W-:Y:S04]  /*bcf0*/  LDGSTS.E [R21+0x3000c], desc[UR8][R4.64], !P4 ;  /* 0x3000c00004157fae */ /* 0x0009e8000e121848 */
[----:B------:R2:W-:Y:S01]  /*bd00*/  STL.64 [R1+0x748], R2 ;  /* 0x0007480201007387 */ /* 0x0005e20000100a00 */
[----:B------:R-:W-:-:S02]  /*bd10*/  VIADD R230, R234, 0xffffff73 ;  /* 0xffffff73eae67836 */ /* 0x000fc40000000000 */
[----:B------:R-:W-:Y:S01]  /*bd20*/  VIADD R7, R238, 0xffffff72 ;  /* 0xffffff72ee077836 */ /* 0x000fe20000000000 */
[----:B------:R2:W-:Y:S01]  /*bd30*/  LDGSTS.E [R21+0x3400c], desc[UR8][R2.64], !P4 ;  /* 0x3400c00002157fae */ /* 0x0005e2000e121848 */
[C---:B------:R-:W-:Y:S01]  /*bd40*/  IMAD.WIDE R250, R8.reuse, 0x4, R170 ;  /* 0x0000000408fa7825 */ /* 0x040fe200078e02aa */
[----:B------:R-:W1:Y:S03]  /*bd50*/  LDC R234, c[0x0][0x230] ;  /* 0x00008c00ffea7b82 */ /* 0x000e660000000800 */
[----:B----4-:R-:W-:-:S05]  /*bd60*/  IMAD.WIDE R4, R8, 0x4, R156 ;  /* 0x0000000408047825 */ /* 0x010fca00078e029c */
[----:B------:R4:W-:Y:S01]  /*bd70*/  STL.64 [R1+0x4c0], R4 ;  /* 0x0004c00401007387 */ /* 0x0009e20000100a00 */
[----:B------:R-:W3:Y:S01]  /*bd80*/  LDC R160, c[0x0][0x230] ;  /* 0x00008c00ffa07b82 */ /* 0x000ee20000000800 */
[----:B--2---:R-:W-:Y:S02]  /*bd90*/  IMAD.WIDE R2, R8, 0x4, R162 ;  /* 0x0000000408027825 */ /* 0x004fe400078e02a2 */
[----:B------:R2:W-:Y:S04]  /*bda0*/  STL.64 [R1+0x398], R22 ;  /* 0x0003981601007387 */ /* 0x0005e80000100a00 */
[----:B------:R-:W-:Y:S01]  /*bdb0*/  LDGSTS.E [R21+0x38000], desc[UR8][R4.64], !P2 ;  /* 0x3800000004157fae */ /* 0x000fe2000d121848 */
[----:B------:R-:W-:Y:S01]  /*bdc0*/  ISETP.GE.U32.AND P5, PT, R230, 0x7ffffef4, PT ;  /* 0x7ffffef4e600780c */ /* 0x000fe20003fa6070 */
[----:B------:R-:W3:Y:S02]  /*bdd0*/  LDC R161, c[0x0][0x230] ;  /* 0x00008c00ffa17b82 */ /* 0x000ee40000000800 */
[----:B------:R-:W3:Y:S04]  /*bde0*/  LDL.LU.64 R10, [R1+0x4a0] ;  /* 0x0004a000010a7983 */ /* 0x000ee80000300a00 */
[----:B------:R2:W-:Y:S01]  /*bdf0*/  STL.64 [R1+0x390], R12 ;  /* 0x0003900c01007387 */ /* 0x0005e20000100a00 */
[----:B------:R-:W-:Y:S01]  /*be00*/  ISETP.GE.U32.AND P4, PT, R7, 0x7ffffef3, PT ;  /* 0x7ffffef30700780c */ /* 0x000fe20003f86070 */
[----:B------:R-:W-:Y:S01]  /*be10*/  VIADD R156, R231, 0xffffff53 ;  /* 0xffffff53e79c7836 */ /* 0x000fe20000000000 */
[----:B------:R-:W1:Y:S01]  /*be20*/  LDC R162, c[0x0][0x230] ;  /* 0x00008c00ffa27b82 */ /* 0x000e620000000800 */
[----:B------:R2:W-:Y:S04]  /*be30*/  LDGSTS.E [R21+0x3c000], desc[UR8][R22.64], !P2 ;  /* 0x3c00000016157fae */ /* 0x0005e8000d121848 */
[----:B----4-:R-:W4:Y:S03]  /*be40*/  LDL.LU.64 R4, [R1+0x498] ;  /* 0x0004980001047983 */ /* 0x010f260000300a00 */
[----:B------:R-:W1:Y:S01]  /*be50*/  LDC R157, c[0x0][0x230] ;  /* 0x00008c00ff9d7b82 */ /* 0x000e620000000800 */
[----:B------:R2:W-:Y:S04]  /*be60*/  LDGSTS.E [R21+0x38004], desc[UR8][R12.64], !P1 ;  /* 0x380040000c157fae */ /* 0x0005e8000c921848 */
[----:B------:R2:W-:Y:S03]  /*be70*/  STL.64 [R1+0x380], R2 ;  /* 0x0003800201007387 */ /* 0x0005e60000100a00 */
[----:B------:R-:W1:Y:S01]  /*be80*/  LDC R163, c[0x0][0x230] ;  /* 0x00008c00ffa37b82 */ /* 0x000e620000000800 */
[----:B------:R2:W-:Y:S02]  /*be90*/  LDGSTS.E [R21+0x3c004], desc[UR8][R2.64], !P1 ;  /* 0x3c00400002157fae */ /* 0x0005e4000c921848 */
[----:B--2---:R-:W-:-:S02]  /*bea0*/  IMAD.WIDE R22, R8, 0x4, R168 ;  /* 0x0000000408167825 */ /* 0x004fc400078e02a8 */
[----:B------:R-:W2:Y:S02]  /*beb0*/  LDL.LU.64 R244, [R1+0x490] ;  /* 0x0004900001f47983 */ /* 0x000ea40000300a00 */
[C---:B------:R-:W-:Y:S02]  /*bec0*/  IMAD.WIDE R12, R8.reuse, 0x4, R166 ;  /* 0x00000004080c7825 */ /* 0x040fe400078e02a6 */
[----:B------:R-:W2:Y:S02]  /*bed0*/  LDL.LU.64 R188, [R1+0x488] ;  /* 0x0004880001bc7983 */ /* 0x000ea40000300a00 */
[----:B------:R-:W-:-:S05]  /*bee0*/  IMAD.WIDE R2, R8, 0x4, R164 ;  /* 0x0000000408027825 */ /* 0x000fca00078e02a4 */
[----:B------:R1:W-:Y:S04]  /*bef0*/  STL.64 [R1+0x18], R2 ;  /* 0x0000180201007387 */ /* 0x0003e80000100a00 */
[----:B------:R1:W-:Y:S04]  /*bf00*/  STL.64 [R1+0x10], R12 ;  /* 0x0000100c01007387 */ /* 0x0003e80000100a00 */
[----:B------:R-:W2:Y:S04]  /*bf10*/  LDL.LU.64 R154, [R1+0x480] ;  /* 0x00048000019a7983 */ /* 0x000ea80000300a00 */
[----:B------:R-:W-:Y:S04]  /*bf20*/  LDGSTS.E [R21+0x38008], desc[UR8][R2.64], !P0 ;  /* 0x3800800002157fae */ /* 0x000fe8000c121848 */
[----:B------:R2:W-:Y:S04]  /*bf30*/  STL.64 [R1], R22 ;  /* 0x0000001601007387 */ /* 0x0005e80000100a00 */
[----:B------:R-:W-:Y:S04]  /*bf40*/  LDGSTS.E [R21+0x3c008], desc[UR8][R12.64], !P0 ;  /* 0x3c0080000c157fae */ /* 0x000fe8000c121848 */
[----:B-1----:R-:W2:Y:S04]  /*bf50*/  LDL.LU.64 R2, [R1+0x478] ;  /* 0x0004780001027983 */ /* 0x002ea80000300a00 */
[----:B------:R-:W2:Y:S04]  /*bf60*/  LDL.LU.64 R242, [R1+0x470] ;  /* 0x0004700001f27983 */ /* 0x000ea80000300a00 */
[----:B------:R-:W2:Y:S04]  /*bf70*/  LDL.LU.64 R12, [R1+0x468] ;  /* 0x00046800010c7983 */ /* 0x000ea80000300a00 */
[----:B------:R1:W-:Y:S04]  /*bf80*/  LDGSTS.E [R21+0x3800c], desc[UR8][R22.64], !P6 ;  /* 0x3800c00016157fae */ /* 0x0003e8000f121848 */
[----:B------:R-:W-:Y:S01]  /*bf90*/  STL.64 [R1+0xc10], R250 ;  /* 0x000c10fa01007387 */ /* 0x000fe20000100a00 */
[----:B------:R-:W-:-:S03]  /*bfa0*/  IADD3 R230, R232, -0x8f, RZ ;  /* 0xffffff71e8e67810 */ /* 0x000fc60007ffe0ff */
[----:B------:R-:W-:Y:S01]  /*bfb0*/  LDGSTS.E [R21+0x3c00c], desc[UR8][R250.64], !P6 ;  /* 0x3c00c000fa157fae */ /* 0x000fe2000f121848 */
[----:B------:R-:W-:Y:S01]  /*bfc0*/  ISETP.GE.U32.AND P2, PT, R230, 0x7ffffef2, PT ;  /* 0x7ffffef2e600780c */ /* 0x000fe20003f46070 */
[----:B---3--:R-:W-:-:S05]  /*bfd0*/  IMAD.WIDE R10, R8, 0x4, R10 ;  /* 0x00000004080a7825 */ /* 0x008fca00078e020a */
[----:B------:R3:W-:Y:S04]  /*bfe0*/  STL.64 [R1+0xac0], R10 ;  /* 0x000ac00a01007387 */ /* 0x0007e80000100a00 */
[----:B------:R-:W-:Y:S01]  /*bff0*/  LDGSTS.E [R20+0x20000], desc[UR8][R10.64], !P5 ;  /* 0x200000000a147fae */ /* 0x000fe2000e921848 */
[----:B----4-:R-:W-:-:S05]  /*c000*/  IMAD.WIDE R4, R8, 0x4, R4 ;  /* 0x0000000408047825 */ /* 0x010fca00078e0204 */
[----:B------:R4:W-:Y:S04]  /*c010*/  STL.64 [R1+0xab8], R4 ;  /* 0x000ab80401007387 */ /* 0x0009e80000100a00 */
[----:B------:R-:W-:Y:S01]  /*c020*/  LDGSTS.E [R20+0x24000], desc[UR8][R4.64], !P5 ;  /* 0x2400000004147fae */ /* 0x000fe2000e921848 */
[----:B--2---:R-:W-:-:S03]  /*c030*/  IMAD.WIDE R152, R8, 0x4, R244 ;  /* 0x0000000408987825 */ /* 0x004fc600078e02f4 */
[----:B------:R-:W2:Y:S01]  /*c040*/  LDL.LU.64 R244, [R1+0x2e0] ;  /* 0x0002e00001f47983 */ /* 0x000ea20000300a00 */
[----:B-1----:R-:W-:-:S03]  /*c050*/  IMAD.WIDE R22, R8, 0x4, R188 ;  /* 0x0000000408167825 */ /* 0x002fc600078e02bc */
[----:B------:R-:W2:Y:S04]  /*c060*/  LDL.LU.64 R188, [R1+0x2d8] ;  /* 0x0002d80001bc7983 */ /* 0x000ea80000300a00 */
[----:B------:R-:W-:Y:S04]  /*c070*/  STL.64 [R1+0xab0], R152 ;  /* 0x000ab09801007387 */ /* 0x000fe80000100a00 */
[----:B------:R1:W-:Y:S04]  /*c080*/  STL.64 [R1+0xaa8], R22 ;  /* 0x000aa81601007387 */ /* 0x0003e80000100a00 */
[----:B---3--:R-:W3:Y:S01]  /*c090*/  LDL.LU.64 R10, [R1+0x2d0] ;  /* 0x0002d000010a7983 */ /* 0x008ee20000300a00 */
[----:B------:R-:W-:-:S03]  /*c0a0*/  IMAD.WIDE R154, R8, 0x4, R154 ;  /* 0x00000004089a7825 */ /* 0x000fc600078e029a */
[----:B----4-:R-:W4:Y:S04]  /*c0b0*/  LDL.LU.64 R4, [R1+0x2c8] ;  /* 0x0002c80001047983 */ /* 0x010f280000300a00 */
[----:B------:R-:W-:Y:S04]  /*c0c0*/  LDGSTS.E [R20+0x20004], desc[UR8][R152.64], !P4 ;  /* 0x2000400098147fae */ /* 0x000fe8000e121848 */
[----:B------:R1:W-:Y:S01]  /*c0d0*/  LDGSTS.E [R20+0x24004], desc[UR8][R22.64], !P4 ;  /* 0x2400400016147fae */ /* 0x0003e2000e121848 */
[----:B------:R-:W-:-:S03]  /*c0e0*/  IMAD.WIDE R2, R8, 0x4, R2 ;  /* 0x0000000408027825 */ /* 0x000fc600078e0202 */
[----:B------:R-:W-:Y:S04]  /*c0f0*/  STL.64 [R1+0xaa0], R154 ;  /* 0x000aa09a01007387 */ /* 0x000fe80000100a00 */
[----:B------:R1:W-:Y:S02]  /*c100*/  STL.64 [R1+0xa98], R2 ;  /* 0x000a980201007387 */ /* 0x0003e40000100a00 */
[C---:B-1----:R-:W-:Y:S02]  /*c110*/  IMAD.WIDE R22, R8.reuse, 0x4, R12 ;  /* 0x0000000408167825 */ /* 0x042fe400078e020c */
[----:B------:R-:W-:Y:S04]  /*c120*/  LDGSTS.E [R20+0x20008], desc[UR8][R154.64], !P2 ;  /* 0x200080009a147fae */ /* 0x000fe8000d121848 */
[----:B------:R-:W4:Y:S01]  /*c130*/  LDL.LU.64 R12, [R1+0x2c0] ;  /* 0x0002c000010c7983 */ /* 0x000f220000300a00 */
[----:B------:R-:W-:-:S03]  /*c140*/  IMAD.WIDE R152, R8, 0x4, R242 ;  /* 0x0000000408987825 */ /* 0x000fc600078e02f2 */
[----:B------:R-:W-:Y:S04]  /*c150*/  LDGSTS.E [R20+0x24008], desc[UR8][R2.64], !P2 ;  /* 0x2400800002147fae */ /* 0x000fe8000d121848 */
[----:B------:R1:W-:Y:S04]  /*c160*/  STL.64 [R1+0xa90], R152 ;  /* 0x000a909801007387 */ /* 0x0003e80000100a00 */
[----:B------:R1:W-:Y:S04]  /*c170*/  STL.64 [R1+0xa88], R22 ;  /* 0x000a881601007387 */ /* 0x0003e80000100a00 */
[----:B------:R-:W4:Y:S01]  /*c180*/  LDL.LU.64 R2, [R1+0x2b8] ;  /* 0x0002b80001027983 */ /* 0x000f220000300a00 */
[----:B------:R-:W-:-:S05]  /*c190*/  VIADD R7, R236, 0xffffff70 ;  /* 0xffffff70ec077836 */ /* 0x000fca0000000000 */
[----:B------:R-:W-:Y:S02]  /*c1a0*/  ISETP.GE.U32.AND P1, PT, R7, 0x7ffffef1, PT ;  /* 0x7ffffef10700780c */ /* 0x000fe40003f26070 */
[----:B------:R-:W-:Y:S02]  /*c1b0*/  IADD3 R7, R235, -0xae, RZ ;  /* 0xffffff52eb077810 */ /* 0x000fe40007ffe0ff */
[----:B------:R-:W-:Y:S02]  /*c1c0*/  ISETP.GE.U32.AND P0, PT, R156, 0x7ffffed4, PT ;  /* 0x7ffffed49c00780c */ /* 0x000fe40003f06070 */
[----:B------:R-:W-:-:S07]  /*c1d0*/  ISETP.GE.U32.AND P6, PT, R7, 0x7ffffed3, PT ;  /* 0x7ffffed30700780c */ /* 0x000fce0003fc6070 */
[----:B------:R-:W-:Y:S04]  /*c1e0*/  LDGSTS.E [R20+0x2000c], desc[UR8][R152.64], !P1 ;  /* 0x2000c00098147fae */ /* 0x000fe8000c921848 */
[----:B------:R-:W-:Y:S04]  /*c1f0*/  LDGSTS.E [R20+0x2400c], desc[UR8][R22.64], !P1 ;  /* 0x2400c00016147fae */ /* 0x000fe8000c921848 */
[----:B-1----:R-:W4:Y:S04]  /*c200*/  LDL.LU.64 R152, [R1+0x2b0] ;  /* 0x0002b00001987983 */ /* 0x002f280000300a00 */
[----:B------:R-:W4:Y:S01]  /*c210*/  LDL.LU.64 R22, [R1+0x2a8] ;  /* 0x0002a80001167983 */ /* 0x000f220000300a00 */
[----:B--2---:R-:W-:-:S04]  /*c220*/  IMAD.WIDE R166, R8, 0x4, R244 ;  /* 0x0000000408a67825 */ /* 0x004fc800078e02f4 */
[C---:B------:R-:W-:Y:S01]  /*c230*/  IMAD.WIDE R164, R8.reuse, 0x4, R188 ;  /* 0x0000000408a47825 */ /* 0x040fe200078e02bc */
[----:B------:R-:W-:Y:S04]  /*c240*/  STL.64 [R1+0x8c0], R166 ;  /* 0x0008c0a601007387 */ /* 0x000fe80000100a00 */
[----:B------:R1:W-:Y:S04]  /*c250*/  STL.64 [R1+0x8b8], R164 ;  /* 0x0008b8a401007387 */ /* 0x0003e80000100a00 */
[----:B------:R-:W2:Y:S01]  /*c260*/  LDL.LU.64 R154, [R1+0x120] ;  /* 0x00012000019a7983 */ /* 0x000ea20000300a00 */
[----:B---3--:R-:W-:-:S03]  /*c270*/  IMAD.WIDE R10, R8, 0x4, R10 ;  /* 0x00000004080a7825 */ /* 0x008fc600078e020a */
[----:B------:R-:W3:Y:S01]  /*c280*/  LDL.LU.64 R242, [R1+0x118] ;  /* 0x0001180001f27983 */ /* 0x000ee20000300a00 */
[----:B----4-:R-:W-:-:S03]  /*c290*/  IMAD.WIDE R4, R8, 0x4, R4 ;  /* 0x0000000408047825 */ /* 0x010fc600078e0204 */
[----:B------:R4:W-:Y:S04]  /*c2a0*/  STL.64 [R1+0x8b0], R10 ;  /* 0x0008b00a01007387 */ /* 0x0009e80000100a00 */
[----:B------:R4:W-:Y:S04]  /*c2b0*/  STL.64 [R1+0x8a8], R4 ;  /* 0x0008a80401007387 */ /* 0x0009e80000100a00 */
[----:B------:R-:W-:Y:S04]  /*c2c0*/  LDGSTS.E [R20+0x28000], desc[UR8][R166.64], !P0 ;  /* 0x28000000a6147fae */ /* 0x000fe8000c121848 */
[----:B------:R-:W3:Y:S04]  /*c2d0*/  LDL.LU.64 R244, [R1+0x110] ;  /* 0x0001100001f47983 */ /* 0x000ee80000300a00 */
[----:B------:R1:W-:Y:S04]  /*c2e0*/  LDGSTS.E [R20+0x2c000], desc[UR8][R164.64], !P0 ;  /* 0x2c000000a4147fae */ /* 0x0003e8000c121848 */
[----:B------:R-:W3:Y:S04]  /*c2f0*/  LDL.LU.64 R188, [R1+0x108] ;  /* 0x0001080001bc7983 */ /* 0x000ee80000300a00 */
[----:B------:R-:W-:Y:S01]  /*c300*/  LDGSTS.E [R20+0x28004], desc[UR8][R10.64], !P6 ;  /* 0x280040000a147fae */ /* 0x000fe2000f121848 */
[----:B------:R-:W-:-:S03]  /*c310*/  IMAD.WIDE R168, R8, 0x4, R12 ;  /* 0x0000000408a87825 */ /* 0x000fc600078e020c */
[----:B------:R-:W-:Y:S01]  /*c320*/  LDGSTS.E [R20+0x2c004], desc[UR8][R4.64], !P6 ;  /* 0x2c00400004147fae */ /* 0x000fe2000f121848 */
[----:B-1----:R-:W1:Y:S03]  /*c330*/  LDC R164, c[0x0][0x230] ;  /* 0x00008c00ffa47b82 */ /* 0x002e660000000800 */
[----:B------:R-:W3:Y:S04]  /*c340*/  LDL.LU.64 R12, [R1+0x100] ;  /* 0x00010000010c7983 */ /* 0x000ee80000300a00 */
[----:B----4-:R-:W4:Y:S04]  /*c350*/  LDL.LU.64 R10, [R1+0xf8] ;  /* 0x0000f800010a7983 */ /* 0x010f280000300a00 */
[----:B------:R-:W-:Y:S04]  /*c360*/  STL.64 [R1+0x8a0], R168 ;  /* 0x0008a0a801007387 */ /* 0x000fe80000100a00 */
[----:B------:R-:W4:Y:S01]  /*c370*/  LDL.LU.64 R4, [R1+0xf0] ;  /* 0x0000f00001047983 */ /* 0x000f220000300a00 */
[----:B------:R-:W-:-:S03]  /*c380*/  IMAD.WIDE R166, R8, 0x4, R2 ;  /* 0x0000000408a67825 */ /* 0x000fc600078e0202 */
[----:B------:R-:W4:Y:S01]  /*c390*/  LDL.LU.64 R2, [R1+0xe8] ;  /* 0x0000e80001027983 */ /* 0x000f220000300a00 */
[----:B------:R-:W-:Y:S02]  /*c3a0*/  VIADD R156, R233, 0xffffff51 ;  /* 0xffffff51e99c7836 */ /* 0x000fe40000000000 */
[----:B------:R-:W-:-:S03]  /*c3b0*/  VIADD R7, R234, 0xffffff50 ;  /* 0xffffff50ea077836 */ /* 0x000fc60000000000 */
[----:B------:R-:W-:Y:S02]  /*c3c0*/  ISETP.GE.U32.AND P5, PT, R156, 0x7ffffed2, PT ;  /* 0x7ffffed29c00780c */ /* 0x000fe40003fa6070 */
[----:B------:R-:W-:Y:S02]  /*c3d0*/  IADD3 R156, R159, -0xcd, RZ ;  /* 0xffffff339f9c7810 */ /* 0x000fe40007ffe0ff */
[----:B------:R-:W-:Y:S01]  /*c3e0*/  ISETP.GE.U32.AND P4, PT, R7, 0x7ffffed1, PT ;  /* 0x7ffffed10700780c */ /* 0x000fe20003f86070 */
[----:B------:R-:W-:Y:S01]  /*c3f0*/  VIADD R7, R162, 0xffffff32 ;  /* 0xffffff32a2077836 */ /* 0x000fe20000000000 */
[----:B------:R-:W-:Y:S01]  /*c400*/  ISETP.GE.U32.AND P2, PT, R156, 0x7ffffeb4, PT ;  /* 0x7ffffeb49c00780c */ /* 0x000fe20003f46070 */
[----:B------:R-:W1:Y:S01]  /*c410*/  LDC R159, c[0x0][0x230] ;  /* 0x00008c00ff9f7b82 */ /* 0x000e620000000800 */
[----:B------:R-:W-:Y:S02]  /*c420*/  VIADD R156, R158, 0xffffff31 ;  /* 0xffffff319e9c7836 */ /* 0x000fe40000000000 */
[----:B------:R-:W-:-:S02]  /*c430*/  ISETP.GE.U32.AND P1, PT, R7, 0x7ffffeb3, PT ;  /* 0x7ffffeb30700780c */ /* 0x000fc40003f26070 */
[----:B------:R-:W-:Y:S01]  /*c440*/  IADD3 R7, R160, -0xd0, RZ ;  /* 0xffffff30a0077810 */ /* 0x000fe20007ffe0ff */
[----:B------:R-:W-:Y:S01]  /*c450*/  LDGSTS.E [R20+0x28008], desc[UR8][R168.64], !P5 ;  /* 0x28008000a8147fae */ /* 0x000fe2000e921848 */
[----:B------:R-:W-:Y:S01]  /*c460*/  ISETP.GE.U32.AND P0, PT, R156, 0x7ffffeb2, PT ;  /* 0x7ffffeb29c00780c */ /* 0x000fe20003f06070 */
[----:B------:R-:W4:Y:S01]  /*c470*/  LDC R160, c[0x0][0x230] ;  /* 0x00008c00ffa07b82 */ /* 0x000f220000000800 */
[----:B------:R-:W-:Y:S01]  /*c480*/  ISETP.GE.U32.AND P6, PT, R7, 0x7ffffeb1, PT ;  /* 0x7ffffeb10700780c */ /* 0x000fe20003fc6070 */
[----:B------:R2:W-:Y:S01]  /*c490*/  STL.64 [R1+0x898], R166 ;  /* 0x000898a601007387 */ /* 0x0005e20000100a00 */
[----:B------:R-:W-:-:S03]  /*c4a0*/  IMAD.WIDE R152, R8, 0x4, R152 ;  /* 0x0000000408987825 */ /* 0x000fc600078e0298 */
[----:B------:R2:W-:Y:S02]  /*c4b0*/  LDGSTS.E [R20+0x2c008], desc[UR8][R166.64], !P5 ;  /* 0x2c008000a6147fae */ /* 0x0005e4000e921848 */
[----:B------:R-:W4:Y:S01]  /*c4c0*/  LDC R158, c[0x0][0x230] ;  /* 0x00008c00ff9e7b82 */ /* 0x000f220000000800 */
[----:B------:R-:W-:Y:S01]  /*c4d0*/  IMAD.WIDE R22, R8, 0x4, R22 ;  /* 0x0000000408167825 */ /* 0x000fe200078e0216 */
[----:B------:R3:W-:Y:S03]  /*c4e0*/  STL.64 [R1+0x890], R152 ;  /* 0x0008909801007387 */ /* 0x0007e60000100a00 */
[----:B------:R-:W-:Y:S01]  /*c4f0*/  VIADD R156, R157, 0xffffff13 ;  /* 0xffffff139d9c7836 */ /* 0x000fe20000000000 */
[----:B------:R3:W-:Y:S01]  /*c500*/  LDGSTS.E [R20+0x2800c], desc[UR8][R152.64], !P4 ;  /* 0x2800c00098147fae */ /* 0x0007e2000e121848 */
[----:B------:R-:W-:Y:S01]  /*c510*/  VIADD R7, R161, 0xffffff12 ;  /* 0xffffff12a1077836 */ /* 0x000fe20000000000 */
[----:B------:R-:W4:Y:S02]  /*c520*/  LDC R162, c[0x0][0x230] ;  /* 0x00008c00ffa27b82 */ /* 0x000f240000000800 */
[----:B------:R3:W-:Y:S04]  /*c530*/  STL.64 [R1+0x888], R22 ;  /* 0x0008881601007387 */ /* 0x0007e80000100a00 */
[----:B------:R3:W-:Y:S01]  /*c540*/  LDGSTS.E [R20+0x2c00c], desc[UR8][R22.64], !P4 ;  /* 0x2c00c00016147fae */ /* 0x0007e2000e121848 */
[----:B------:R-:W-:Y:S01]  /*c550*/  ISETP.GE.U32.AND P5, PT, R156, 0x7ffffe94, PT ;  /* 0x7ffffe949c00780c */ /* 0x000fe20003fa6070 */
[----:B------:R-:W4:Y:S01]  /*c560*/  LDC R157, c[0x0][0x230] ;  /* 0x00008c00ff9d7b82 */ /* 0x000f220000000800 */
[----:B------:R-:W-:-:S02]  /*c570*/  ISETP.GE.U32.AND P4, PT, R7, 0x7ffffe93, PT ;  /* 0x7ffffe930700780c */ /* 0x000fc40003f86070 */
[----:B-1----:R-:W-:-:S05]  /*c580*/  IADD3 R156, R159, -0xef, RZ ;  /* 0xffffff119f9c7810 */ /* 0x002fca0007ffe0ff */
[----:B------:R-:W1:Y:S01]  /*c590*/  LDC R161, c[0x0][0x230] ;  /* 0x00008c00ffa17b82 */ /* 0x000e620000000800 */
[----:B--2---:R-:W-:-:S07]  /*c5a0*/  IMAD.WIDE R166, R8, 0x4, R154 ;  /* 0x0000000408a67825 */ /* 0x004fce00078e029a */
[----:B------:R-:W2:Y:S01]  /*c5b0*/  LDC R159, c[0x0][0x230] ;  /* 0x00008c00ff9f7b82 */ /* 0x000ea20000000800 */
[C---:B---3--:R-:W-:Y:S01]  /*c5c0*/  IMAD.WIDE R154, R8.reuse, 0x4, R242 ;  /* 0x00000004089a7825 */ /* 0x048fe200078e02f2 */
[----:B------:R-:W-:Y:S04]  /*c5d0*/  STL.64 [R1+0x740], R166 ;  /* 0x000740a601007387 */ /* 0x000fe80000100a00 */
[----:B------:R-:W-:Y:S04]  /*c5e0*/  LDGSTS.E [R20+0x30000], desc[UR8][R166.64], !P2 ;  /* 0x30000000a6147fae */ /* 0x000fe8000d121848 */
[----:B------:R-:W-:Y:S04]  /*c5f0*/  STL.64 [R1+0x738], R154 ;  /* 0x0007389a01007387 */ /* 0x000fe80000100a00 */
[----:B------:R-:W-:Y:S01]  /*c600*/  LDGSTS.E [R20+0x34000], desc[UR8][R154.64], !P2 ;  /* 0x340000009a147fae */ /* 0x000fe2000d121848 */
[----:B------:R-:W-:-:S04]  /*c610*/  IMAD.WIDE R152, R8, 0x4, R244 ;  /* 0x0000000408987825 */ /* 0x000fc800078e02f4 */
[C---:B------:R-:W-:Y:S01]  /*c620*/  IMAD.WIDE R22, R8.reuse, 0x4, R188 ;  /* 0x0000000408167825 */ /* 0x040fe200078e02bc */
[----:B------:R-:W-:Y:S04]  /*c630*/  STL.64 [R1+0x730], R152 ;  /* 0x0007309801007387 */ /* 0x000fe80000100a00 */
[----:B------:R-:W-:Y:S01]  /*c640*/  LDGSTS.E [R20+0x30004], desc[UR8][R152.64], !P1 ;  /* 0x3000400098147fae */ /* 0x000fe2000c921848 */
[----:B------:R-:W-:-:S03]  /*c650*/  IMAD.WIDE R12, R8, 0x4, R12 ;  /* 0x00000004080c7825 */ /* 0x000fc600078e020c */
[----:B------:R3:W-:Y:S01]  /*c660*/  STL.64 [R1+0x728], R22 ;  /* 0x0007281601007387 */ /* 0x0007e20000100a00 */
[----:B----4-:R-:W-:-:S03]  /*c670*/  IMAD.WIDE R10, R8, 0x4, R10 ;  /* 0x00000004080a7825 */ /* 0x010fc600078e020a */
[----:B------:R3:W-:Y:S04]  /*c680*/  LDGSTS.E [R20+0x34004], desc[UR8][R22.64], !P1 ;  /* 0x3400400016147fae */ /* 0x0007e8000c921848 */
[----:B------:R4:W-:Y:S01]  /*c690*/  STL.64 [R1+0x720], R12 ;  /* 0x0007200c01007387 */ /* 0x0009e20000100a00 */
[----:B------:R-:W-:-:S03]  /*c6a0*/  IMAD.WIDE R4, R8, 0x4, R4 ;  /* 0x0000000408047825 */ /* 0x000fc600078e0204 */
[----:B------:R4:W-:Y:S01]  /*c6b0*/  LDGSTS.E [R20+0x30008], desc[UR8][R12.64], !P0 ;  /* 0x300080000c147fae */ /* 0x0009e2000c121848 */
[----:B------:R-:W-:-:S03]  /*c6c0*/  IMAD.WIDE R2, R8, 0x4, R2 ;  /* 0x0000000408027825 */ /* 0x000fc600078e0202 */
[----:B------:R-:W-:Y:S04]  /*c6d0*/  STL.64 [R1+0x718], R10 ;  /* 0x0007180a01007387 */ /* 0x000fe80000100a00 */
[----:B------:R-:W-:Y:S01]  /*c6e0*/  LDGSTS.E [R20+0x34008], desc[UR8][R10.64], !P0 ;  /* 0x340080000a147fae */ /* 0x000fe2000c121848 */
[----:B---3--:R-:W-:-:S03]  /*c6f0*/  IMAD.WIDE R22, R8, 0x4, R174 ;  /* 0x0000000408167825 */ /* 0x008fc600078e02ae */
[----:B------:R3:W-:Y:S04]  /*c700*/  STL.64 [R1+0x710], R4 ;  /* 0x0007100401007387 */ /* 0x0007e80000100a00 */
[----:B------:R3:W-:Y:S01]  /*c710*/  LDGSTS.E [R20+0x3000c], desc[UR8][R4.64], !P6 ;  /* 0x3000c00004147fae */ /* 0x0007e2000f121848 */
[----:B----4-:R-:W-:Y:S01]  /*c720*/  IMAD.WIDE R12, R8, 0x4, R176 ;  /* 0x00000004080c7825 */ /* 0x010fe200078e02b0 */
[----:B------:R-:W-:Y:S02]  /*c730*/  ISETP.GE.U32.AND P2, PT, R156, 0x7ffffe92, PT ;  /* 0x7ffffe929c00780c */ /* 0x000fe40003f46070 */
[----:B------:R4:W-:Y:S04]  /*c740*/  STL.64 [R1+0x470], R2 ;  /* 0x0004700201007387 */ /* 0x0009e80000100a00 */
[----:B------:R4:W-:Y:S01]  /*c750*/  LDGSTS.E [R20+0x3400c], desc[UR8][R2.64], !P6 ;  /* 0x3400c00002147fae */ /* 0x0009e2000f121848 */
[----:B---3--:R-:W-:-:S05]  /*c760*/  IMAD.WIDE R4, R8, 0x4, R172 ;  /* 0x0000000408047825 */ /* 0x008fca00078e02ac */
[----:B------:R3:W-:Y:S01]  /*c770*/  STL.64 [R1+0x378], R4 ;  /* 0x0003780401007387 */ /* 0x0007e20000100a00 */
[----:B----4-:R-:W-:-:S03]  /*c780*/  IMAD.WIDE R2, R8, 0x4, R178 ;  /* 0x0000000408027825 */ /* 0x010fc600078e02b2 */
[----:B------:R-:W-:Y:S04]  /*c790*/  STL.64 [R1+0x370], R22 ;  /* 0x0003701601007387 */ /* 0x000fe80000100a00 */
[----:B------:R-:W-:Y:S04]  /*c7a0*/  LDGSTS.E [R20+0x38000], desc[UR8][R4.64], !P5 ;  /* 0x3800000004147fae */ /* 0x000fe8000e921848 */
[----:B------:R-:W4:Y:S04]  /*c7b0*/  LDL.LU.64 R10, [R1+0x460] ;  /* 0x00046000010a7983 */ /* 0x000f280000300a00 */
[----:B------:R1:W-:Y:S04]  /*c7c0*/  STL.64 [R1+0x368], R12 ;  /* 0x0003680c01007387 */ /* 0x0003e80000100a00 */
[----:B------:R-:W-:Y:S04]  /*c7d0*/  LDGSTS.E [R20+0x3c000], desc[UR8][R22.64], !P5 ;  /* 0x3c00000016147fae */ /* 0x000fe8000e921848 */
[----:B---3--:R-:W3:Y:S04]  /*c7e0*/  LDL.LU.64 R4, [R1+0x458] ;  /* 0x0004580001047983 */ /* 0x008ee80000300a00 */
[----:B------:R1:W-:Y:S04]  /*c7f0*/  LDGSTS.E [R20+0x38004], desc[UR8][R12.64], !P4 ;  /* 0x380040000c147fae */ /* 0x0003e8000e121848 */
[----:B------:R2:W-:Y:S04]  /*c800*/  STL.64 [R1+0x360], R2 ;  /* 0x0003600201007387 */ /* 0x0005e80000100a00 */
[----:B------:R2:W-:Y:S01]  /*c810*/  LDGSTS.E [R20+0x3c004], desc[UR8][R2.64], !P4 ;  /* 0x3c00400002147fae */ /* 0x0005e2000e121848 */
[----:B------:R-:W-:-:S03]  /*c820*/  IMAD.WIDE R152, R8, 0x4, R184 ;  /* 0x0000000408987825 */ /* 0x000fc600078e02b8 */
[----:B------:R-:W3:Y:S01]  /*c830*/  LDL.LU.64 R244, [R1+0x450] ;  /* 0x0004500001f47983 */ /* 0x000ee20000300a00 */
[----:B-1----:R-:W-:-:S03]  /*c840*/  IMAD.WIDE R12, R8, 0x4, R182 ;  /* 0x00000004080c7825 */ /* 0x002fc600078e02b6 */
[----:B------:R-:W3:Y:S01]  /*c850*/  LDL.LU.64 R188, [R1+0x448] ;  /* 0x0004480001bc7983 */ /* 0x000ee20000300a00 */
[----:B--2---:R-:W-:-:S05]  /*c860*/  IMAD.WIDE R2, R8, 0x4, R180 ;  /* 0x0000000408027825 */ /* 0x004fca00078e02b4 */
[----:B------:R1:W-:Y:S01]  /*c870*/  STL.64 [R1+0x340], R2 ;  /* 0x0003400201007387 */ /* 0x0003e20000100a00 */
[----:B------:R-:W-:-:S03]  /*c880*/  IMAD.WIDE R22, R8, 0x4, R186 ;  /* 0x0000000408167825 */ /* 0x000fc600078e02ba */
[----:B------:R2:W-:Y:S04]  /*c890*/  STL.64 [R1+0x348], R12 ;  /* 0x0003480c01007387 */ /* 0x0005e80000100a00 */
[----:B------:R-:W3:Y:S04]  /*c8a0*/  LDL.LU.64 R154, [R1+0x440] ;  /* 0x00044000019a7983 */ /* 0x000ee80000300a00 */
[----:B------:R-:W-:Y:S04]  /*c8b0*/  LDGSTS.E [R20+0x38008], desc[UR8][R2.64], !P2 ;  /* 0x3800800002147fae */ /* 0x000fe8000d121848 */
[----:B------:R-:W-:Y:S04]  /*c8c0*/  STL.64 [R1+0x350], R152 ;  /* 0x0003509801007387 */ /* 0x000fe80000100a00 */
[----:B------:R-:W-:Y:S04]  /*c8d0*/  LDGSTS.E [R20+0x3c008], desc[UR8][R12.64], !P2 ;  /* 0x3c0080000c147fae */ /* 0x000fe8000d121848 */
[----:B-1----:R-:W3:Y:S04]  /*c8e0*/  LDL.LU.64 R2, [R1+0x438] ;  /* 0x0004380001027983 */ /* 0x002ee80000300a00 */
[----:B------:R1:W-:Y:S04]  /*c8f0*/  STL.64 [R1+0x358], R22 ;  /* 0x0003581601007387 */ /* 0x0003e80000100a00 */
[----:B------:R-:W3:Y:S04]  /*c900*/  LDL.LU.64 R242, [R1+0x430] ;  /* 0x0004300001f27983 */ /* 0x000ee80000300a00 */
[----:B--2---:R-:W2:Y:S01]  /*c910*/  LDL.LU.64 R12, [R1+0x428] ;  /* 0x00042800010c7983 */ /* 0x004ea20000300a00 */
[----:B------:R-:W-:-:S02]  /*c920*/  VIADD R7, R163, 0xffffff10 ;  /* 0xffffff10a3077836 */ /* 0x000fc40000000000 */
[----:B------:R-:W-:Y:S01]  /*c930*/  VIADD R156, R160, 0xffffff6f ;  /* 0xffffff6fa09c7836 */ /* 0x000fe20000000000 */
[----:B------:R1:W-:Y:S01]  /*c940*/  STL.64 [R1+0xc18], R20 ;  /* 0x000c181401007387 */ /* 0x0003e20000100a00 */
[----:B------:R-:W2:Y:S01]  /*c950*/  LDC R160, c[0x0][0x230] ;  /* 0x00008c00ffa07b82 */ /* 0x000ea20000000800 */
[----:B------:R-:W-:Y:S02]  /*c960*/  ISETP.GE.U32.AND P1, PT, R7, 0x7ffffe91, PT ;  /* 0x7ffffe910700780c */ /* 0x000fe40003f26070 */
[----:B------:R-:W-:Y:S02]  /*c970*/  IADD3 R7, R164, -0x92, RZ ;  /* 0xffffff6ea4077810 */ /* 0x000fe40007ffe0ff */
[----:B------:R-:W-:Y:S02]  /*c980*/  ISETP.GE.U32.AND P0, PT, R156, 0x7ffffef0, PT ;  /* 0x7ffffef09c00780c */ /* 0x000fe40003f06070 */
[----:B------:R-:W-:Y:S01]  /*c990*/  ISETP.GE.U32.AND P6, PT, R7, 0x7ffffeef, PT ;  /* 0x7ffffeef0700780c */ /* 0x000fe20003fc6070 */
[----:B------:R-:W-:Y:S01]  /*c9a0*/  VIADD R156, R158, 0xffffff6d ;  /* 0xffffff6d9e9c7836 */ /* 0x000fe20000000000 */
[----:B------:R-:W2:Y:S05]  /*c9b0*/  LDC R164, c[0x0][0x230] ;  /* 0x00008c00ffa47b82 */ /* 0x000eaa0000000800 */
[----:B------:R-:W-:Y:S01]  /*c9c0*/  LDGSTS.E [R20+0x3800c], desc[UR8][R152.64], !P1 ;  /* 0x3800c00098147fae */ /* 0x000fe2000c921848 */
[----:B----4-:R-:W-:-:S03]  /*c9d0*/  IMAD.WIDE R10, R8, 0x4, R10 ;  /* 0x00000004080a7825 */ /* 0x010fc600078e020a */
[----:B------:R1:W-:Y:S01]  /*c9e0*/  LDGSTS.E [R20+0x3c00c], desc[UR8][R22.64], !P1 ;  /* 0x3c00c00016147fae */ /* 0x0003e2000c921848 */
[----:B------:R-:W-:Y:S01]  /*c9f0*/  ISETP.GE.U32.AND P5, PT, R156, 0x7ffffeee, PT ;  /* 0x7ffffeee9c00780c */ /* 0x000fe20003fa6070 */
[----:B------:R-:W4:Y:S02]  /*ca00*/  LDC R163, c[0x0][0x230] ;  /* 0x00008c00ffa37b82 */ /* 0x000f240000000800 */
[----:B------:R1:W-:Y:S04]  /*ca10*/  STL.64 [R1+0xa80], R10 ;  /* 0x000a800a01007387 */ /* 0x0003e80000100a00 */
[----:B------:R-:W-:Y:S01]  /*ca20*/  LDGSTS.E [R19+0x20000], desc[UR8][R10.64], !P0 ;  /* 0x200000000a137fae */ /* 0x000fe2000c121848 */
[C---:B---3--:R-:W-:Y:S01]  /*ca30*/  IMAD.WIDE R4, R8.reuse, 0x4, R4 ;  /* 0x0000000408047825 */ /* 0x048fe200078e0204 */
[----:B------:R-:W3:Y:S04]  /*ca40*/  LDC R158, c[0x0][0x230] ;  /* 0x00008c00ff9e7b82 */ /* 0x000ee80000000800 */
[----:B------:R1:W-:Y:S04]  /*ca50*/  STL.64 [R1+0xa78], R4 ;  /* 0x000a780401007387 */ /* 0x0003e80000100a00 */
[----:B------:R-:W-:Y:S01]  /*ca60*/  LDGSTS.E [R19+0x24000], desc[UR8][R4.64], !P0 ;  /* 0x2400000004137fae */ /* 0x000fe2000c121848 */
[----:B-1----:R-:W-:-:S03]  /*ca70*/  IMAD.WIDE R22, R8, 0x4, R244 ;  /* 0x0000000408167825 */ /* 0x002fc600078e02f4 */
[----:B------:R-:W4:Y:S01]  /*ca80*/  LDL.LU.64 R244, [R1+0x2a0] ;  /* 0x0002a00001f47983 */ /* 0x000f220000300a00 */
[----:B------:R-:W-:-:S03]  /*ca90*/  IMAD.WIDE R20, R8, 0x4, R188 ;  /* 0x0000000408147825 */ /* 0x000fc600078e02bc */
[----:B------:R-:W3:Y:S04]  /*caa0*/  LDL.LU.64 R188, [R1+0x298] ;  /* 0x0002980001bc7983 */ /* 0x000ee80000300a00 */
[----:B------:R1:W-:Y:S04]  /*cab0*/  STL.64 [R1+0xa70], R22 ;  /* 0x000a701601007387 */ /* 0x0003e80000100a00 */
[----:B------:R2:W-:Y:S04]  /*cac0*/  STL.64 [R1+0xa68], R20 ;  /* 0x000a681401007387 */ /* 0x0005e80000100a00 */
[----:B------:R-:W3:Y:S01]  /*cad0*/  LDL.LU.64 R10, [R1+0x290] ;  /* 0x00029000010a7983 */ /* 0x000ee20000300a00 */
[----:B------:R-:W-:-:S03]  /*cae0*/  IMAD.WIDE R152, R8, 0x4, R154 ;  /* 0x0000000408987825 */ /* 0x000fc600078e029a */
[----:B------:R-:W3:Y:S04]  /*caf0*/  LDL.LU.64 R4, [R1+0x288] ;  /* 0x0002880001047983 */ /* 0x000ee80000300a00 */
[----:B------:R1:W-:Y:S04]  /*cb00*/  LDGSTS.E [R19+0x20004], desc[UR8][R22.64], !P6 ;  /* 0x2000400016137fae */ /* 0x0003e8000f121848 */
[----:B------:R2:W-:Y:S01]  /*cb10*/  LDGSTS.E [R19+0x24004], desc[UR8][R20.64], !P6 ;  /* 0x2400400014137fae */ /* 0x0005e2000f121848 */
[----:B------:R-:W-:-:S03]  /*cb20*/  IMAD.WIDE R2, R8, 0x4, R2 ;  /* 0x0000000408027825 */ /* 0x000fc600078e0202 */
[----:B------:R-:W-:Y:S04]  /*cb30*/  STL.64 [R1+0xa60], R152 ;  /* 0x000a609801007387 */ /* 0x000fe80000100a00 */
[----:B------:R2:W-:Y:S01]  /*cb40*/  STL.64 [R1+0xa58], R2 ;  /* 0x000a580201007387 */ /* 0x0005e20000100a00 */
[----:B-1----:R-:W-:-:S03]  /*cb50*/  IMAD.WIDE R22, R8, 0x4, R242 ;  /* 0x0000000408167825 */ /* 0x002fc600078e02f2 */
[----:B------:R4:W-:Y:S01]  /*cb60*/  LDGSTS.E [R19+0x20008], desc[UR8][R152.64], !P5 ;  /* 0x2000800098137fae */ /* 0x0009e2000e921848 */
[----:B--2---:R-:W-:-:S03]  /*cb70*/  IMAD.WIDE R20, R8, 0x4, R12 ;  /* 0x0000000408147825 */ /* 0x004fc600078e020c */
[----:B------:R-:W-:Y:S04]  /*cb80*/  LDGSTS.E [R19+0x24008], desc[UR8][R2.64], !P5 ;  /* 0x2400800002137fae */ /* 0x000fe8000e921848 */
[----:B------:R-:W2:Y:S04]  /*cb90*/  LDL.LU.64 R12, [R1+0x280] ;  /* 0x00028000010c7983 */ /* 0x000ea80000300a00 */
[----:B------:R1:W-:Y:S04]  /*cba0*/  STL.64 [R1+0xa50], R22 ;  /* 0x000a501601007387 */ /* 0x0003e80000100a00 */
[----:B------:R3:W-:Y:S04]  /*cbb0*/  STL.64 [R1+0xa48], R20 ;  /* 0x000a481401007387 */ /* 0x0007e80000100a00 */
[----:B------:R-:W2:Y:S01]  /*cbc0*/  LDL.LU.64 R2, [R1+0x278] ;  /* 0x0002780001027983 */ /* 0x000ea20000300a00 */
[----:B------:R-:W-:Y:S01]  /*cbd0*/  VIADD R7, R162, 0xffffff6c ;  /* 0xffffff6ca2077836 */ /* 0x000fe20000000000 */
[----:B------:R-:W-:Y:S01]  /*cbe0*/  IADD3 R156, R157, -0xb1, RZ ;  /* 0xffffff4f9d9c7810 */ /* 0x000fe20007ffe0ff */
[----:B------:R-:W2:Y:S03]  /*cbf0*/  LDC R162, c[0x0][0x230] ;  /* 0x00008c00ffa27b82 */ /* 0x000ea60000000800 */
[----:B------:R-:W-:Y:S01]  /*cc00*/  ISETP.GE.U32.AND P4, PT, R7, 0x7ffffeed, PT ;  /* 0x7ffffeed0700780c */ /* 0x000fe20003f86070 */
[----:B------:R-:W-:Y:S01]  /*cc10*/  VIADD R7, R161, 0xffffff4e ;  /* 0xffffff4ea1077836 */ /* 0x000fe20000000000 */
[----:B------:R-:W-:-:S03]  /*cc20*/  ISETP.GE.U32.AND P2, PT, R156, 0x7ffffed0, PT ;  /* 0x7ffffed09c00780c */ /* 0x000fc60003f46070 */
[----:B------:R-:W2:Y:S01]  /*cc30*/  LDC R157, c[0x0][0x230] ;  /* 0x00008c00ff9d7b82 */ /* 0x000ea20000000800 */
[----:B------:R-:W-:-:S07]  /*cc40*/  ISETP.GE.U32.AND P1, PT, R7, 0x7ffffecf, PT ;  /* 0x7ffffecf0700780c */ /* 0x000fce0003f26070 */
[----:B------:R-:W-:Y:S01]  /*cc50*/  LDGSTS.E [R19+0x2000c], desc[UR8][R22.64], !P4 ;  /* 0x2000c00016137fae */ /* 0x000fe2000e121848 */
[----:B------:R-:W2:Y:S03]  /*cc60*/  LDC R161, c[0x0][0x230] ;  /* 0x00008c00ffa17b82 */ /* 0x000ea60000000800 */
[----:B------:R3:W-:Y:S04]  /*cc70*/  LDGSTS.E [R19+0x2400c], desc[UR8][R20.64], !P4 ;  /* 0x2400c00014137fae */ /* 0x0007e8000e121848 */
[----:B-1----:R-:W2:Y:S04]  /*cc80*/  LDL.LU.64 R22, [R1+0x270] ;  /* 0x0002700001167983 */ /* 0x002ea80000300a00 */
[----:B------:R-:W2:Y:S01]  /*cc90*/  LDL.LU.64 R246, [R1+0x268] ;  /* 0x0002680001f67983 */ /* 0x000ea20000300a00 */
[----:B----4-:R-:W-:-:S04]  /*cca0*/  IMAD.WIDE R152, R8, 0x4, R244 ;  /* 0x0000000408987825 */ /* 0x010fc800078e02f4 */
[C---:B---3--:R-:W-:Y:S01]  /*ccb0*/  IMAD.WIDE R20, R8.reuse, 0x4, R188 ;  /* 0x0000000408147825 */ /* 0x048fe200078e02bc */
[----:B------:R-:W-:Y:S04]  /*ccc0*/  STL.64 [R1+0x880], R152 ;  /* 0x0008809801007387 */ /* 0x000fe80000100a00 */
[----:B------:R-:W-:Y:S04]  /*ccd0*/  STL.64 [R1+0x878], R20 ;  /* 0x0008781401007387 */ /* 0x000fe80000100a00 */
[----:B------:R-:W3:Y:S01]  /*cce0*/  LDL.LU.64 R154, [R1+0xe0] ;  /* 0x0000e000019a7983 */ /* 0x000ee20000300a00 */
[----:B------:R-:W-:-:S03]  /*ccf0*/  IMAD.WIDE R10, R8, 0x4, R10 ;  /* 0x00000004080a7825 */ /* 0x000fc600078e020a */
[----:B------:R-:W4:Y:S01]  /*cd00*/  LDL.LU.64 R242, [R1+0xd8] ;  /* 0x0000d80001f27983 */ /* 0x000f220000300a00 */
[----:B------:R-:W-:-:S03]  /*cd10*/  IMAD.WIDE R4, R8, 0x4, R4 ;  /* 0x0000000408047825 */ /* 0x000fc600078e0204 */
[----:B------:R1:W-:Y:S04]  /*cd20*/  STL.64 [R1+0x870], R10 ;  /* 0x0008700a01007387 */ /* 0x0003e80000100a00 */
[----:B------:R1:W-:Y:S04]  /*cd30*/  STL.64 [R1+0x868], R4 ;  /* 0x0008680401007387 */ /* 0x0003e80000100a00 */
[----:B------:R1:W-:Y:S04]  /*cd40*/  LDGSTS.E [R19+0x28000], desc[UR8][R152.64], !P2 ;  /* 0x2800000098137fae */ /* 0x0003e8000d121848 */
[----:B------:R-:W4:Y:S04]  /*cd50*/  LDL.LU.64 R244, [R1+0xd0] ;  /* 0x0000d00001f47983 */ /* 0x000f280000300a00 */
[----:B------:R1:W-:Y:S04]  /*cd60*/  LDGSTS.E [R19+0x2c000], desc[UR8][R20.64], !P2 ;  /* 0x2c00000014137fae */ /* 0x0003e8000d121848 */
[----:B------:R-:W4:Y:S04]  /*cd70*/  LDL.LU.64 R188, [R1+0xc8] ;  /* 0x0000c80001bc7983 */ /* 0x000f280000300a00 */
[----:B------:R-:W-:Y:S04]  /*cd80*/  LDGSTS.E [R19+0x28004], desc[UR8][R10.64], !P1 ;  /* 0x280040000a137fae */ /* 0x000fe8000c921848 */
[----:B------:R-:W-:Y:S01]  /*cd90*/  LDGSTS.E [R19+0x2c004], desc[UR8][R4.64], !P1 ;  /* 0x2c00400004137fae */ /* 0x000fe2000c921848 */
[----:B--2---:R-:W-:-:S03]  /*cda0*/  IMAD.WIDE R166, R8, 0x4, R12 ;  /* 0x0000000408a67825 */ /* 0x004fc600078e020c */
[----:B------:R-:W2:Y:S04]  /*cdb0*/  LDL.LU.64 R12, [R1+0xc0] ;  /* 0x0000c000010c7983 */ /* 0x000ea80000300a00 */
[----:B-1----:R-:W2:Y:S04]  /*cdc0*/  LDL.LU.64 R10, [R1+0xb8] ;  /* 0x0000b800010a7983 */ /* 0x002ea80000300a00 */
[----:B------:R-:W-:Y:S01]  /*cdd0*/  STL.64 [R1+0x860], R166 ;  /* 0x000860a601007387 */ /* 0x000fe20000100a00 */
[----:B------:R-:W-:-:S03]  /*cde0*/  IMAD.WIDE R152, R8, 0x4, R2 ;  /* 0x0000000408987825 */ /* 0x000fc600078e0202 */
[----:B------:R-:W2:Y:S04]  /*cdf0*/  LDL.LU.64 R4, [R1+0xb0] ;  /* 0x0000b00001047983 */ /* 0x000ea80000300a00 */
[----:B------:R-:W2:Y:S01]  /*ce00*/  LDL.LU.64 R2, [R1+0xa8] ;  /* 0x0000a80001027983 */ /* 0x000ea20000300a00 */
[----:B------:R-:W-:Y:S01]  /*ce10*/  VIADD R156, R160, 0xffffff4d ;  /* 0xffffff4da09c7836 */ /* 0x000fe20000000000 */
[----:B------:R-:W-:Y:S01]  /*ce20*/  IADD3 R7, R164, -0xb4, RZ ;  /* 0xffffff4ca4077810 */ /* 0x000fe20007ffe0ff */
[----:B------:R-:W1:Y:S03]  /*ce30*/  LDC R160, c[0x0][0x230] ;  /* 0x00008c00ffa07b82 */ /* 0x000e660000000800 */
[----:B------:R-:W-:Y:S01]  /*ce40*/  ISETP.GE.U32.AND P0, PT, R156, 0x7ffffece, PT ;  /* 0x7ffffece9c00780c */ /* 0x000fe20003f06070 */
[----:B------:R-:W-:Y:S01]  /*ce50*/  VIADD R156, R159, 0xffffff2f ;  /* 0xffffff2f9f9c7836 */ /* 0x000fe20000000000 */
[----:B------:R-:W-:Y:S01]  /*ce60*/  ISETP.GE.U32.AND P6, PT, R7, 0x7ffffecd, PT ;  /* 0x7ffffecd0700780c */ /* 0x000fe20003fc6070 */
[----:B------:R-:W-:-:S02]  /*ce70*/  VIADD R7, R163, 0xffffff2e ;  /* 0xffffff2ea3077836 */ /* 0x000fc40000000000 */
[----:B------:R-:W1:Y:S01]  /*ce80*/  LDC R159, c[0x0][0x230] ;  /* 0x00008c00ff9f7b82 */ /* 0x000e620000000800 */
[----:B------:R-:W-:Y:S02]  /*ce90*/  ISETP.GE.U32.AND P5, PT, R156, 0x7ffffeb0, PT ;  /* 0x7ffffeb09c00780c */ /* 0x000fe40003fa6070 */
[----:B------:R-:W-:Y:S01]  /*cea0*/  ISETP.GE.U32.AND P4, PT, R7, 0x7ffffeaf, PT ;  /* 0x7ffffeaf0700780c */ /* 0x000fe20003f86070 */
[----:B------:R-:W-:Y:S01]  /*ceb0*/  VIADD R7, R162, 0xffffff2c ;  /* 0xffffff2ca2077836 */ /* 0x000fe20000000000 */
[----:B------:R-:W-:Y:S01]  /*cec0*/  IADD3 R156, R158, -0xd3, RZ ;  /* 0xffffff2d9e9c7810 */ /* 0x000fe20007ffe0ff */
[----:B------:R4:W-:Y:S02]  /*ced0*/  STL.64 [R1+0x858], R152 ;  /* 0x0008589801007387 */ /* 0x0009e40000100a00 */
[----:B------:R-:W2:Y:S01]  /*cee0*/  LDC R163, c[0x0][0x230] ;  /* 0x00008c00ffa37b82 */ /* 0x000ea20000000800 */
[----:B------:R-:W-:Y:S01]  /*cef0*/  ISETP.GE.U32.AND P2, PT, R156, 0x7ffffeae, PT ;  /* 0x7ffffeae9c00780c */ /* 0x000fe20003f46070 */
[----:B------:R-:W-:Y:S01]  /*cf00*/  LDGSTS.E [R19+0x28008], desc[UR8][R166.64], !P0 ;  /* 0x28008000a6137fae */ /* 0x000fe2000c121848 */
[----:B------:R-:W-:Y:S01]  /*cf10*/  ISETP.GE.U32.AND P1, PT, R7, 0x7ffffead, PT ;  /* 0x7ffffead0700780c */ /* 0x000fe20003f26070 */
[----:B------:R-:W-:-:S02]  /*cf20*/  IMAD.WIDE R22, R8, 0x4, R22 ;  /* 0x0000000408167825 */ /* 0x000fc400078e0216 */
[----:B------:R4:W-:Y:S02]  /*cf30*/  LDGSTS.E [R19+0x2c008], desc[UR8][R152.64], !P0 ;  /* 0x2c00800098137fae */ /* 0x0009e4000c121848 */
[----:B------:R-:W2:Y:S01]  /*cf40*/  LDC R164, c[0x0][0x230] ;  /* 0x00008c00ffa47b82 */ /* 0x000ea20000000800 */
[----:B------:R-:W-:Y:S01]  /*cf50*/  IMAD.WIDE R20, R8, 0x4, R246 ;  /* 0x0000000408147825 */ /* 0x000fe200078e02f6 */
[----:B------:R4:W-:Y:S03]  /*cf60*/  STL.64 [R1+0x850], R22 ;  /* 0x0008501601007387 */ /* 0x0009e60000100a00 */
[----:B------:R-:W-:Y:S01]  /*cf70*/  VIADD R156, R157, 0xffffff0f ;  /* 0xffffff0f9d9c7836 */ /* 0x000fe20000000000 */
[----:B------:R4:W-:Y:S01]  /*cf80*/  LDGSTS.E [R19+0x2800c], desc[UR8][R22.64], !P6 ;  /* 0x2800c00016137fae */ /* 0x0009e2000f121848 */
[----:B------:R-:W-:Y:S01]  /*cf90*/  IADD3 R7, R161, -0xf2, RZ ;  /* 0xffffff0ea1077810 */ /* 0x000fe20007ffe0ff */
[----:B------:R-:W2:Y:S02]  /*cfa0*/  LDC R158, c[0x0][0x230] ;  /* 0x00008c00ff9e7b82 */ /* 0x000ea40000000800 */
[----:B------:R4:W-:Y:S04]  /*cfb0*/  STL.64 [R1+0x848], R20 ;  /* 0x0008481401007387 */ /* 0x0009e80000100a00 */
[----:B------:R4:W-:Y:S01]  /*cfc0*/  LDGSTS.E [R19+0x2c00c], desc[UR8][R20.64], !P6 ;  /* 0x2c00c00014137fae */ /* 0x0009e2000f121848 */
[----:B------:R-:W-:Y:S01]  /*cfd0*/  ISETP.GE.U32.AND P0, PT, R156, 0x7ffffe90, PT ;  /* 0x7ffffe909c00780c */ /* 0x000fe20003f06070 */
[----:B------:R-:W2:Y:S01]  /*cfe0*/  LDC R162, c[0x0][0x230] ;  /* 0x00008c00ffa27b82 */ /* 0x000ea20000000800 */
[----:B------:R-:W-:Y:S01]  /*cff0*/  ISETP.GE.U32.AND P6, PT, R7, 0x7ffffe8f, PT ;  /* 0x7ffffe8f0700780c */ /* 0x000fe20003fc6070 */
[----:B-1----:R-:W-:-:S06]  /*d000*/  VIADD R156, R159, 0xffffff0d ;  /* 0xffffff0d9f9c7836 */ /* 0x002fcc0000000000 */
[----:B------:R-:W1:Y:S08]  /*d010*/  LDC R157, c[0x0][0x230] ;  /* 0x00008c00ff9d7b82 */ /* 0x000e700000000800 */
[----:B------:R-:W1:Y:S01]  /*d020*/  LDC R161, c[0x0][0x230] ;  /* 0x00008c00ffa17b82 */ /* 0x000e620000000800 */
[----:B---3--:R-:W-:-:S07]  /*d030*/  IMAD.WIDE R154, R8, 0x4, R154 ;  /* 0x00000004089a7825 */ /* 0x008fce00078e029a */
[----:B------:R-:W3:Y:S01]  /*d040*/  LDC R159, c[0x0][0x230] ;  /* 0x00008c00ff9f7b82 */ /* 0x000ee20000000800 */
[C---:B----4-:R-:W-:Y:S01]  /*d050*/  IMAD.WIDE R152, R8.reuse, 0x4, R242 ;  /* 0x0000000408987825 */ /* 0x050fe200078e02f2 */
[----:B------:R-:W-:Y:S04]  /*d060*/  STL.64 [R1+0x478], R154 ;  /* 0x0004789a01007387 */ /* 0x000fe80000100a00 */
[----:B------:R-:W-:Y:S04]  /*d070*/  STL.64 [R1+0x480], R152 ;  /* 0x0004809801007387 */ /* 0x000fe80000100a00 */
[----:B------:R-:W-:Y:S04]  /*d080*/  LDGSTS.E [R19+0x30000], desc[UR8][R154.64], !P5 ;  /* 0x300000009a137fae */ /* 0x000fe8000e921848 */
[----:B------:R-:W-:Y:S01]  /*d090*/  LDGSTS.E [R19+0x34000], desc[UR8][R152.64], !P5 ;  /* 0x3400000098137fae */ /* 0x000fe2000e921848 */
[----:B------:R-:W-:-:S04]  /*d0a0*/  IMAD.WIDE R22, R8, 0x4, R244 ;  /* 0x0000000408167825 */ /* 0x000fc800078e02f4 */
[C---:B------:R-:W-:Y:S01]  /*d0b0*/  IMAD.WIDE R20, R8.reuse, 0x4, R188 ;  /* 0x0000000408147825 */ /* 0x040fe200078e02bc */
[----:B------:R4:W-:Y:S04]  /*d0c0*/  STL.64 [R1+0x490], R22 ;  /* 0x0004901601007387 */ /* 0x0009e80000100a00 */
[----:B------:R1:W-:Y:S04]  /*d0d0*/  STL.64 [R1+0x708], R20 ;  /* 0x0007081401007387 */ /* 0x0003e80000100a00 */
[----:B------:R4:W-:Y:S01]  /*d0e0*/  LDGSTS.E [R19+0x30004], desc[UR8][R22.64], !P4 ;  /* 0x3000400016137fae */ /* 0x0009e2000e121848 */
[----:B--2---:R-:W-:-:S03]  /*d0f0*/  IMAD.WIDE R12, R8, 0x4, R12 ;  /* 0x00000004080c7825 */ /* 0x004fc600078e020c */
[----:B------:R1:W-:Y:S01]  /*d100*/  LDGSTS.E [R19+0x34004], desc[UR8][R20.64], !P4 ;  /* 0x3400400014137fae */ /* 0x0003e2000e121848 */
[----:B------:R-:W-:-:S03]  /*d110*/  IMAD.WIDE R10, R8, 0x4, R10 ;  /* 0x00000004080a7825 */ /* 0x000fc600078e020a */
[----:B------:R2:W-:Y:S01]  /*d120*/  STL.64 [R1+0x4d8], R12 ;  /* 0x0004d80c01007387 */ /* 0x0005e20000100a00 */
[----:B----4-:R-:W-:-:S04]  /*d130*/  IMAD.WIDE R22, R8, 0x4, R190 ;  /* 0x0000000408167825 */ /* 0x010fc800078e02be */
[C---:B------:R-:W-:Y:S01]  /*d140*/  IMAD.WIDE R4, R8.reuse, 0x4, R4 ;  /* 0x0000000408047825 */ /* 0x040fe200078e0204 */
[----:B------:R4:W-:Y:S03]  /*d150*/  STL.64 [R1+0x700], R10 ;  /* 0x0007000a01007387 */ /* 0x0009e60000100a00 */
[C---:B------:R-:W-:Y:S01]  /*d160*/  IMAD.WIDE R2, R8.reuse, 0x4, R2 ;  /* 0x0000000408027825 */ /* 0x040fe200078e0202 */
[----:B------:R2:W-:Y:S03]  /*d170*/  LDGSTS.E [R19+0x30008], desc[UR8][R12.64], !P2 ;  /* 0x300080000c137fae */ /* 0x0005e6000d121848 */
[C---:B-1----:R-:W-:Y:S01]  /*d180*/  IMAD.WIDE R20, R8.reuse, 0x4, R192 ;  /* 0x0000000408147825 */ /* 0x042fe200078e02c0 */
[----:B------:R-:W-:Y:S04]  /*d190*/  LDGSTS.E [R19+0x34008], desc[UR8][R10.64], !P2 ;  /* 0x340080000a137fae */ /* 0x000fe8000d121848 */
[----:B------:R1:W-:Y:S04]  /*d1a0*/  STL.64 [R1+0x6f8], R4 ;  /* 0x0006f80401007387 */ /* 0x0003e80000100a00 */
[----:B------:R3:W-:Y:S01]  /*d1b0*/  STL.64 [R1+0x6f0], R2 ;  /* 0x0006f00201007387 */ /* 0x0007e20000100a00 */
[----:B--2---:R-:W-:-:S03]  /*d1c0*/  IMAD.WIDE R12, R8, 0x4, R194 ;  /* 0x00000004080c7825 */ /* 0x004fc600078e02c2 */
[----:B------:R-:W-:Y:S01]  /*d1d0*/  LDGSTS.E [R19+0x3000c], desc[UR8][R4.64], !P1 ;  /* 0x3000c00004137fae */ /* 0x000fe2000c921848 */
[----:B------:R-:W-:-:S03]  /*d1e0*/  ISETP.GE.U32.AND P5, PT, R156, 0x7ffffe8e, PT ;  /* 0x7ffffe8e9c00780c */ /* 0x000fc60003fa6070 */
[----:B------:R3:W-:Y:S04]  /*d1f0*/  LDGSTS.E [R19+0x3400c], desc[UR8][R2.64], !P1 ;  /* 0x3400c00002137fae */ /* 0x0007e8000c921848 */
[----:B----4-:R-:W2:Y:S04]  /*d200*/  LDL.LU.64 R10, [R1+0x420] ;  /* 0x00042000010a7983 */ /* 0x010ea80000300a00 */
[----:B-1----:R-:W4:Y:S01]  /*d210*/  LDL.LU.64 R4, [R1+0x418] ;  /* 0x0004180001047983 */ /* 0x002f220000300a00 */
[----:B---3--:R-:W-:-:S03]  /*d220*/  IMAD.WIDE R2, R8, 0x4, R196 ;  /* 0x0000000408027825 */ /* 0x008fc600078e02c4 */
[----:B------:R1:W-:Y:S04]  /*d230*/  STL.64 [R1+0x510], R22 ;  /* 0x0005101601007387 */ /* 0x0003e80000100a00 */
[----:B------:R3:W-:Y:S04]  /*d240*/  STL.64 [R1+0x518], R20 ;  /* 0x0005181401007387 */ /* 0x0007e80000100a00 */
[----:B------:R-:W4:Y:S01]  /*d250*/  LDL.LU.64 R244, [R1+0x410] ;  /* 0x0004100001f47983 */ /* 0x000f220000300a00 */
[----:B------:R-:W-:-:S03]  /*d260*/  IMAD.WIDE R152, R8, 0x4, R198 ;  /* 0x0000000408987825 */ /* 0x000fc600078e02c6 */
[----:B------:R3:W-:Y:S04]  /*d270*/  STL.64 [R1+0x520], R12 ;  /* 0x0005200c01007387 */ /* 0x0007e80000100a00 */
[----:B------:R1:W-:Y:S04]  /*d280*/  LDGSTS.E [R19+0x38000], desc[UR8][R22.64], !P0 ;  /* 0x3800000016137fae */ /* 0x0003e8000c121848 */
[----:B------:R3:W-:Y:S04]  /*d290*/  STL.64 [R1+0x528], R2 ;  /* 0x0005280201007387 */ /* 0x0007e80000100a00 */
[----:B------:R3:W-:Y:S04]  /*d2a0*/  LDGSTS.E [R19+0x3c000], desc[UR8][R20.64], !P0 ;  /* 0x3c00000014137fae */ /* 0x0007e8000c121848 */
[----:B------:R-:W4:Y:S01]  /*d2b0*/  LDL.LU.64 R188, [R1+0x408] ;  /* 0x0004080001bc7983 */ /* 0x000f220000300a00 */
[----:B-1----:R-:W-:-:S03]  /*d2c0*/  IMAD.WIDE R22, R8, 0x4, R202 ;  /* 0x0000000408167825 */ /* 0x002fc600078e02ca */
[----:B------:R1:W-:Y:S04]  /*d2d0*/  LDGSTS.E [R19+0x38004], desc[UR8][R12.64], !P6 ;  /* 0x380040000c137fae */ /* 0x0003e8000f121848 */
[----:B------:R-:W-:Y:S01]  /*d2e0*/  LDGSTS.E [R19+0x3c004], desc[UR8][R2.64], !P6 ;  /* 0x3c00400002137fae */ /* 0x000fe2000f121848 */
[----:B---3--:R-:W-:-:S03]  /*d2f0*/  IMAD.WIDE R20, R8, 0x4, R204 ;  /* 0x0000000408147825 */ /* 0x008fc600078e02cc */
[----:B------:R-:W3:Y:S01]  /*d300*/  LDL.LU.64 R154, [R1+0x400] ;  /* 0x00040000019a7983 */ /* 0x000ee20000300a00 */
[----:B-1----:R-:W-:-:S03]  /*d310*/  IMAD.WIDE R12, R8, 0x4, R200 ;  /* 0x00000004080c7825 */ /* 0x002fc600078e02c8 */
[----:B------:R-:W-:Y:S04]  /*d320*/  LDGSTS.E [R19+0x38008], desc[UR8][R152.64], !P5 ;  /* 0x3800800098137fae */ /* 0x000fe8000e921848 */
[----:B------:R-:W3:Y:S04]  /*d330*/  LDL.LU.64 R2, [R1+0x3f8] ;  /* 0x0003f80001027983 */ /* 0x000ee80000300a00 */
[----:B------:R-:W-:Y:S04]  /*d340*/  STL.64 [R1+0x530], R152 ;  /* 0x0005309801007387 */ /* 0x000fe80000100a00 */
[----:B------:R1:W-:Y:S04]  /*d350*/  STL.64 [R1+0x538], R12 ;  /* 0x0005380c01007387 */ /* 0x0003e80000100a00 */
[----:B------:R-:W3:Y:S04]  /*d360*/  LDL.LU.64 R242, [R1+0x3f0] ;  /* 0x0003f00001f27983 */ /* 0x000ee80000300a00 */
[----:B------:R4:W-:Y:S04]  /*d370*/  STL.64 [R1+0x540], R22 ;  /* 0x0005401601007387 */ /* 0x0009e80000100a00 */
[----:B------:R-:W-:Y:S04]  /*d380*/  LDGSTS.E [R19+0x3c008], desc[UR8][R12.64], !P5 ;  /* 0x3c0080000c137fae */ /* 0x000fe8000e921848 */
[----:B------:R4:W-:Y:S04]  /*d390*/  STL.64 [R1+0x548], R20 ;  /* 0x0005481401007387 */ /* 0x0009e80000100a00 */
[----:B-1----:R-:W3:Y:S01]  /*d3a0*/  LDL.LU.64 R12, [R1+0x3e8] ;  /* 0x0003e800010c7983 */ /* 0x002ee20000300a00 */
        /* <DEDUP_REMOVED lines=9> */
[----:B------:R-:W-:-:S05]  /*d440*/  ISETP.GE.U32.AND P0, PT, R156, 0x7ffffeea, PT ;  /* 0x7ffffeea9c00780c */ /* 0x000fca0003f06070 */
[----:B------:R4:W-:Y:S01]  /*d450*/  LDGSTS.E [R19+0x3800c], desc[UR8][R22.64], !P4 ;  /* 0x3800c00016137fae */ /* 0x0009e2000e121848 */
[----:B------:R-:W1:Y:S03]  /*d460*/  LDC R164, c[0x0][0x230] ;  /* 0x00008c00ffa47b82 */ /* 0x000e660000000800 */
[----:B------:R1:W-:Y:S05]  /*d470*/  LDGSTS.E [R19+0x3c00c], desc[UR8][R20.64], !P4 ;  /* 0x3c00c00014137fae */ /* 0x0003ea000e121848 */
[----:B------:R-:W3:Y:S01]  /*d480*/  LDC R158, c[0x0][0x230] ;  /* 0x00008c00ff9e7b82 */ /* 0x000ee20000000800 */
[----:B--2---:R-:W-:-:S04]  /*d490*/  IMAD.WIDE R10, R8, 0x4, R10 ;  /* 0x00000004080a7825 */ /* 0x004fc800078e020a */
[C---:B----4-:R-:W-:Y:S01]  /*d4a0*/  IMAD.WIDE R4, R8.reuse, 0x4, R4 ;  /* 0x0000000408047825 */ /* 0x050fe200078e0204 */
[----:B------:R2:W-:Y:S04]  /*d4b0*/  STL.64 [R1+0xa40], R10 ;  /* 0x000a400a01007387 */ /* 0x0005e80000100a00 */
[----:B------:R4:W-:Y:S04]  /*d4c0*/  STL.64 [R1+0xa38], R4 ;  /* 0x000a380401007387 */ /* 0x0009e80000100a00 */
[----:B------:R-:W-:Y:S01]  /*d4d0*/  LDGSTS.E [R18+0x20000], desc[UR8][R10.64], !P2 ;  /* 0x200000000a127fae */ /* 0x000fe2000d121848 */
[----:B------:R-:W-:-:S03]  /*d4e0*/  IMAD.WIDE R22, R8, 0x4, R244 ;  /* 0x0000000408167825 */ /* 0x000fc600078e02f4 */
[----:B------:R-:W-:Y:S04]  /*d4f0*/  LDGSTS.E [R18+0x24000], desc[UR8][R4.64], !P2 ;  /* 0x2400000004127fae */ /* 0x000fe8000d121848 */
[----:B------:R-:W4:Y:S04]  /*d500*/  LDL.LU.64 R244, [R1+0x260] ;  /* 0x0002600001f47983 */ /* 0x000f280000300a00 */
[----:B------:R4:W-:Y:S01]  /*d510*/  LDGSTS.E [R18+0x20004], desc[UR8][R22.64], !P1 ;  /* 0x2000400016127fae */ /* 0x0009e2000c921848 */
[----:B-1----:R-:W-:-:S03]  /*d520*/  IMAD.WIDE R20, R8, 0x4, R188 ;  /* 0x0000000408147825 */ /* 0x002fc600078e02bc */
[----:B------:R-:W4:Y:S04]  /*d530*/  LDL.LU.64 R188, [R1+0x258] ;  /* 0x0002580001bc7983 */ /* 0x000f280000300a00 */
[----:B------:R1:W-:Y:S04]  /*d540*/  STL.64 [R1+0xa30], R22 ;  /* 0x000a301601007387 */ /* 0x0003e80000100a00 */
[----:B------:R1:W-:Y:S01]  /*d550*/  STL.64 [R1+0xa28], R20 ;  /* 0x000a281401007387 */ /* 0x0003e20000100a00 */
[----:B---3--:R-:W-:-:S03]  /*d560*/  IMAD.WIDE R152, R8, 0x4, R154 ;  /* 0x0000000408987825 */ /* 0x008fc600078e029a */
[----:B--2---:R-:W2:Y:S04]  /*d570*/  LDL.LU.64 R10, [R1+0x250] ;  /* 0x00025000010a7983 */ /* 0x004ea80000300a00 */
[----:B----4-:R-:W3:Y:S01]  /*d580*/  LDL.LU.64 R4, [R1+0x248] ;  /* 0x0002480001047983 */ /* 0x010ee20000300a00 */
[----:B------:R-:W-:-:S03]  /*d590*/  IMAD.WIDE R2, R8, 0x4, R2 ;  /* 0x0000000408027825 */ /* 0x000fc600078e0202 */
[----:B------:R4:W-:Y:S04]  /*d5a0*/  LDGSTS.E [R18+0x24004], desc[UR8][R20.64], !P1 ;  /* 0x2400400014127fae */ /* 0x0009e8000c921848 */
[----:B------:R-:W-:Y:S04]  /*d5b0*/  STL.64 [R1+0xa20], R152 ;  /* 0x000a209801007387 */ /* 0x000fe80000100a00 */
[----:B------:R4:W-:Y:S01]  /*d5c0*/  STL.64 [R1+0xa18], R2 ;  /* 0x000a180201007387 */ /* 0x0009e20000100a00 */
[----:B-1----:R-:W-:-:S03]  /*d5d0*/  IMAD.WIDE R22, R8, 0x4, R242 ;  /* 0x0000000408167825 */ /* 0x002fc600078e02f2 */
[----:B------:R1:W-:Y:S04]  /*d5e0*/  LDGSTS.E [R18+0x20008], desc[UR8][R152.64], !P0 ;  /* 0x2000800098127fae */ /* 0x0003e8000c121848 */
[----:B------:R-:W-:Y:S01]  /*d5f0*/  LDGSTS.E [R18+0x24008], desc[UR8][R2.64], !P0 ;  /* 0x2400800002127fae */ /* 0x000fe2000c121848 */
[----:B----4-:R-:W-:-:S03]  /*d600*/  IMAD.WIDE R20, R8, 0x4, R12 ;  /* 0x0000000408147825 */ /* 0x010fc600078e020c */
[----:B------:R-:W4:Y:S04]  /*d610*/  LDL.LU.64 R12, [R1+0x240] ;  /* 0x00024000010c7983 */ /* 0x000f280000300a00 */
[----:B------:R1:W-:Y:S04]  /*d620*/  STL.64 [R1+0xa10], R22 ;  /* 0x000a101601007387 */ /* 0x0003e80000100a00 */
[----:B------:R1:W-:Y:S04]  /*d630*/  STL.64 [R1+0xa08], R20 ;  /* 0x000a081401007387 */ /* 0x0003e80000100a00 */
[----:B------:R-:W4:Y:S01]  /*d640*/  LDL.LU.64 R2, [R1+0x238] ;  /* 0x0002380001027983 */ /* 0x000f220000300a00 */
[----:B------:R-:W-:Y:S01]  /*d650*/  IADD3 R7, R162, -0x98, RZ ;  /* 0xffffff68a2077810 */ /* 0x000fe20007ffe0ff */
[----:B------:R-:W-:Y:S01]  /*d660*/  VIADD R156, R157, 0xffffff4b ;  /* 0xffffff4b9d9c7836 */ /* 0x000fe20000000000 */
[----:B------:R-:W4:Y:S02]  /*d670*/  LDC R162, c[0x0][0x230] ;  /* 0x00008c00ffa27b82 */ /* 0x000f240000000800 */
[----:B------:R-:W-:Y:S01]  /*d680*/  ISETP.GE.U32.AND P6, PT, R7, 0x7ffffee9, PT ;  /* 0x7ffffee90700780c */ /* 0x000fe20003fc6070 */
[----:B------:R-:W-:Y:S01]  /*d690*/  VIADD R7, R161, 0xffffff4a ;  /* 0xffffff4aa1077836 */ /* 0x000fe20000000000 */
[----:B------:R-:W-:-:S04]  /*d6a0*/  ISETP.GE.U32.AND P5, PT, R156, 0x7ffffecc, PT ;  /* 0x7ffffecc9c00780c */ /* 0x000fc80003fa6070 */
[----:B------:R-:W-:Y:S01]  /*d6b0*/  ISETP.GE.U32.AND P4, PT, R7, 0x7ffffecb, PT ;  /* 0x7ffffecb0700780c */ /* 0x000fe20003f86070 */
[----:B------:R-:W4:Y:S06]  /*d6c0*/  LDC R157, c[0x0][0x230] ;  /* 0x00008c00ff9d7b82 */ /* 0x000f2c0000000800 */
[----:B------:R-:W-:Y:S02]  /*d6d0*/  LDGSTS.E [R18+0x2000c], desc[UR8][R22.64], !P6 ;  /* 0x2000c00016127fae */ /* 0x000fe4000f121848 */
[----:B------:R-:W4:Y:S02]  /*d6e0*/  LDC R161, c[0x0][0x230] ;  /* 0x00008c00ffa17b82 */ /* 0x000f240000000800 */
[----:B------:R1:W-:Y:S04]  /*d6f0*/  LDGSTS.E [R18+0x2400c], desc[UR8][R20.64], !P6 ;  /* 0x2400c00014127fae */ /* 0x0003e8000f121848 */
[----:B-1----:R-:W4:Y:S04]  /*d700*/  LDL.LU.64 R22, [R1+0x230] ;  /* 0x0002300001167983 */ /* 0x002f280000300a00 */
[----:B------:R-:W4:Y:S01]  /*d710*/  LDL.LU.64 R246, [R1+0x228] ;  /* 0x0002280001f67983 */ /* 0x000f220000300a00 */
[----:B------:R-:W-:-:S05]  /*d720*/  IMAD.WIDE R152, R8, 0x4, R244 ;  /* 0x0000000408987825 */ /* 0x000fca00078e02f4 */
[----:B------:R-:W-:Y:S04]  /*d730*/  STL.64 [R1+0x840], R152 ;  /* 0x0008409801007387 */ /* 0x000fe80000100a00 */
[----:B------:R1:W-:Y:S01]  /*d740*/  LDGSTS.E [R18+0x28000], desc[UR8][R152.64], !P5 ;  /* 0x2800000098127fae */ /* 0x0003e2000e921848 */
[----:B------:R-:W-:-:S05]  /*d750*/  IMAD.WIDE R20, R8, 0x4, R188 ;  /* 0x0000000408147825 */ /* 0x000fca00078e02bc */
[----:B------:R-:W-:Y:S04]  /*d760*/  STL.64 [R1+0x838], R20 ;  /* 0x0008381401007387 */ /* 0x000fe80000100a00 */
[----:B------:R-:W4:Y:S01]  /*d770*/  LDL.LU.64 R154, [R1+0xa0] ;  /* 0x0000a000019a7983 */ /* 0x000f220000300a00 */
[----:B--2---:R-:W-:-:S03]  /*d780*/  IMAD.WIDE R10, R8, 0x4, R10 ;  /* 0x00000004080a7825 */ /* 0x004fc600078e020a */
[----:B------:R-:W2:Y:S01]  /*d790*/  LDL.LU.64 R242, [R1+0x98] ;  /* 0x0000980001f27983 */ /* 0x000ea20000300a00 */
[----:B---3--:R-:W-:-:S03]  /*d7a0*/  IMAD.WIDE R4, R8, 0x4, R4 ;  /* 0x0000000408047825 */ /* 0x008fc600078e0204 */
[----:B------:R3:W-:Y:S04]  /*d7b0*/  STL.64 [R1+0x830], R10 ;  /* 0x0008300a01007387 */ /* 0x0007e80000100a00 */
[----:B------:R1:W-:Y:S04]  /*d7c0*/  STL.64 [R1+0x828], R4 ;  /* 0x0008280401007387 */ /* 0x0003e80000100a00 */
[----:B------:R-:W2:Y:S04]  /*d7d0*/  LDL.LU.64 R244, [R1+0x90] ;  /* 0x0000900001f47983 */ /* 0x000ea80000300a00 */
[----:B------:R1:W-:Y:S04]  /*d7e0*/  LDGSTS.E [R18+0x2c000], desc[UR8][R20.64], !P5 ;  /* 0x2c00000014127fae */ /* 0x0003e8000e921848 */
[----:B------:R-:W2:Y:S04]  /*d7f0*/  LDL.LU.64 R188, [R1+0x88] ;  /* 0x0000880001bc7983 */ /* 0x000ea80000300a00 */
[----:B------:R-:W-:Y:S04]  /*d800*/  LDGSTS.E [R18+0x28004], desc[UR8][R10.64], !P4 ;  /* 0x280040000a127fae */ /* 0x000fe8000e121848 */
[----:B------:R-:W-:Y:S01]  /*d810*/  LDGSTS.E [R18+0x2c004], desc[UR8][R4.64], !P4 ;  /* 0x2c00400004127fae */ /* 0x000fe2000e121848 */
[----:B----4-:R-:W-:-:S03]  /*d820*/  IMAD.WIDE R166, R8, 0x4, R12 ;  /* 0x0000000408a67825 */ /* 0x010fc600078e020c */
[----:B------:R-:W4:Y:S04]  /*d830*/  LDL.LU.64 R12, [R1+0x80] ;  /* 0x00008000010c7983 */ /* 0x000f280000300a00 */
[----:B---3--:R-:W3:Y:S04]  /*d840*/  LDL.LU.64 R10, [R1+0x78] ;  /* 0x00007800010a7983 */ /* 0x008ee80000300a00 */
[----:B------:R-:W-:Y:S01]  /*d850*/  STL.64 [R1+0x820], R166 ;  /* 0x000820a601007387 */ /* 0x000fe20000100a00 */
[----:B-1----:R-:W-:-:S03]  /*d860*/  IMAD.WIDE R152, R8, 0x4, R2 ;  /* 0x0000000408987825 */ /* 0x002fc600078e0202 */
[----:B------:R-:W3:Y:S04]  /*d870*/  LDL.LU.64 R4, [R1+0x70] ;  /* 0x0000700001047983 */ /* 0x000ee80000300a00 */
[----:B------:R-:W3:Y:S01]  /*d880*/  LDL.LU.64 R2, [R1+0x68] ;  /* 0x0000680001027983 */ /* 0x000ee20000300a00 */
[----:B------:R-:W-:Y:S01]  /*d890*/  IADD3 R156, R160, -0xb7, RZ ;  /* 0xffffff49a09c7810 */ /* 0x000fe20007ffe0ff */
[----:B------:R-:W-:Y:S01]  /*d8a0*/  VIADD R7, R164, 0xffffff48 ;  /* 0xffffff48a4077836 */ /* 0x000fe20000000000 */
[----:B------:R-:W1:Y:S02]  /*d8b0*/  LDC R160, c[0x0][0x230] ;  /* 0x00008c00ffa07b82 */ /* 0x000e640000000800 */
[----:B------:R-:W-:Y:S01]  /*d8c0*/  ISETP.GE.U32.AND P2, PT, R156, 0x7ffffeca, PT ;  /* 0x7ffffeca9c00780c */ /* 0x000fe20003f46070 */
[----:B------:R-:W-:Y:S01]  /*d8d0*/  VIADD R156, R159, 0xffffff2b ;  /* 0xffffff2b9f9c7836 */ /* 0x000fe20000000000 */
[----:B------:R-:W-:-:S02]  /*d8e0*/  ISETP.GE.U32.AND P1, PT, R7, 0x7ffffec9, PT ;  /* 0x7ffffec90700780c */ /* 0x000fc40003f26070 */
[----:B------:R-:W-:Y:S02]  /*d8f0*/  IADD3 R7, R163, -0xd6, RZ ;  /* 0xffffff2aa3077810 */ /* 0x000fe40007ffe0ff */
[----:B------:R-:W-:Y:S01]  /*d900*/  ISETP.GE.U32.AND P0, PT, R156, 0x7ffffeac, PT ;  /* 0x7ffffeac9c00780c */ /* 0x000fe20003f06070 */
[----:B------:R-:W-:Y:S01]  /*d910*/  VIADD R156, R158, 0xffffff29 ;  /* 0xffffff299e9c7836 */ /* 0x000fe20000000000 */
[----:B------:R-:W-:Y:S01]  /*d920*/  ISETP.GE.U32.AND P6, PT, R7, 0x7ffffeab, PT ;  /* 0x7ffffeab0700780c */ /* 0x000fe20003fc6070 */
[----:B------:R-:W1:Y:S01]  /*d930*/  LDC R159, c[0x0][0x230] ;  /* 0x00008c00ff9f7b82 */ /* 0x000e620000000800 */
[----:B------:R-:W-:Y:S02]  /*d940*/  VIADD R7, R162, 0xffffff28 ;  /* 0xffffff28a2077836 */ /* 0x000fe40000000000 */
[----:B------:R-:W-:Y:S01]  /*d950*/  ISETP.GE.U32.AND P5, PT, R156, 0x7ffffeaa, PT ;  /* 0x7ffffeaa9c00780c */ /* 0x000fe20003fa6070 */
[----:B------:R-:W-:Y:S02]  /*d960*/  LDGSTS.E [R18+0x28008], desc[UR8][R166.64], !P2 ;  /* 0x28008000a6127fae */ /* 0x000fe4000d121848 */
[----:B------:R-:W-:Y:S01]  /*d970*/  ISETP.GE.U32.AND P4, PT, R7, 0x7ffffea9, PT ;  /* 0x7ffffea90700780c */ /* 0x000fe20003f86070 */
[C---:B------:R-:W-:Y:S01]  /*d980*/  IMAD.WIDE R22, R8.reuse, 0x4, R22 ;  /* 0x0000000408167825 */ /* 0x040fe200078e0216 */
[----:B------:R2:W-:Y:S01]  /*d990*/  STL.64 [R1+0x818], R152 ;  /* 0x0008189801007387 */ /* 0x0005e20000100a00 */
[----:B------:R-:W3:Y:S02]  /*d9a0*/  LDC R163, c[0x0][0x230] ;  /* 0x00008c00ffa37b82 */ /* 0x000ee40000000800 */
[----:B------:R-:W-:Y:S01]  /*d9b0*/  IMAD.WIDE R20, R8, 0x4, R246 ;  /* 0x0000000408147825 */ /* 0x000fe200078e02f6 */
[----:B------:R2:W-:Y:S01]  /*d9c0*/  LDGSTS.E [R18+0x2c008], desc[UR8][R152.64], !P2 ;  /* 0x2c00800098127fae */ /* 0x0005e2000d121848 */
[----:B------:R-:W-:-:S03]  /*d9d0*/  IADD3 R156, R157, -0xf5, RZ ;  /* 0xffffff0b9d9c7810 */ /* 0x000fc60007ffe0ff */
[----:B------:R2:W-:Y:S01]  /*d9e0*/  STL.64 [R1+0x810], R22 ;  /* 0x0008101601007387 */ /* 0x0005e20000100a00 */
[----:B------:R-:W-:Y:S01]  /*d9f0*/  VIADD R7, R161, 0xffffff0a ;  /* 0xffffff0aa1077836 */ /* 0x000fe20000000000 */
[----:B------:R-:W3:Y:S02]  /*da00*/  LDC R164, c[0x0][0x230] ;  /* 0x00008c00ffa47b82 */ /* 0x000ee40000000800 */
[----:B------:R2:W-:Y:S04]  /*da10*/  LDGSTS.E [R18+0x2800c], desc[UR8][R22.64], !P1 ;  /* 0x2800c00016127fae */ /* 0x0005e8000c921848 */
[----:B------:R2:W-:Y:S01]  /*da20*/  STL.64 [R1+0x808], R20 ;  /* 0x0008081401007387 */ /* 0x0005e20000100a00 */
[----:B------:R-:W-:Y:S01]  /*da30*/  ISETP.GE.U32.AND P2, PT, R156, 0x7ffffe8c, PT ;  /* 0x7ffffe8c9c00780c */ /* 0x000fe20003f46070 */
[----:B------:R-:W3:Y:S02]  /*da40*/  LDC R158, c[0x0][0x230] ;  /* 0x00008c00ff9e7b82 */ /* 0x000ee40000000800 */
[----:B------:R2:W-:Y:S01]  /*da50*/  LDGSTS.E [R18+0x2c00c], desc[UR8][R20.64], !P1 ;  /* 0x2c00c00014127fae */ /* 0x0005e2000c921848 */
[----:B------:R-:W-:Y:S01]  /*da60*/  ISETP.GE.U32.AND P1, PT, R7, 0x7ffffe8b, PT ;  /* 0x7ffffe8b0700780c */ /* 0x000fe20003f26070 */
[----:B-1----:R-:W-:-:S04]  /*da70*/  VIADD R156, R159, 0xffffff09 ;  /* 0xffffff099f9c7836 */ /* 0x002fc80000000000 */
[----:B------:R-:W1:Y:S08]  /*da80*/  LDC R162, c[0x0][0x230] ;  /* 0x00008c00ffa27b82 */ /* 0x000e700000000800 */
[----:B------:R-:W1:Y:S08]  /*da90*/  LDC R157, c[0x0][0x230] ;  /* 0x00008c00ff9d7b82 */ /* 0x000e700000000800 */
[----:B------:R-:W1:Y:S01]  /*daa0*/  LDC R161, c[0x0][0x230] ;  /* 0x00008c00ffa17b82 */ /* 0x000e620000000800 */
[----:B------:R-:W-:-:S04]  /*dab0*/  IMAD.WIDE R154, R8, 0x4, R154 ;  /* 0x00000004089a7825 */ /* 0x000fc800078e029a */
[C---:B--2---:R-:W-:Y:S01]  /*dac0*/  IMAD.WIDE R152, R8.reuse, 0x4, R242 ;  /* 0x0000000408987825 */ /* 0x044fe200078e02f2 */
[----:B------:R-:W-:Y:S03]  /*dad0*/  STL.64 [R1+0x6e8], R154 ;  /* 0x0006e89a01007387 */ /* 0x000fe60000100a00 */
[C---:B------:R-:W-:Y:S01]  /*dae0*/  IMAD.WIDE R22, R8.reuse, 0x4, R244 ;  /* 0x0000000408167825 */ /* 0x040fe200078e02f4 */
[----:B------:R-:W-:Y:S03]  /*daf0*/  LDGSTS.E [R18+0x30000], desc[UR8][R154.64], !P0 ;  /* 0x300000009a127fae */ /* 0x000fe6000c121848 */
[C---:B------:R-:W-:Y:S01]  /*db00*/  IMAD.WIDE R20, R8.reuse, 0x4, R188 ;  /* 0x0000000408147825 */ /* 0x040fe200078e02bc */
[----:B------:R-:W-:Y:S03]  /*db10*/  STL.64 [R1+0x6e0], R152 ;  /* 0x0006e09801007387 */ /* 0x000fe60000100a00 */
[C---:B----4-:R-:W-:Y:S01]  /*db20*/  IMAD.WIDE R12, R8.reuse, 0x4, R12 ;  /* 0x00000004080c7825 */ /* 0x050fe200078e020c */
[----:B------:R-:W-:Y:S03]  /*db30*/  LDGSTS.E [R18+0x34000], desc[UR8][R152.64], !P0 ;  /* 0x3400000098127fae */ /* 0x000fe6000c121848 */
[C---:B---3--:R-:W-:Y:S01]  /*db40*/  IMAD.WIDE R10, R8.reuse, 0x4, R10 ;  /* 0x00000004080a7825 */ /* 0x048fe200078e020a */
[----:B------:R2:W-:Y:S03]  /*db50*/  STL.64 [R1+0x6d8], R22 ;  /* 0x0006d81601007387 */ /* 0x0005e60000100a00 */
[C---:B------:R-:W-:Y:S01]  /*db60*/  IMAD.WIDE R4, R8.reuse, 0x4, R4 ;  /* 0x0000000408047825 */ /* 0x040fe200078e0204 */
[----:B------:R2:W-:Y:S03]  /*db70*/  LDGSTS.E [R18+0x30004], desc[UR8][R22.64], !P6 ;  /* 0x3000400016127fae */ /* 0x0005e6000f121848 */
[----:B------:R-:W-:Y:S01]  /*db80*/  IMAD.WIDE R2, R8, 0x4, R2 ;  /* 0x0000000408027825 */ /* 0x000fe200078e0202 */
[----:B------:R3:W-:Y:S01]  /*db90*/  STL.64 [R1+0x6d0], R20 ;  /* 0x0006d01401007387 */ /* 0x0007e20000100a00 */
[----:B------:R-:W-:Y:S01]  /*dba0*/  IADD3 R7, R163, -0xf8, RZ ;  /* 0xffffff08a3077810 */ /* 0x000fe20007ffe0ff */
[----:B------:R-:W4:Y:S02]  /*dbb0*/  LDC R159, c[0x0][0x230] ;  /* 0x00008c00ff9f7b82 */ /* 0x000f240000000800 */
[----:B------:R3:W-:Y:S04]  /*dbc0*/  LDGSTS.E [R18+0x34004], desc[UR8][R20.64], !P6 ;  /* 0x3400400014127fae */ /* 0x0007e8000f121848 */
[----:B------:R1:W-:Y:S01]  /*dbd0*/  STL.64 [R1+0x6c8], R12 ;  /* 0x0006c80c01007387 */ /* 0x0003e20000100a00 */
[----:B------:R-:W-:Y:S01]  /*dbe0*/  ISETP.GE.U32.AND P0, PT, R156, 0x7ffffe8a, PT ;  /* 0x7ffffe8a9c00780c */ /* 0x000fe20003f06070 */
[C---:B--2---:R-:W-:Y:S01]  /*dbf0*/  IMAD.WIDE R22, R8.reuse, 0x4, R218 ;  /* 0x0000000408167825 */ /* 0x044fe200078e02da */
[----:B------:R-:W2:Y:S01]  /*dc00*/  LDC R163, c[0x0][0x230] ;  /* 0x00008c00ffa37b82 */ /* 0x000ea20000000800 */
[----:B------:R1:W-:Y:S04]  /*dc10*/  LDGSTS.E [R18+0x30008], desc[UR8][R12.64], !P5 ;  /* 0x300080000c127fae */ /* 0x0003e8000e921848 */
[----:B------:R1:W-:Y:S04]  /*dc20*/  STL.64 [R1+0x500], R10 ;  /* 0x0005000a01007387 */ /* 0x0003e80000100a00 */
[----:B------:R1:W-:Y:S01]  /*dc30*/  LDGSTS.E [R18+0x34008], desc[UR8][R10.64], !P5 ;  /* 0x340080000a127fae */ /* 0x0003e2000e921848 */
[----:B---3--:R-:W-:-:S03]  /*dc40*/  IMAD.WIDE R20, R8, 0x4, R208 ;  /* 0x0000000408147825 */ /* 0x008fc600078e02d0 */
[----:B------:R-:W-:Y:S04]  /*dc50*/  STL.64 [R1+0x4f0], R4 ;  /* 0x0004f00401007387 */ /* 0x000fe80000100a00 */
[----:B------:R-:W-:Y:S04]  /*dc60*/  LDGSTS.E [R18+0x3000c], desc[UR8][R4.64], !P4 ;  /* 0x3000c00004127fae */ /* 0x000fe8000e121848 */
[----:B------:R3:W-:Y:S04]  /*dc70*/  STL.64 [R1+0x4e0], R2 ;  /* 0x0004e00201007387 */ /* 0x0007e80000100a00 */
[----:B------:R3:W-:Y:S01]  /*dc80*/  LDGSTS.E [R18+0x3400c], desc[UR8][R2.64], !P4 ;  /* 0x3400c00002127fae */ /* 0x0007e2000e121848 */
[----:B-1----:R-:W-:-:S04]  /*dc90*/  IMAD.WIDE R12, R8, 0x4, R210 ;  /* 0x00000004080c7825 */ /* 0x002fc800078e02d2 */
[----:B------:R-:W-:-:S04]  /*dca0*/  IMAD.WIDE R10, R8, 0x4, R212 ;  /* 0x00000004080a7825 */ /* 0x000fc800078e02d4 */
[----:B---3--:R-:W-:-:S05]  /*dcb0*/  IMAD.WIDE R2, R8, 0x4, R206 ;  /* 0x0000000408027825 */ /* 0x008fca00078e02ce */
[----:B------:R1:W-:Y:S04]  /*dcc0*/  STL.64 [R1+0x4d0], R2 ;  /* 0x0004d00201007387 */ /* 0x0003e80000100a00 */
[----:B------:R-:W-:Y:S04]  /*dcd0*/  STL.64 [R1+0x4c8], R20 ;  /* 0x0004c81401007387 */ /* 0x000fe80000100a00 */
[----:B------:R-:W3:Y:S04]  /*dce0*/  LDL.LU.64 R4, [R1+0x3e0] ;  /* 0x0003e00001047983 */ /* 0x000ee80000300a00 */
[----:B------:R-:W-:Y:S04]  /*dcf0*/  LDGSTS.E [R18+0x38000], desc[UR8][R2.64], !P2 ;  /* 0x3800000002127fae */ /* 0x000fe8000d121848 */
[----:B------:R4:W-:Y:S04]  /*dd00*/  STL.64 [R1+0x4b8], R12 ;  /* 0x0004b80c01007387 */ /* 0x0009e80000100a00 */
[----:B------:R-:W-:Y:S04]  /*dd10*/  LDGSTS.E [R18+0x3c000], desc[UR8][R20.64], !P2 ;  /* 0x3c00000014127fae */ /* 0x000fe8000d121848 */
[----:B-1----:R-:W2:Y:S04]  /*dd20*/  LDL.LU.64 R2, [R1+0x3d8] ;  /* 0x0003d80001027983 */ /* 0x002ea80000300a00 */
[----:B------:R1:W-:Y:S04]  /*dd30*/  STL.64 [R1+0x4b0], R10 ;  /* 0x0004b00a01007387 */ /* 0x0003e80000100a00 */
[----:B------:R4:W-:Y:S04]  /*dd40*/  LDGSTS.E [R18+0x38004], desc[UR8][R12.64], !P1 ;  /* 0x380040000c127fae */ /* 0x0009e8000c921848 */
[----:B------:R-:W2:Y:S04]  /*dd50*/  LDL.LU.64 R244, [R1+0x3d0] ;  /* 0x0003d00001f47983 */ /* 0x000ea80000300a00 */
[----:B------:R1:W-:Y:S04]  /*dd60*/  LDGSTS.E [R18+0x3c004], desc[UR8][R10.64], !P1 ;  /* 0x3c0040000a127fae */ /* 0x0003e8000c921848 */
[----:B------:R-:W2:Y:S01]  /*dd70*/  LDL.LU.64 R188, [R1+0x3c8] ;  /* 0x0003c80001bc7983 */ /* 0x000ea20000300a00 */
[----:B----4-:R-:W-:-:S04]  /*dd80*/  IMAD.WIDE R12, R8, 0x4, R216 ;  /* 0x00000004080c7825 */ /* 0x010fc800078e02d8 */
[----:B-1----:R-:W-:-:S05]  /*dd90*/  IMAD.WIDE R10, R8, 0x4, R214 ;  /* 0x00000004080a7825 */ /* 0x002fca00078e02d6 */
[----:B------:R1:W-:Y:S01]  /*dda0*/  STL.64 [R1+0x4a8], R10 ;  /* 0x0004a80a01007387 */ /* 0x0003e20000100a00 */
[----:B------:R-:W-:-:S03]  /*ddb0*/  IMAD.WIDE R20, R8, 0x4, R220 ;  /* 0x0000000408147825 */ /* 0x000fc600078e02dc */
[----:B------:R4:W-:Y:S04]  /*ddc0*/  STL.64 [R1+0x4a0], R12 ;  /* 0x0004a00c01007387 */ /* 0x0009e80000100a00 */
[----:B------:R-:W2:Y:S04]  /*ddd0*/  LDL.LU.64 R154, [R1+0x3c0] ;  /* 0x0003c000019a7983 */ /* 0x000ea80000300a00 */
[----:B------:R-:W-:Y:S04]  /*dde0*/  LDGSTS.E [R18+0x38008], desc[UR8][R10.64], !P0 ;  /* 0x380080000a127fae */ /* 0x000fe8000c121848 */
[----:B------:R-:W-:Y:S04]  /*ddf0*/  STL.64 [R1+0x498], R22 ;  /* 0x0004981601007387 */ /* 0x000fe80000100a00 */
[----:B------:R-:W-:Y:S04]  /*de00*/  LDGSTS.E [R18+0x3c008], desc[UR8][R12.64], !P0 ;  /* 0x3c0080000c127fae */ /* 0x000fe8000c121848 */
[----:B-1----:R-:W2:Y:S04]  /*de10*/  LDL.LU.64 R10, [R1+0x3b8] ;  /* 0x0003b800010a7983 */ /* 0x002ea80000300a00 */
[----:B------:R1:W-:Y:S04]  /*de20*/  STL.64 [R1+0x488], R20 ;  /* 0x0004881401007387 */ /* 0x0003e80000100a00 */
[----:B------:R-:W2:Y:S04]  /*de30*/  LDL.LU.64 R242, [R1+0x3b0] ;  /* 0x0003b00001f27983 */ /* 0x000ea80000300a00 */
[----:B----4-:R-:W4:Y:S01]  /*de40*/  LDL.LU.64 R12, [R1+0x3a8] ;  /* 0x0003a800010c7983 */ /* 0x010f220000300a00 */
[----:B------:R-:W-:Y:S01]  /*de50*/  ISETP.GE.U32.AND P6, PT, R7, 0x7ffffe89, PT ;  /* 0x7ffffe890700780c */ /* 0x000fe20003fc6070 */
[----:B------:R-:W-:-:S02]  /*de60*/  VIADD R156, R160, 0xffffff67 ;  /* 0xffffff67a09c7836 */ /* 0x000fc40000000000 */
[----:B------:R-:W-:Y:S01]  /*de70*/  VIADD R7, R164, 0xffffff66 ;  /* 0xffffff66a4077836 */ /* 0x000fe20000000000 */
[----:B------:R1:W-:Y:S01]  /*de80*/  STL.64 [R1+0xc20], R18 ;  /* 0x000c201201007387 */ /* 0x0003e20000100a00 */
[----:B------:R-:W4:Y:S01]  /*de90*/  LDC R160, c[0x0][0x230] ;  /* 0x00008c00ffa07b82 */ /* 0x000f220000000800 */
[----:B------:R-:W-:Y:S02]  /*dea0*/  ISETP.GE.U32.AND P5, PT, R156, 0x7ffffee8, PT ;  /* 0x7ffffee89c00780c */ /* 0x000fe40003fa6070 */
[----:B------:R-:W-:-:S05]  /*deb0*/  ISETP.GE.U32.AND P4, PT, R7, 0x7ffffee7, PT ;  /* 0x7ffffee70700780c */ /* 0x000fca0003f86070 */
[----:B------:R-:W-:Y:S01]  /*dec0*/  LDGSTS.E [R18+0x3800c], desc[UR8][R22.64], !P6 ;  /* 0x3800c00016127fae */ /* 0x000fe2000f121848 */
[----:B------:R-:W-:Y:S01]  /*ded0*/  IADD3 R156, R158, -0x9b, RZ ;  /* 0xffffff659e9c7810 */ /* 0x000fe20007ffe0ff */
[----:B---3--:R-:W-:Y:S02]  /*dee0*/  IMAD.WIDE R4, R8, 0x4, R4 ;  /* 0x0000000408047825 */ /* 0x008fe400078e0204 */
[----:B------:R1:W-:Y:S01]  /*def0*/  LDGSTS.E [R18+0x3c00c], desc[UR8][R20.64], !P6 ;  /* 0x3c00c00014127fae */ /* 0x0003e2000f121848 */
[----:B------:R-:W3:Y:S03]  /*df00*/  LDC R164, c[0x0][0x230] ;  /* 0x00008c00ffa47b82 */ /* 0x000ee60000000800 */
[----:B------:R1:W-:Y:S01]  /*df10*/  STL.64 [R1+0xa00], R4 ;  /* 0x000a000401007387 */ /* 0x0003e20000100a00 */
[----:B------:R-:W-:-:S03]  /*df20*/  ISETP.GE.U32.AND P2, PT, R156, 0x7ffffee6, PT ;  /* 0x7ffffee69c00780c */ /* 0x000fc60003f46070 */
[----:B------:R-:W-:Y:S01]  /*df30*/  LDGSTS.E [R17+0x20000], desc[UR8][R4.64], !P5 ;  /* 0x2000000004117fae */ /* 0x000fe2000e921848 */
[C---:B--2---:R-:W-:Y:S01]  /*df40*/  IMAD.WIDE R2, R8.reuse, 0x4, R2 ;  /* 0x0000000408027825 */ /* 0x044fe200078e0202 */
[----:B------:R-:W2:Y:S04]  /*df50*/  LDC R158, c[0x0][0x230] ;  /* 0x00008c00ff9e7b82 */ /* 0x000ea80000000800 */
[----:B------:R3:W-:Y:S04]  /*df60*/  STL.64 [R1+0x9f8], R2 ;  /* 0x0009f80201007387 */ /* 0x0007e80000100a00 */
[----:B------:R-:W-:Y:S01]  /*df70*/  LDGSTS.E [R17+0x24000], desc[UR8][R2.64], !P5 ;  /* 0x2400000002117fae */ /* 0x000fe2000e921848 */
[----:B-1----:R-:W-:-:S03]  /*df80*/  IMAD.WIDE R20, R8, 0x4, R244 ;  /* 0x0000000408147825 */ /* 0x002fc600078e02f4 */
[----:B------:R-:W2:Y:S04]  /*df90*/  LDL.LU.64 R244, [R1+0x220] ;  /* 0x0002200001f47983 */ /* 0x000ea80000300a00 */
[----:B------:R1:W-:Y:S01]  /*dfa0*/  LDGSTS.E [R17+0x20004], desc[UR8][R20.64], !P4 ;  /* 0x2000400014117fae */ /* 0x0003e2000e121848 */
[----:B------:R-:W-:-:S03]  /*dfb0*/  IMAD.WIDE R18, R8, 0x4, R188 ;  /* 0x0000000408127825 */ /* 0x000fc600078e02bc */
[----:B------:R-:W2:Y:S04]  /*dfc0*/  LDL.LU.64 R188, [R1+0x218] ;  /* 0x0002180001bc7983 */ /* 0x000ea80000300a00 */
[----:B------:R1:W-:Y:S04]  /*dfd0*/  STL.64 [R1+0x9f0], R20 ;  /* 0x0009f01401007387 */ /* 0x0003e80000100a00 */
[----:B------:R4:W-:Y:S04]  /*dfe0*/  STL.64 [R1+0x9e8], R18 ;  /* 0x0009e81201007387 */ /* 0x0009e80000100a00 */
[----:B------:R-:W2:Y:S04]  /*dff0*/  LDL.LU.64 R4, [R1+0x210] ;  /* 0x0002100001047983 */ /* 0x000ea80000300a00 */
[----:B---3--:R-:W3:Y:S01]  /*e000*/  LDL.LU.64 R2, [R1+0x208] ;  /* 0x0002080001027983 */ /* 0x008ee20000300a00 */
[----:B------:R-:W-:-:S03]  /*e010*/  IMAD.WIDE R22, R8, 0x4, R154 ;  /* 0x0000000408167825 */ /* 0x000fc600078e029a */
[----:B------:R4:W-:Y:S04]  /*e020*/  LDGSTS.E [R17+0x24004], desc[UR8][R18.64], !P4 ;  /* 0x2400400012117fae */ /* 0x0009e8000e121848 */
[----:B------:R-:W-:Y:S04]  /*e030*/  STL.64 [R1+0x9e0], R22 ;  /* 0x0009e01601007387 */ /* 0x000fe80000100a00 */
[----:B------:R-:W-:Y:S01]  /*e040*/  LDGSTS.E [R17+0x20008], desc[UR8][R22.64], !P2 ;  /* 0x2000800016117fae */ /* 0x000fe2000d121848 */
[----:B------:R-:W-:-:S05]  /*e050*/  IMAD.WIDE R10, R8, 0x4, R10 ;  /* 0x00000004080a7825 */ /* 0x000fca00078e020a */
[----:B------:R4:W-:Y:S01]  /*e060*/  STL.64 [R1+0x9d8], R10 ;  /* 0x0009d80a01007387 */ /* 0x0009e20000100a00 */
[----:B-1----:R-:W-:-:S03]  /*e070*/  IMAD.WIDE R20, R8, 0x4, R242 ;  /* 0x0000000408147825 */ /* 0x002fc600078e02f2 */
[----:B------:R-:W-:Y:S01]  /*e080*/  LDGSTS.E [R17+0x24008], desc[UR8][R10.64], !P2 ;  /* 0x240080000a117fae */ /* 0x000fe2000d121848 */
[----:B----4-:R-:W-:-:S03]  /*e090*/  IMAD.WIDE R18, R8, 0x4, R12 ;  /* 0x0000000408127825 */ /* 0x010fc600078e020c */
[----:B------:R-:W4:Y:S04]  /*e0a0*/  LDL.LU.64 R12, [R1+0x200] ;  /* 0x00020000010c7983 */ /* 0x000f280000300a00 */
[----:B------:R2:W-:Y:S04]  /*e0b0*/  STL.64 [R1+0x9d0], R20 ;  /* 0x0009d01401007387 */ /* 0x0005e80000100a00 */
[----:B------:R1:W-:Y:S04]  /*e0c0*/  STL.64 [R1+0x9c8], R18 ;  /* 0x0009c81201007387 */ /* 0x0003e80000100a00 */
[----:B------:R-:W4:Y:S01]  /*e0d0*/  LDL.LU.64 R10, [R1+0x1f8] ;  /* 0x0001f800010a7983 */ /* 0x000f220000300a00 */
[----:B------:R-:W-:-:S02]  /*e0e0*/  VIADD R7, R162, 0xffffff64 ;  /* 0xffffff64a2077836 */ /* 0x000fc40000000000 */
[----:B------:R-:W-:Y:S01]  /*e0f0*/  VIADD R156, R157, 0xffffff47 ;  /* 0xffffff479d9c7836 */ /* 0x000fe20000000000 */
[----:B------:R-:W4:Y:S01]  /*e100*/  LDL.LU.64 R248, [R1+0x1f0] ;  /* 0x0001f00001f87983 */ /* 0x000f220000300a00 */
[----:B------:R-:W4:Y:S01]  /*e110*/  LDC R162, c[0x0][0x230] ;  /* 0x00008c00ffa27b82 */ /* 0x000f220000000800 */
[----:B------:R-:W-:Y:S02]  /*e120*/  ISETP.GE.U32.AND P1, PT, R7, 0x7ffffee5, PT ;  /* 0x7ffffee50700780c */ /* 0x000fe40003f26070 */
[----:B------:R-:W-:Y:S01]  /*e130*/  IADD3 R7, R161, -0xba, RZ ;  /* 0xffffff46a1077810 */ /* 0x000fe20007ffe0ff */
[----:B------:R-:W4:Y:S01]  /*e140*/  LDL.LU.64 R246, [R1+0x1e8] ;  /* 0x0001e80001f67983 */ /* 0x000f220000300a00 */
[----:B------:R-:W-:Y:S02]  /*e150*/  ISETP.GE.U32.AND P0, PT, R156, 0x7ffffec8, PT ;  /* 0x7ffffec89c00780c */ /* 0x000fe40003f06070 */
[----:B------:R-:W-:Y:S01]  /*e160*/  ISETP.GE.U32.AND P6, PT, R7, 0x7ffffec7, PT ;  /* 0x7ffffec70700780c */ /* 0x000fe20003fc6070 */
[----:B------:R-:W4:Y:S06]  /*e170*/  LDC R157, c[0x0][0x230] ;  /* 0x00008c00ff9d7b82 */ /* 0x000f2c0000000800 */
[----:B------:R2:W-:Y:S02]  /*e180*/  LDGSTS.E [R17+0x2000c], desc[UR8][R20.64], !P1 ;  /* 0x2000c00014117fae */ /* 0x0005e4000c921848 */
[----:B------:R-:W4:Y:S02]  /*e190*/  LDC R161, c[0x0][0x230] ;  /* 0x00008c00ffa17b82 */ /* 0x000f240000000800 */
[----:B------:R1:W-:Y:S01]  /*e1a0*/  LDGSTS.E [R17+0x2400c], desc[UR8][R18.64], !P1 ;  /* 0x2400c00012117fae */ /* 0x0003e2000c921848 */
[----:B--2---:R-:W-:-:S04]  /*e1b0*/  IMAD.WIDE R20, R8, 0x4, R244 ;  /* 0x0000000408147825 */ /* 0x004fc800078e02f4 */
[C---:B-1----:R-:W-:Y:S01]  /*e1c0*/  IMAD.WIDE R18, R8.reuse, 0x4, R188 ;  /* 0x0000000408127825 */ /* 0x042fe200078e02bc */
[----:B------:R-:W-:Y:S04]  /*e1d0*/  STL.64 [R1+0x468], R20 ;  /* 0x0004681401007387 */ /* 0x000fe80000100a00 */
[----:B------:R-:W-:Y:S04]  /*e1e0*/  STL.64 [R1+0x460], R18 ;  /* 0x0004601201007387 */ /* 0x000fe80000100a00 */
[----:B------:R-:W2:Y:S01]  /*e1f0*/  LDL.LU.64 R154, [R1+0x60] ;  /* 0x00006000019a7983 */ /* 0x000ea20000300a00 */
[----:B------:R-:W-:-:S03]  /*e200*/  IMAD.WIDE R4, R8, 0x4, R4 ;  /* 0x0000000408047825 */ /* 0x000fc600078e0204 */
[----:B------:R-:W2:Y:S01]  /*e210*/  LDL.LU.64 R242, [R1+0x58] ;  /* 0x0000580001f27983 */ /* 0x000ea20000300a00 */
[----:B---3--:R-:W-:-:S03]  /*e220*/  IMAD.WIDE R2, R8, 0x4, R2 ;  /* 0x0000000408027825 */ /* 0x008fc600078e0202 */
[----:B------:R-:W-:Y:S04]  /*e230*/  STL.64 [R1+0x458], R4 ;  /* 0x0004580401007387 */ /* 0x000fe80000100a00 */
[----:B------:R1:W-:Y:S04]  /*e240*/  LDGSTS.E [R17+0x28000], desc[UR8][R20.64], !P0 ;  /* 0x2800000014117fae */ /* 0x0003e8000c121848 */
[----:B------:R3:W-:Y:S04]  /*e250*/  STL.64 [R1+0x450], R2 ;  /* 0x0004500201007387 */ /* 0x0007e80000100a00 */
[----:B------:R1:W-:Y:S04]  /*e260*/  LDGSTS.E [R17+0x2c000], desc[UR8][R18.64], !P0 ;  /* 0x2c00000012117fae */ /* 0x0003e8000c121848 */
[----:B------:R-:W2:Y:S04]  /*e270*/  LDL.LU.64 R244, [R1+0x50] ;  /* 0x0000500001f47983 */ /* 0x000ea80000300a00 */
[----:B------:R-:W-:Y:S04]  /*e280*/  LDGSTS.E [R17+0x28004], desc[UR8][R4.64], !P6 ;  /* 0x2800400004117fae */ /* 0x000fe8000f121848 */
[----:B------:R-:W2:Y:S04]  /*e290*/  LDL.LU.64 R188, [R1+0x48] ;  /* 0x0000480001bc7983 */ /* 0x000ea80000300a00 */
[----:B------:R-:W-:Y:S01]  /*e2a0*/  LDGSTS.E [R17+0x2c004], desc[UR8][R2.64], !P6 ;  /* 0x2c00400002117fae */ /* 0x000fe2000f121848 */
[----:B----4-:R-:W-:-:S03]  /*e2b0*/  IMAD.WIDE R152, R8, 0x4, R12 ;  /* 0x0000000408987825 */ /* 0x010fc600078e020c */
[----:B---3--:R-:W3:Y:S04]  /*e2c0*/  LDL.LU.64 R2, [R1+0x40] ;  /* 0x0000400001027983 */ /* 0x008ee80000300a00 */
[----:B------:R-:W4:Y:S01]  /*e2d0*/  LDL.LU.64 R12, [R1+0x38] ;  /* 0x00003800010c7983 */ /* 0x000f220000300a00 */
[----:B------:R-:W-:-:S03]  /*e2e0*/  IMAD.WIDE R22, R8, 0x4, R10 ;  /* 0x0000000408167825 */ /* 0x000fc600078e020a */
[----:B------:R2:W-:Y:S04]  /*e2f0*/  STL.64 [R1+0x448], R152 ;  /* 0x0004489801007387 */ /* 0x0005e80000100a00 */
[----:B------:R-:W4:Y:S04]  /*e300*/  LDL.LU.64 R10, [R1+0x30] ;  /* 0x00003000010a7983 */ /* 0x000f280000300a00 */
[----:B------:R-:W4:Y:S01]  /*e310*/  LDL.LU.64 R4, [R1+0x28] ;  /* 0x0000280001047983 */ /* 0x000f220000300a00 */
[----:B------:R-:W-:Y:S02]  /*e320*/  VIADD R156, R160, 0xffffff45 ;  /* 0xffffff45a09c7836 */ /* 0x000fe40000000000 */
[----:B------:R-:W-:-:S02]  /*e330*/  VIADD R7, R164, 0xffffff44 ;  /* 0xffffff44a4077836 */ /* 0x000fc40000000000 */
[----:B-1----:R-:W-:Y:S01]  /*e340*/  IMAD.WIDE R20, R8, 0x4, R248 ;  /* 0x0000000408147825 */ /* 0x002fe200078e02f8 */
[----:B------:R-:W-:-:S03]  /*e350*/  ISETP.GE.U32.AND P5, PT, R156, 0x7ffffec6, PT ;  /* 0x7ffffec69c00780c */ /* 0x000fc60003fa6070 */
[----:B------:R-:W-:Y:S01]  /*e360*/  IMAD.WIDE R18, R8, 0x4, R246 ;  /* 0x0000000408127825 */ /* 0x000fe200078e02f6 */
[----:B------:R-:W-:Y:S01]  /*e370*/  ISETP.GE.U32.AND P4, PT, R7, 0x7ffffec5, PT ;  /* 0x7ffffec50700780c */ /* 0x000fe20003f86070 */
[----:B------:R1:W-:Y:S01]  /*e380*/  STL.64 [R1+0x440], R22 ;  /* 0x0004401601007387 */ /* 0x0003e20000100a00 */
[----:B------:R-:W-:Y:S01]  /*e390*/  IADD3 R156, R159, -0xd9, RZ ;  /* 0xffffff279f9c7810 */ /* 0x000fe20007ffe0ff */
[----:B------:R-:W-:Y:S01]  /*e3a0*/  VIADD R7, R163, 0xffffff26 ;  /* 0xffffff26a3077836 */ /* 0x000fe20000000000 */
[----:B------:R-:W4:Y:S02]  /*e3b0*/  LDC R159, c[0x0][0x230] ;  /* 0x00008c00ff9f7b82 */ /* 0x000f240000000800 */
[----:B------:R-:W-:Y:S01]  /*e3c0*/  ISETP.GE.U32.AND P2, PT, R156, 0x7ffffea8, PT ;  /* 0x7ffffea89c00780c */ /* 0x000fe20003f46070 */
[----:B------:R-:W-:Y:S02]  /*e3d0*/  VIADD R156, R158, 0xffffff25 ;  /* 0xffffff259e9c7836 */ /* 0x000fe40000000000 */
[----:B------:R2:W-:Y:S01]  /*e3e0*/  LDGSTS.E [R17+0x28008], desc[UR8][R152.64], !P5 ;  /* 0x2800800098117fae */ /* 0x0005e2000e921848 */
[----:B------:R-:W-:-:S02]  /*e3f0*/  ISETP.GE.U32.AND P1, PT, R7, 0x7ffffea7, PT ;  /* 0x7ffffea70700780c */ /* 0x000fc40003f26070 */
[----:B------:R-:W4:Y:S01]  /*e400*/  LDC R163, c[0x0][0x230] ;  /* 0x00008c00ffa37b82 */ /* 0x000f220000000800 */
[----:B------:R1:W-:Y:S01]  /*e410*/  LDGSTS.E [R17+0x2c008], desc[UR8][R22.64], !P5 ;  /* 0x2c00800016117fae */ /* 0x0003e2000e921848 */
[----:B------:R-:W-:-:S03]  /*e420*/  ISETP.GE.U32.AND P0, PT, R156, 0x7ffffea6, PT ;  /* 0x7ffffea69c00780c */ /* 0x000fc60003f06070 */
[----:B------:R1:W-:Y:S03]  /*e430*/  STL.64 [R1+0x438], R20 ;  /* 0x0004381401007387 */ /* 0x0003e60000100a00 */
[----:B------:R-:W4:Y:S01]  /*e440*/  LDC R160, c[0x0][0x230] ;  /* 0x00008c00ffa07b82 */ /* 0x000f220000000800 */
[----:B------:R1:W-:Y:S04]  /*e450*/  LDGSTS.E [R17+0x2800c], desc[UR8][R20.64], !P4 ;  /* 0x2800c00014117fae */ /* 0x0003e8000e121848 */
[----:B------:R1:W-:Y:S03]  /*e460*/  STL.64 [R1+0x430], R18 ;  /* 0x0004301201007387 */ /* 0x0003e60000100a00 */
[----:B------:R-:W4:Y:S01]  /*e470*/  LDC R164, c[0x0][0x230] ;  /* 0x00008c00ffa47b82 */ /* 0x000f220000000800 */
[----:B------:R1:W-:Y:S07]  /*e480*/  LDGSTS.E [R17+0x2c00c], desc[UR8][R18.64], !P4 ;  /* 0x2c00c00012117fae */ /* 0x0003ee000e121848 */
[----:B------:R-:W4:Y:S01]  /*e490*/  LDC R158, c[0x0][0x230] ;  /* 0x00008c00ff9e7b82 */ /* 0x000f220000000800 */
[----:B--2---:R-:W-:-:S04]  /*e4a0*/  IMAD.WIDE R152, R8, 0x4, R154 ;  /* 0x0000000408987825 */ /* 0x004fc800078e029a */
[C---:B-1----:R-:W-:Y:S01]  /*e4b0*/  IMAD.WIDE R22, R8.reuse, 0x4, R242 ;  /* 0x0000000408167825 */ /* 0x042fe200078e02f2 */
[----:B------:R-:W-:Y:S04]  /*e4c0*/  STL.64 [R1+0x428], R152 ;  /* 0x0004289801007387 */ /* 0x000fe80000100a00 */
[----:B------:R-:W-:Y:S04]  /*e4d0*/  STL.64 [R1+0x420], R22 ;  /* 0x0004201601007387 */ /* 0x000fe80000100a00 */
[----:B------:R-:W-:Y:S04]  /*e4e0*/  LDGSTS.E [R17+0x30000], desc[UR8][R152.64], !P2 ;  /* 0x3000000098117fae */ /* 0x000fe8000d121848 */
[----:B------:R-:W-:Y:S01]  /*e4f0*/  LDGSTS.E [R17+0x34000], desc[UR8][R22.64], !P2 ;  /* 0x3400000016117fae */ /* 0x000fe2000d121848 */
[----:B------:R-:W-:-:S04]  /*e500*/  IMAD.WIDE R20, R8, 0x4, R244 ;  /* 0x0000000408147825 */ /* 0x000fc800078e02f4 */
[C---:B------:R-:W-:Y:S01]  /*e510*/  IMAD.WIDE R18, R8.reuse, 0x4, R188 ;  /* 0x0000000408127825 */ /* 0x040fe200078e02bc */
[----:B------:R-:W-:Y:S04]  /*e520*/  STL.64 [R1+0x410], R20 ;  /* 0x0004101401007387 */ /* 0x000fe80000100a00 */
[----:B------:R-:W-:Y:S04]  /*e530*/  STL.64 [R1+0x400], R18 ;  /* 0x0004001201007387 */ /* 0x000fe80000100a00 */
[----:B------:R1:W-:Y:S04]  /*e540*/  LDGSTS.E [R17+0x30004], desc[UR8][R20.64], !P1 ;  /* 0x3000400014117fae */ /* 0x0003e8000c921848 */
[----:B------:R2:W-:Y:S01]  /*e550*/  LDGSTS.E [R17+0x34004], desc[UR8][R18.64], !P1 ;  /* 0x3400400012117fae */ /* 0x0005e2000c921848 */
[----:B---3--:R-:W-:-:S04]  /*e560*/  IMAD.WIDE R2, R8, 0x4, R2 ;  /* 0x0000000408027825 */ /* 0x008fc800078e0202 */
[C---:B----4-:R-:W-:Y:S01]  /*e570*/  IMAD.WIDE R12, R8.reuse, 0x4, R12 ;  /* 0x00000004080c7825 */ /* 0x050fe200078e020c */
[----:B------:R3:W-:Y:S04]  /*e580*/  STL.64 [R1+0x3f0], R2 ;  /* 0x0003f00201007387 */ /* 0x0007e80000100a00 */
[----:B------:R4:W-:Y:S01]  /*e590*/  STL.64 [R1+0x3e0], R12 ;  /* 0x0003e00c01007387 */ /* 0x0009e20000100a00 */
[----:B------:R-:W-:-:S03]  /*e5a0*/  IMAD.WIDE R10, R8, 0x4, R10 ;  /* 0x00000004080a7825 */ /* 0x000fc600078e020a */
[----:B------:R-:W2:Y:S01]  /*e5b0*/  LDL.LU.64 R154, [R1+0x558] ;  /* 0x00055800019a7983 */ /* 0x000ea20000300a00 */
[----:B------:R-:W-:-:S03]  /*e5c0*/  IMAD.WIDE R4, R8, 0x4, R4 ;  /* 0x0000000408047825 */ /* 0x000fc600078e0204 */
[----:B------:R-:W2:Y:S04]  /*e5d0*/  LDL.LU.64 R242, [R1+0x560] ;  /* 0x0005600001f27983 */ /* 0x000ea80000300a00 */
[----:B------:R2:W-:Y:S04]  /*e5e0*/  STL.64 [R1+0x3d0], R10 ;  /* 0x0003d00a01007387 */ /* 0x0005e80000100a00 */
[----:B------:R-:W-:Y:S04]  /*e5f0*/  LDGSTS.E [R17+0x30008], desc[UR8][R2.64], !P0 ;  /* 0x3000800002117fae */ /* 0x000fe8000c121848 */
[----:B------:R2:W-:Y:S04]  /*e600*/  STL.64 [R1+0x3c0], R4 ;  /* 0x0003c00401007387 */ /* 0x0005e80000100a00 */
[----:B------:R-:W-:Y:S04]  /*e610*/  LDGSTS.E [R17+0x34008], desc[UR8][R12.64], !P0 ;  /* 0x340080000c117fae */ /* 0x000fe8000c121848 */
[----:B---3--:R-:W3:Y:S04]  /*e620*/  LDL.LU.64 R2, [R1+0x568] ;  /* 0x0005680001027983 */ /* 0x008ee80000300a00 */
[----:B----4-:R-:W4:Y:S01]  /*e630*/  LDL.LU.64 R12, [R1+0x570] ;  /* 0x00057000010c7983 */ /* 0x010f220000300a00 */
[----:B------:R-:W-:Y:S01]  /*e640*/  IADD3 R7, R162, -0xdc, RZ ;  /* 0xffffff24a2077810 */ /* 0x000fe20007ffe0ff */
[----:B------:R-:W-:Y:S01]  /*e650*/  VIADD R156, R157, 0xffffff07 ;  /* 0xffffff079d9c7836 */ /* 0x000fe20000000000 */
[----:B------:R-:W4:Y:S01]  /*e660*/  LDC R162, c[0x0][0x230] ;  /* 0x00008c00ffa27b82 */ /* 0x000f220000000800 */
[----:B------:R-:W4:Y:S01]  /*e670*/  LDL.LU.64 R244, [R1+0x5b8] ;  /* 0x0005b80001f47983 */ /* 0x000f220000300a00 */
[----:B------:R-:W-:-:S02]  /*e680*/  ISETP.GE.U32.AND P6, PT, R7, 0x7ffffea5, PT ;  /* 0x7ffffea50700780c */ /* 0x000fc40003fc6070 */
[----:B------:R-:W-:Y:S01]  /*e690*/  ISETP.GE.U32.AND P5, PT, R156, 0x7ffffe88, PT ;  /* 0x7ffffe889c00780c */ /* 0x000fe20003fa6070 */
[----:B------:R-:W4:Y:S01]  /*e6a0*/  LDL.LU.64 R188, [R1+0x5b0] ;  /* 0x0005b00001bc7983 */ /* 0x000f220000300a00 */
[C---:B-1----:R-:W-:Y:S02]  /*e6b0*/  IMAD.WIDE R20, R8.reuse, 0x4, R226 ;  /* 0x0000000408147825 */ /* 0x042fe400078e02e2 */
[----:B------:R-:W1:Y:S07]  /*e6c0*/  LDC R157, c[0x0][0x230] ;  /* 0x00008c00ff9d7b82 */ /* 0x000e6e0000000800 */
[----:B------:R2:W-:Y:S04]  /*e6d0*/  LDGSTS.E [R17+0x3000c], desc[UR8][R10.64], !P6 ;  /* 0x3000c0000a117fae */ /* 0x0005e8000f121848 */
[----:B------:R2:W-:Y:S02]  /*e6e0*/  LDGSTS.E [R17+0x3400c], desc[UR8][R4.64], !P6 ;  /* 0x3400c00004117fae */ /* 0x0005e4000f121848 */
[----:B--2---:R-:W-:-:S04]  /*e6f0*/  IMAD.WIDE R18, R8, 0x4, R228 ;  /* 0x0000000408127825 */ /* 0x004fc800078e02e4 */
[----:B------:R-:W-:-:S04]  /*e700*/  IMAD.WIDE R10, R8, 0x4, R224 ;  /* 0x00000004080a7825 */ /* 0x000fc800078e02e0 */
[----:B------:R-:W-:-:S05]  /*e710*/  IMAD.WIDE R4, R8, 0x4, R222 ;  /* 0x0000000408047825 */ /* 0x000fca00078e02de */
[----:B------:R2:W-:Y:S04]  /*e720*/  STL.64 [R1+0x3b0], R4 ;  /* 0x0003b00401007387 */ /* 0x0005e80000100a00 */
[----:B------:R1:W-:Y:S04]  /*e730*/  STL.64 [R1+0x3a0], R10 ;  /* 0x0003a00a01007387 */ /* 0x0003e80000100a00 */
[----:B------:R-:W-:Y:S04]  /*e740*/  LDGSTS.E [R17+0x38000], desc[UR8][R4.64], !P5 ;  /* 0x3800000004117fae */ /* 0x000fe8000e921848 */
[----:B------:R-:W-:Y:S04]  /*e750*/  LDGSTS.E [R17+0x3c000], desc[UR8][R10.64], !P5 ;  /* 0x3c0000000a117fae */ /* 0x000fe8000e921848 */
[----:B--2---:R-:W2:Y:S04]  /*e760*/  LDL.LU.64 R4, [R1+0x5a8] ;  /* 0x0005a80001047983 */ /* 0x004ea80000300a00 */
[----:B------:R1:W-:Y:S04]  /*e770*/  STL.64 [R1+0x388], R20 ;  /* 0x0003881401007387 */ /* 0x0003e80000100a00 */
[----:B------:R3:W-:Y:S04]  /*e780*/  STL.64 [R1+0x2b8], R18 ;  /* 0x0002b81201007387 */ /* 0x0007e80000100a00 */
[----:B-1----:R-:W2:Y:S01]  /*e790*/  LDL.LU.64 R10, [R1+0x5a0] ;  /* 0x0005a000010a7983 */ /* 0x002ea20000300a00 */
[----:B------:R-:W-:Y:S01]  /*e7a0*/  VIADD R7, R161, 0xffffff06 ;  /* 0xffffff06a1077836 */ /* 0x000fe20000000000 */
[----:B------:R-:W-:Y:S01]  /*e7b0*/  IADD3 R156, R159, -0xfb, RZ ;  /* 0xffffff059f9c7810 */ /* 0x000fe20007ffe0ff */
[----:B------:R-:W1:Y:S03]  /*e7c0*/  LDC R161, c[0x0][0x230] ;  /* 0x00008c00ffa17b82 */ /* 0x000e660000000800 */
[----:B------:R-:W-:Y:S01]  /*e7d0*/  ISETP.GE.U32.AND P4, PT, R7, 0x7ffffe87, PT ;  /* 0x7ffffe870700780c */ /* 0x000fe20003f86070 */
[----:B------:R-:W-:Y:S01]  /*e7e0*/  VIADD R7, R163, 0xffffff04 ;  /* 0xffffff04a3077836 */ /* 0x000fe20000000000 */
[----:B------:R-:W-:-:S03]  /*e7f0*/  ISETP.GE.U32.AND P2, PT, R156, 0x7ffffe86, PT ;  /* 0x7ffffe869c00780c */ /* 0x000fc60003f46070 */
[----:B------:R-:W1:Y:S01]  /*e800*/  LDC R163, c[0x0][0x230] ;  /* 0x00008c00ffa37b82 */ /* 0x000e620000000800 */
[----:B------:R-:W-:-:S07]  /*e810*/  ISETP.GE.U32.AND P1, PT, R7, 0x7ffffe85, PT ;  /* 0x7ffffe850700780c */ /* 0x000fce0003f26070 */
[----:B------:R1:W-:Y:S01]  /*e820*/  LDGSTS.E [R17+0x38004], desc[UR8][R20.64], !P4 ;  /* 0x3800400014117fae */ /* 0x0003e2000e121848 */
[----:B------:R-:W2:Y:S03]  /*e830*/  LDC R159, c[0x0][0x230] ;  /* 0x00008c00ff9f7b82 */ /* 0x000ea60000000800 */
[----:B------:R3:W-:Y:S01]  /*e840*/  LDGSTS.E [R17+0x3c004], desc[UR8][R18.64], !P4 ;  /* 0x3c00400012117fae */ /* 0x0007e2000e121848 */
[----:B------:R-:W-:-:S04]  /*e850*/  IMAD.WIDE R22, R8, 0x4, R154 ;  /* 0x0000000408167825 */ /* 0x000fc800078e029a */
[C---:B-1----:R-:W-:Y:S01]  /*e860*/  IMAD.WIDE R20, R8.reuse, 0x4, R242 ;  /* 0x0000000408147825 */ /* 0x042fe200078e02f2 */
[----:B------:R-:W-:Y:S04]  /*e870*/  STL.64 [R1+0x2b0], R22 ;  /* 0x0002b01601007387 */ /* 0x000fe80000100a00 */
[----:B------:R-:W-:Y:S04]  /*e880*/  STL.64 [R1+0x2a8], R20 ;  /* 0x0002a81401007387 */ /* 0x000fe80000100a00 */
[----:B------:R-:W2:Y:S04]  /*e890*/  LDL.LU.64 R154, [R1+0x598] ;  /* 0x00059800019a7983 */ /* 0x000ea80000300a00 */
[----:B------:R1:W-:Y:S04]  /*e8a0*/  LDGSTS.E [R17+0x38008], desc[UR8][R22.64], !P2 ;  /* 0x3800800016117fae */ /* 0x0003e8000d121848 */
[----:B------:R1:W-:Y:S01]  /*e8b0*/  LDGSTS.E [R17+0x3c008], desc[UR8][R20.64], !P2 ;  /* 0x3c00800014117fae */ /* 0x0003e2000d121848 */
[----:B---3--:R-:W-:-:S05]  /*e8c0*/  IMAD.WIDE R18, R8, 0x4, R2 ;  /* 0x0000000408127825 */ /* 0x008fca00078e0202 */
[----:B------:R2:W-:Y:S01]  /*e8d0*/  LDGSTS.E [R17+0x3800c], desc[UR8][R18.64], !P1 ;  /* 0x3800c00012117fae */ /* 0x0005e2000c921848 */
[----:B----4-:R-:W-:-:S03]  /*e8e0*/  IMAD.WIDE R2, R8, 0x4, R12 ;  /* 0x0000000408027825 */ /* 0x010fc600078e020c */
[----:B------:R-:W3:Y:S04]  /*e8f0*/  LDL.LU.64 R12, [R1+0x590] ;  /* 0x00059000010c7983 */ /* 0x000ee80000300a00 */
[----:B------:R-:W-:Y:S04]  /*e900*/  STL.64 [R1+0x2a0], R18 ;  /* 0x0002a01201007387 */ /* 0x000fe80000100a00 */
[----:B------:R4:W-:Y:S04]  /*e910*/  STL.64 [R1+0x298], R2 ;  /* 0x0002980201007387 */ /* 0x0009e80000100a00 */
[----:B------:R-:W-:Y:S04]  /*e920*/  LDGSTS.E [R17+0x3c00c], desc[UR8][R2.64], !P1 ;  /* 0x3c00c00002117fae */ /* 0x000fe8000c921848 */
[----:B----4-:R-:W4:Y:S04]  /*e930*/  LDL.LU.64 R2, [R1+0x588] ;  /* 0x0005880001027983 */ /* 0x010f280000300a00 */
[----:B------:R-:W4:Y:S01]  /*e940*/  LDL.LU.64 R242, [R1+0x580] ;  /* 0x0005800001f27983 */ /* 0x000f220000300a00 */
[----:B-1----:R-:W-:-:S04]  /*e950*/  IMAD.WIDE R22, R8, 0x4, R244 ;  /* 0x0000000408167825 */ /* 0x002fc800078e02f4 */
[----:B------:R-:W-:Y:S01]  /*e960*/  IMAD.WIDE R20, R8, 0x4, R188 ;  /* 0x0000000408147825 */ /* 0x000fe200078e02bc */
[----:B------:R-:W-:Y:S04]  /*e970*/  STL.64 [R1+0x9c0], R22 ;  /* 0x0009c01601007387 */ /* 0x000fe80000100a00 */
[----:B------:R-:W-:Y:S01]  /*e980*/  STL.64 [R1+0x9b8], R20 ;  /* 0x0009b81401007387 */ /* 0x000fe20000100a00 */
[----:B------:R-:W-:Y:S01]  /*e990*/  VIADD R156, R160, 0xffffff63 ;  /* 0xffffff63a09c7836 */ /* 0x000fe20000000000 */
[----:B------:R-:W-:Y:S01]  /*e9a0*/  IADD3 R7, R164, -0x9e, RZ ;  /* 0xffffff62a4077810 */ /* 0x000fe20007ffe0ff */
[----:B------:R-:W1:Y:S03]  /*e9b0*/  LDC R160, c[0x0][0x230] ;  /* 0x00008c00ffa07b82 */ /* 0x000e660000000800 */
[----:B------:R-:W-:-:S02]  /*e9c0*/  ISETP.GE.U32.AND P0, PT, R156, 0x7ffffee4, PT ;  /* 0x7ffffee49c00780c */ /* 0x000fc40003f06070 */
[----:B------:R-:W-:Y:S01]  /*e9d0*/  ISETP.GE.U32.AND P6, PT, R7, 0x7ffffee3, PT ;  /* 0x7ffffee30700780c */ /* 0x000fe20003fc6070 */
[----:B--2---:R-:W-:-:S10]  /*e9e0*/  IMAD.WIDE R18, R8, 0x4, R4 ;  /* 0x0000000408127825 */ /* 0x004fd400078e0204 */
[----:B------:R3:W-:Y:S04]  /*e9f0*/  LDGSTS.E [R16+0x20000], desc[UR8][R22.64], !P0 ;  /* 0x2000000016107fae */ /* 0x0007e8000c121848 */
[----:B------:R-:W2:Y:S04]  /*ea00*/  LDL.LU.64 R4, [R1+0x578] ;  /* 0x0005780001047983 */ /* 0x000ea80000300a00 */
[----:B------:R-:W2:Y:S01]  /*ea10*/  LDL.LU.64 R244, [R1+0x5c0] ;  /* 0x0005c00001f47983 */ /* 0x000ea20000300a00 */
[----:B------:R-:W-:-:S03]  /*ea20*/  IMAD.WIDE R10, R8, 0x4, R10 ;  /* 0x00000004080a7825 */ /* 0x000fc600078e020a */
[----:B------:R-:W-:Y:S04]  /*ea30*/  STL.64 [R1+0x9b0], R18 ;  /* 0x0009b01201007387 */ /* 0x000fe80000100a00 */
[----:B------:R1:W-:Y:S04]  /*ea40*/  STL.64 [R1+0x9a8], R10 ;  /* 0x0009a80a01007387 */ /* 0x0003e80000100a00 */
[----:B------:R-:W2:Y:S04]  /*ea50*/  LDL.LU.64 R188, [R1+0x5c8] ;  /* 0x0005c80001bc7983 */ /* 0x000ea80000300a00 */
[----:B------:R4:W-:Y:S04]  /*ea60*/  LDGSTS.E [R16+0x24000], desc[UR8][R20.64], !P0 ;  /* 0x2400000014107fae */ /* 0x0009e8000c121848 */
[----:B------:R4:W-:Y:S04]  /*ea70*/  LDGSTS.E [R16+0x20004], desc[UR8][R18.64], !P6 ;  /* 0x2000400012107fae */ /* 0x0009e8000f121848 */
[----:B------:R-:W-:Y:S04]  /*ea80*/  LDGSTS.E [R16+0x24004], desc[UR8][R10.64], !P6 ;  /* 0x240040000a107fae */ /* 0x000fe8000f121848 */
[----:B-1----:R-:W2:Y:S01]  /*ea90*/  LDL.LU.64 R10, [R1+0x5d0] ;  /* 0x0005d000010a7983 */ /* 0x002ea20000300a00 */
[----:B------:R-:W-:-:S03]  /*eaa0*/  IMAD.WIDE R152, R8, 0x4, R154 ;  /* 0x0000000408987825 */ /* 0x000fc600078e029a */
[----:B------:R-:W2:Y:S01]  /*eab0*/  LDL.LU.64 R154, [R1+0x5d8] ;  /* 0x0005d800019a7983 */ /* 0x000ea20000300a00 */
[----:B---3--:R-:W-:-:S03]  /*eac0*/  IMAD.WIDE R22, R8, 0x4, R12 ;  /* 0x0000000408167825 */ /* 0x008fc600078e020c */
[----:B------:R-:W3:Y:S04]  /*ead0*/  LDL.LU.64 R12, [R1+0x5e0] ;  /* 0x0005e000010c7983 */ /* 0x000ee80000300a00 */
[----:B------:R-:W-:Y:S04]  /*eae0*/  STL.64 [R1+0x9a0], R152 ;  /* 0x0009a09801007387 */ /* 0x000fe80000100a00 */
[----:B------:R1:W-:Y:S01]  /*eaf0*/  STL.64 [R1+0x998], R22 ;  /* 0x0009981601007387 */ /* 0x0003e20000100a00 */
[----:B----4-:R-:W-:-:S03]  /*eb00*/  IMAD.WIDE R20, R8, 0x4, R2 ;  /* 0x0000000408147825 */ /* 0x010fc600078e0202 */
[----:B------:R-:W4:Y:S01]  /*eb10*/  LDL.LU.64 R2, [R1+0x5e8] ;  /* 0x0005e80001027983 */ /* 0x000f220000300a00 */
[----:B------:R-:W-:-:S03]  /*eb20*/  IMAD.WIDE R18, R8, 0x4, R242 ;  /* 0x0000000408127825 */ /* 0x000fc600078e02f2 */
[----:B------:R-:W4:Y:S01]  /*eb30*/  LDL.LU.64 R242, [R1+0x5f0] ;  /* 0x0005f00001f27983 */ /* 0x000f220000300a00 */
[----:B------:R-:W-:Y:S02]  /*eb40*/  VIADD R156, R158, 0xffffff61 ;  /* 0xffffff619e9c7836 */ /* 0x000fe40000000000 */
[----:B------:R-:W-:Y:S01]  /*eb50*/  VIADD R7, R162, 0xffffff60 ;  /* 0xffffff60a2077836 */ /* 0x000fe20000000000 */
[----:B------:R1:W-:Y:S01]  /*eb60*/  STL.64 [R1+0x990], R20 ;  /* 0x0009901401007387 */ /* 0x0003e20000100a00 */
[----:B------:R-:W4:Y:S01]  /*eb70*/  LDC R162, c[0x0][0x230] ;  /* 0x00008c00ffa27b82 */ /* 0x000f220000000800 */
[----:B------:R-:W-:Y:S02]  /*eb80*/  ISETP.GE.U32.AND P5, PT, R156, 0x7ffffee2, PT ;  /* 0x7ffffee29c00780c */ /* 0x000fe40003fa6070 */
[----:B------:R-:W-:Y:S01]  /*eb90*/  ISETP.GE.U32.AND P4, PT, R7, 0x7ffffee1, PT ;  /* 0x7ffffee10700780c */ /* 0x000fe20003f86070 */
[----:B------:R1:W-:Y:S04]  /*eba0*/  STL.64 [R1+0x988], R18 ;  /* 0x0009881201007387 */ /* 0x0003e80000100a00 */
[----:B------:R-:W4:Y:S06]  /*ebb0*/  LDC R158, c[0x0][0x230] ;  /* 0x00008c00ff9e7b82 */ /* 0x000f2c0000000800 */
[----:B------:R-:W-:Y:S04]  /*ebc0*/  LDGSTS.E [R16+0x20008], desc[UR8][R152.64], !P5 ;  /* 0x2000800098107fae */ /* 0x000fe8000e921848 */
[----:B------:R1:W-:Y:S04]  /*ebd0*/  LDGSTS.E [R16+0x24008], desc[UR8][R22.64], !P5 ;  /* 0x2400800016107fae */ /* 0x0003e8000e921848 */
[----:B------:R1:W-:Y:S01]  /*ebe0*/  LDGSTS.E [R16+0x2000c], desc[UR8][R20.64], !P4 ;  /* 0x2000c00014107fae */ /* 0x0003e2000e121848 */
[----:B--2---:R-:W-:Y:S01]  /*ebf0*/  IMAD.WIDE R4, R8, 0x4, R4 ;  /* 0x0000000408047825 */ /* 0x004fe200078e0204 */
[----:B------:R-:W-:-:S02]  /*ec00*/  IADD3 R156, R157, -0xbd, RZ ;  /* 0xffffff439d9c7810 */ /* 0x000fc40007ffe0ff */
[----:B------:R2:W-:Y:S01]  /*ec10*/  LDGSTS.E [R16+0x2400c], desc[UR8][R18.64], !P4 ;  /* 0x2400c00012107fae */ /* 0x0005e2000e121848 */
[----:B------:R-:W4:Y:S01]  /*ec20*/  LDC R157, c[0x0][0x230] ;  /* 0x00008c00ff9d7b82 */ /* 0x000f220000000800 */
[C---:B-1----:R-:W-:Y:S02]  /*ec30*/  IMAD.WIDE R22, R8.reuse, 0x4, R244 ;  /* 0x0000000408167825 */ /* 0x042fe400078e02f4 */
[----:B------:R1:W-:Y:S04]  /*ec40*/  STL.64 [R1+0x338], R4 ;  /* 0x0003380401007387 */ /* 0x0003e80000100a00 */
[----:B------:R-:W4:Y:S04]  /*ec50*/  LDL.LU.64 R244, [R1+0x5f8] ;  /* 0x0005f80001f47983 */ /* 0x000f280000300a00 */
[----:B------:R-:W-:Y:S01]  /*ec60*/  STL.64 [R1+0x330], R22 ;  /* 0x0003301601007387 */ /* 0x000fe20000100a00 */
[----:B------:R-:W-:-:S03]  /*ec70*/  IMAD.WIDE R20, R8, 0x4, R188 ;  /* 0x0000000408147825 */ /* 0x000fc600078e02bc */
[----:B------:R-:W4:Y:S01]  /*ec80*/  LDL.LU.64 R188, [R1+0x600] ;  /* 0x0006000001bc7983 */ /* 0x000f220000300a00 */
[----:B------:R-:W-:-:S03]  /*ec90*/  ISETP.GE.U32.AND P2, PT, R156, 0x7ffffec4, PT ;  /* 0x7ffffec49c00780c */ /* 0x000fc60003f46070 */
[----:B------:R1:W-:Y:S01]  /*eca0*/  STL.64 [R1+0x328], R20 ;  /* 0x0003281401007387 */ /* 0x0003e20000100a00 */
[----:B------:R-:W-:Y:S02]  /*ecb0*/  VIADD R7, R161, 0xffffff42 ;  /* 0xffffff42a1077836 */ /* 0x000fe40000000000 */
[----:B------:R-:W-:Y:S01]  /*ecc0*/  VIADD R156, R160, 0xffffff41 ;  /* 0xffffff41a09c7836 */ /* 0x000fe20000000000 */
[----:B------:R-:W4:Y:S02]  /*ecd0*/  LDC R161, c[0x0][0x230] ;  /* 0x00008c00ffa17b82 */ /* 0x000f240000000800 */
[----:B------:R-:W-:-:S04]  /*ece0*/  ISETP.GE.U32.AND P1, PT, R7, 0x7ffffec3, PT ;  /* 0x7ffffec30700780c */ /* 0x000fc80003f26070 */
[----:B------:R-:W-:Y:S01]  /*ecf0*/  LDGSTS.E [R16+0x28000], desc[UR8][R4.64], !P2 ;  /* 0x2800000004107fae */ /* 0x000fe2000d121848 */
[----:B--2---:R-:W-:Y:S01]  /*ed00*/  IMAD.WIDE R18, R8, 0x4, R10 ;  /* 0x0000000408127825 */ /* 0x004fe200078e020a */
[----:B------:R-:W-:Y:S02]  /*ed10*/  ISETP.GE.U32.AND P0, PT, R156, 0x7ffffec2, PT ;  /* 0x7ffffec29c00780c */ /* 0x000fe40003f06070 */
[----:B------:R-:W2:Y:S01]  /*ed20*/  LDL.LU.64 R10, [R1+0x608] ;  /* 0x00060800010a7983 */ /* 0x000ea20000300a00 */
[----:B------:R-:W2:Y:S03]  /*ed30*/  LDC R160, c[0x0][0x230] ;  /* 0x00008c00ffa07b82 */ /* 0x000ea60000000800 */
[----:B-1----:R-:W2:Y:S01]  /*ed40*/  LDL.LU.64 R4, [R1+0x610] ;  /* 0x0006100001047983 */ /* 0x002ea20000300a00 */
[----:B------:R-:W-:-:S03]  /*ed50*/  IADD3 R7, R163, -0xc0, RZ ;  /* 0xffffff40a3077810 */ /* 0x000fc60007ffe0ff */
[----:B------:R-:W-:Y:S01]  /*ed60*/  LDGSTS.E [R16+0x2c000], desc[UR8][R22.64], !P2 ;  /* 0x2c00000016107fae */ /* 0x000fe2000d121848 */
[----:B------:R-:W-:-:S03]  /*ed70*/  ISETP.GE.U32.AND P6, PT, R7, 0x7ffffec1, PT ;  /* 0x7ffffec10700780c */ /* 0x000fc60003fc6070 */
[----:B------:R1:W-:Y:S04]  /*ed80*/  LDGSTS.E [R16+0x28004], desc[UR8][R20.64], !P1 ;  /* 0x2800400014107fae */ /* 0x0003e8000c921848 */
[----:B------:R4:W-:Y:S04]  /*ed90*/  STL.64 [R1+0x320], R18 ;  /* 0x0003201201007387 */ /* 0x0009e80000100a00 */
[----:B------:R4:W-:Y:S01]  /*eda0*/  LDGSTS.E [R16+0x2c004], desc[UR8][R18.64], !P1 ;  /* 0x2c00400012107fae */ /* 0x0009e2000c921848 */
[----:B-1----:R-:W-:-:S05]  /*edb0*/  IMAD.WIDE R20, R8, 0x4, R154 ;  /* 0x0000000408147825 */ /* 0x002fca00078e029a */
[----:B------:R-:W-:Y:S04]  /*edc0*/  STL.64 [R1+0x318], R20 ;  /* 0x0003181401007387 */ /* 0x000fe80000100a00 */
[----:B------:R-:W-:Y:S01]  /*edd0*/  LDGSTS.E [R16+0x28008], desc[UR8][R20.64], !P0 ;  /* 0x2800800014107fae */ /* 0x000fe2000c121848 */
[----:B---3--:R-:W-:-:S05]  /*ede0*/  IMAD.WIDE R12, R8, 0x4, R12 ;  /* 0x00000004080c7825 */ /* 0x008fca00078e020c */
[----:B------:R1:W-:Y:S04]  /*edf0*/  STL.64 [R1+0x310], R12 ;  /* 0x0003100c01007387 */ /* 0x0003e80000100a00 */
[----:B------:R-:W-:Y:S01]  /*ee00*/  LDGSTS.E [R16+0x2c008], desc[UR8][R12.64], !P0 ;  /* 0x2c0080000c107fae */ /* 0x000fe2000c121848 */
[----:B----4-:R-:W-:-:S04]  /*ee10*/  IMAD.WIDE R2, R8, 0x4, R2 ;  /* 0x0000000408027825 */ /* 0x010fc800078e0202 */
[----:B------:R-:W-:Y:S01]  /*ee20*/  IMAD.WIDE R18, R8, 0x4, R242 ;  /* 0x0000000408127825 */ /* 0x000fe200078e02f2 */
[----:B------:R3:W-:Y:S04]  /*ee30*/  STL.64 [R1+0x308], R2 ;  /* 0x0003080201007387 */ /* 0x0007e80000100a00 */
[----:B-1----:R-:W4:Y:S04]  /*ee40*/  LDL.LU.64 R12, [R1+0x618] ;  /* 0x00061800010c7983 */ /* 0x002f280000300a00 */
[----:B------:R1:W-:Y:S04]  /*ee50*/  STL.64 [R1+0x300], R18 ;  /* 0x0003001201007387 */ /* 0x0003e80000100a00 */
[----:B------:R-:W-:Y:S04]  /*ee60*/  LDGSTS.E [R16+0x2800c], desc[UR8][R2.64], !P6 ;  /* 0x2800c00002107fae */ /* 0x000fe8000f121848 */
[----:B------:R1:W-:Y:S04]  /*ee70*/  LDGSTS.E [R16+0x2c00c], desc[UR8][R18.64], !P6 ;  /* 0x2c00c00012107fae */ /* 0x0003e8000f121848 */
[----:B---3--:R-:W3:Y:S01]  /*ee80*/  LDL.LU.64 R2, [R1+0x620] ;  /* 0x0006200001027983 */ /* 0x008ee20000300a00 */
[----:B------:R-:W-:-:S02]  /*ee90*/  VIADD R156, R159, 0xffffff23 ;  /* 0xffffff239f9c7836 */ /* 0x000fc40000000000 */
[----:B------:R-:W-:Y:S01]  /*eea0*/  VIADD R7, R162, 0xffffff22 ;  /* 0xffffff22a2077836 */ /* 0x000fe20000000000 */
[----:B------:R-:W3:Y:S01]  /*eeb0*/  LDL.LU.64 R248, [R1+0x628] ;  /* 0x0006280001f87983 */ /* 0x000ee20000300a00 */
[----:B------:R-:W2:Y:S01]  /*eec0*/  LDC R162, c[0x0][0x230] ;  /* 0x00008c00ffa27b82 */ /* 0x000ea20000000800 */
[----:B------:R-:W-:Y:S02]  /*eed0*/  ISETP.GE.U32.AND P5, PT, R156, 0x7ffffea4, PT ;  /* 0x7ffffea49c00780c */ /* 0x000fe40003fa6070 */
[----:B------:R-:W-:Y:S01]  /*eee0*/  ISETP.GE.U32.AND P4, PT, R7, 0x7ffffea3, PT ;  /* 0x7ffffea30700780c */ /* 0x000fe20003f86070 */
[----:B------:R-:W3:Y:S01]  /*eef0*/  LDL.LU.64 R246, [R1+0x630] ;  /* 0x0006300001f67983 */ /* 0x000ee20000300a00 */
[----:B-1----:R-:W-:-:S03]  /*ef00*/  IMAD.WIDE R18, R8, 0x4, R188 ;  /* 0x0000000408127825 */ /* 0x002fc600078e02bc */
[----:B------:R-:W1:Y:S01]  /*ef10*/  LDC R159, c[0x0][0x230] ;  /* 0x00008c00ff9f7b82 */ /* 0x000e620000000800 */
[----:B------:R-:W1:Y:S01]  /*ef20*/  S2R R189, SR_TID.X ;  /* 0x0000000000bd7919 */ /* 0x000e620000002100 */
[----:B------:R-:W-:Y:S01]  /*ef30*/  IMAD.WIDE R20, R8, 0x4, R244 ;  /* 0x0000000408147825 */ /* 0x000fe200078e02f4 */
[----:B------:R-:W-:-:S04]  /*ef40*/  IADD3 R156, R158, -0xdf, RZ ;  /* 0xffffff219e9c7810 */ /* 0x000fc80007ffe0ff */
[----:B------:R-:W-:Y:S01]  /*ef50*/  STL.64 [R1+0x2f8], R20 ;  /* 0x0002f81401007387 */ /* 0x000fe20000100a00 */
[----:B--2---:R-:W-:-:S03]  /*ef60*/  IMAD.WIDE R10, R8, 0x4, R10 ;  /* 0x00000004080a7825 */ /* 0x004fc600078e020a */
[----:B------:R-:W-:Y:S01]  /*ef70*/  LDGSTS.E [R16+0x30000], desc[UR8][R20.64], !P5 ;  /* 0x3000000014107fae */ /* 0x000fe2000e921848 */
[----:B------:R-:W2:Y:S03]  /*ef80*/  LDC R158, c[0x0][0x230] ;  /* 0x00008c00ff9e7b82 */ /* 0x000ea60000000800 */
[----:B------:R-:W-:Y:S04]  /*ef90*/  STL.64 [R1+0x2f0], R18 ;  /* 0x0002f01201007387 */ /* 0x000fe80000100a00 */
[----:B------:R-:W-:Y:S01]  /*efa0*/  LDGSTS.E [R16+0x34000], desc[UR8][R18.64], !P5 ;  /* 0x3400000012107fae */ /* 0x000fe2000e921848 */
[----:B------:R-:W-:-:S03]  /*efb0*/  ISETP.GE.U32.AND P2, PT, R156, 0x7ffffea2, PT ;  /* 0x7ffffea29c00780c */ /* 0x000fc60003f46070 */
[----:B------:R1:W-:Y:S04]  /*efc0*/  STL.64 [R1+0x2e8], R10 ;  /* 0x0002e80a01007387 */ /* 0x0003e80000100a00 */
[----:B------:R1:W-:Y:S01]  /*efd0*/  LDGSTS.E [R16+0x30004], desc[UR8][R10.64], !P4 ;  /* 0x300040000a107fae */ /* 0x0003e2000e121848 */
[----:B------:R-:W-:Y:S02]  /*efe0*/  VIADD R156, R157, 0xffffff03 ;  /* 0xffffff039d9c7836 */ /* 0x000fe40000000000 */
[----:B------:R-:W-:Y:S01]  /*eff0*/  IMAD.WIDE R4, R8, 0x4, R4 ;  /* 0x0000000408047825 */ /* 0x000fe200078e0204 */
[----:B-1----:R-:W-:Y:S01]  /*f000*/  LOP3.LUT R189, R189, 0x7f, RZ, 0xc0, !PT ;  /* 0x0000007fbdbd7812 */ /* 0x002fe200078ec0ff */
[----:B------:R-:W2:Y:S01]  /*f010*/  LDL.LU.64 R154, [R1+0x638] ;  /* 0x00063800019a7983 */ /* 0x000ea20000300a00 */
[----:B------:R-:W1:Y:S01]  /*f020*/  LDC R11, c[0x0][0x230] ;  /* 0x00008c00ff0b7b82 */ /* 0x000e620000000800 */
[----:B------:R-:W-:Y:S01]  /*f030*/  ISETP.GE.U32.AND P0, PT, R156, 0x7ffffe84, PT ;  /* 0x7ffffe849c00780c */ /* 0x000fe20003f06070 */
[----:B------:R-:W-:Y:S01]  /*f040*/  VIADD R156, R162, 0xffffff00 ;  /* 0xffffff00a29c7836 */ /* 0x000fe20000000000 */
[----:B------:R4:W-:Y:S01]  /*f050*/  STL.64 [R1+0x2e0], R4 ;  /* 0x0002e00401007387 */ /* 0x0009e20000100a00 */
[----:B------:R-:W-:-:S03]  /*f060*/  VIADD R7, R161, 0xffffff20 ;  /* 0xffffff20a1077836 */ /* 0x000fc60000000000 */
[----:B------:R-:W2:Y:S01]  /*f070*/  LDL.LU.64 R242, [R1+0x640] ;  /* 0x0006400001f27983 */ /* 0x000ea20000300a00 */
[----:B------:R-:W-:Y:S01]  /*f080*/  ISETP.GE.AND P5, PT, R189, R156, PT ;  /* 0x0000009cbd00720c */ /* 0x000fe20003fa6270 */
[----:B------:R-:W3:Y:S02]  /*f090*/  LDC R157, c[0x0][0x230] ;  /* 0x00008c00ff9d7b82 */ /* 0x000ee40000000800 */
[----:B------:R-:W2:Y:S01]  /*f0a0*/  LDL.LU.64 R244, [R1+0x648] ;  /* 0x0006480001f47983 */ /* 0x000ea20000300a00 */
[----:B------:R-:W-:-:S03]  /*f0b0*/  ISETP.GE.U32.AND P1, PT, R7, 0x7ffffea1, PT ;  /* 0x7ffffea10700780c */ /* 0x000fc60003f26070 */
[----:B------:R-:W2:Y:S01]  /*f0c0*/  LDL.LU.64 R188, [R1+0x658] ;  /* 0x0006580001bc7983 */ /* 0x000ea20000300a00 */
[----:B------:R-:W-:Y:S01]  /*f0d0*/  IADD3 R7, R160, -0xfe, RZ ;  /* 0xffffff02a0077810 */ /* 0x000fe20007ffe0ff */
[----:B------:R-:W3:Y:S02]  /*f0e0*/  LDC R161, c[0x0][0x230] ;  /* 0x00008c00ffa17b82 */ /* 0x000ee40000000800 */
[----:B------:R-:W-:Y:S01]  /*f0f0*/  LDGSTS.E [R16+0x34004], desc[UR8][R4.64], !P4 ;  /* 0x3400400004107fae */ /* 0x000fe2000e121848 */
[----:B------:R-:W-:Y:S01]  /*f100*/  ISETP.GE.U32.AND P6, PT, R7, 0x7ffffe83, PT ;  /* 0x7ffffe830700780c */ /* 0x000fe20003fc6070 */
[----:B------:R-:W-:Y:S01]  /*f110*/  VIADD R7, R159, 0xffffff01 ;  /* 0xffffff019f077836 */ /* 0x000fe20000000000 */
[----:B-1----:R-:W-:-:S03]  /*f120*/  IADD3 R11, R11, 0x7f, RZ ;  /* 0x0000007f0b0b7810 */ /* 0x002fc60007ffe0ff */
[----:B------:R-:W1:Y:S01]  /*f130*/  LDC R160, c[0x0][0x230] ;  /* 0x00008c00ffa07b82 */ /* 0x000e620000000800 */
[----:B------:R-:W-:Y:S02]  /*f140*/  ISETP.GE.U32.AND P4, PT, R7, 0x7ffffe82, PT ;  /* 0x7ffffe820700780c */ /* 0x000fe40003f86070 */
[----:B------:R-:W-:Y:S02]  /*f150*/  SEL R7, RZ, 0x4, P5 ;  /* 0x00000004ff077807 */ /* 0x000fe40002800000 */
[----:B------:R-:W-:-:S03]  /*f160*/  ISETP.GT.AND P5, PT, R11, 0x17f, PT ;  /* 0x0000017f0b00780c */ /* 0x000fc60003fa4270 */
[----:B------:R-:W2:Y:S01]  /*f170*/  LDC R159, c[0x0][0x230] ;  /* 0x00008c00ff9f7b82 */ /* 0x000ea20000000800 */
[C---:B----4-:R-:W-:Y:S02]  /*f180*/  IMAD.WIDE R152, R8.reuse, 0x4, R12 ;  /* 0x0000000408987825 */ /* 0x050fe400078e020c */
[----:B------:R-:W4:Y:S04]  /*f190*/  LDL.LU.64 R12, [R1+0x650] ;  /* 0x00065000010c7983 */ /* 0x000f280000300a00 */
[----:B------:R-:W4:Y:S04]  /*f1a0*/  LDL.LU.64 R10, [R1+0x660] ;  /* 0x00066000010a7983 */ /* 0x000f280000300a00 */
[----:B------:R2:W-:Y:S04]  /*f1b0*/  STL.64 [R1+0x2d8], R152 ;  /* 0x0002d89801007387 */ /* 0x0005e80000100a00 */
[----:B------:R-:W4:Y:S01]  /*f1c0*/  LDL.LU.64 R4, [R1+0x668] ;  /* 0x0006680001047983 */ /* 0x000f220000300a00 */
[----:B---3--:R-:W-:Y:S01]  /*f1d0*/  IMAD.WIDE R22, R8, 0x4, R2 ;  /* 0x0000000408167825 */ /* 0x008fe200078e0202 */
[----:B------:R-:W-:-:S02]  /*f1e0*/  SEL R7, R7, RZ, P5 ;  /* 0x000000ff07077207 */ /* 0x000fc40002800000 */
[----:B------:R-:W3:Y:S01]  /*f1f0*/  LDL.LU.64 R2, [R1+0x670] ;  /* 0x0006700001027983 */ /* 0x000ee20000300a00 */
[----:B------:R-:W-:Y:S01]  /*f200*/  ISETP.GE.U32.AND P5, PT, R156, 0x7ffffe81, PT ;  /* 0x7ffffe819c00780c */ /* 0x000fe20003fa6070 */
[C---:B------:R-:W-:Y:S02]  /*f210*/  IMAD.WIDE R20, R8.reuse, 0x4, R248 ;  /* 0x0000000408147825 */ /* 0x040fe400078e02f8 */
[----:B------:R2:W-:Y:S02]  /*f220*/  LDGSTS.E [R16+0x30008], desc[UR8][R152.64], !P2 ;  /* 0x3000800098107fae */ /* 0x0005e4000d121848 */
[----:B------:R-:W-:Y:S02]  /*f230*/  VIADD R156, R157, 0xfffffeff ;  /* 0xfffffeff9d9c7836 */ /* 0x000fe40000000000 */
[----:B------:R-:W-:Y:S01]  /*f240*/  IMAD.WIDE R18, R8, 0x4, R246 ;  /* 0x0000000408127825 */ /* 0x000fe200078e02f6 */
[----:B------:R2:W-:Y:S01]  /*f250*/  STL.64 [R1+0x2d0], R22 ;  /* 0x0002d01601007387 */ /* 0x0005e20000100a00 */
[----:B------:R-:W3:Y:S03]  /*f260*/  LDC R157, c[0x0][0x230] ;  /* 0x00008c00ff9d7b82 */ /* 0x000ee60000000800 */
[----:B------:R2:W-:Y:S01]  /*f270*/  LDGSTS.E [R16+0x34008], desc[UR8][R22.64], !P2 ;  /* 0x3400800016107fae */ /* 0x0005e2000d121848 */
[----:B------:R-:W-:-:S03]  /*f280*/  ISETP.NE.U32.AND P2, PT, R7, RZ, PT ;  /* 0x000000ff0700720c */ /* 0x000fc60003f45070 */
[----:B------:R2:W-:Y:S04]  /*f290*/  STL.64 [R1+0x2c8], R20 ;  /* 0x0002c81401007387 */ /* 0x0005e80000100a00 */
[----:B------:R2:W-:Y:S01]  /*f2a0*/  LDGSTS.E [R16+0x3000c], desc[UR8][R20.64], !P1 ;  /* 0x3000c00014107fae */ /* 0x0005e2000c921848 */
[----:B------:R-:W-:Y:S02]  /*f2b0*/  IADD3 R7, R161, -0x103, RZ ;  /* 0xfffffefda1077810 */ /* 0x000fe40007ffe0ff */
[----:B------:R-:W3:Y:S01]  /*f2c0*/  LDC R161, c[0x0][0x230] ;  /* 0x00008c00ffa17b82 */ /* 0x000ee20000000800 */
[----:B------:R2:W-:Y:S04]  /*f2d0*/  STL.64 [R1+0x2c0], R18 ;  /* 0x0002c01201007387 */ /* 0x0005e80000100a00 */
[----:B------:R2:W-:Y:S01]  /*f2e0*/  LDGSTS.E [R16+0x3400c], desc[UR8][R18.64], !P1 ;  /* 0x3400c00012107fae */ /* 0x0005e2000c921848 */
[----:B------:R-:W-:Y:S01]  /*f2f0*/  ISETP.GE.U32.AND P1, PT, R156, 0x7ffffe80, PT ;  /* 0x7ffffe809c00780c */ /* 0x000fe20003f26070 */
[----:B-1----:R-:W-:-:S02]  /*f300*/  VIADD R156, R160, 0xfffffefe ;  /* 0xfffffefea09c7836 */ /* 0x002fc40000000000 */
[----:B------:R-:W1:Y:S01]  /*f310*/  LDC R160, c[0x0][0x230] ;  /* 0x00008c00ffa07b82 */ /* 0x000e620000000800 */
[----:B------:R-:W-:Y:S01]  /*f320*/  USHF.L.U32 UR7, UR7, 0x7, URZ ;  /* 0x0000000707077899 */ /* 0x000fe2000800063f */
[----:B--2---:R-:W-:-:S05]  /*f330*/  IMAD.WIDE R152, R8, 0x4, R154 ;  /* 0x0000000408987825 */ /* 0x004fca00078e029a */
[----:B------:R-:W-:Y:S01]  /*f340*/  LDGSTS.E [R16+0x38000], desc[UR8][R152.64], !P0 ;  /* 0x3800000098107fae */ /* 0x000fe2000c121848 */
[----:B------:R-:W-:-:S04]  /*f350*/  IMAD.WIDE R22, R8, 0x4, R242 ;  /* 0x0000000408167825 */ /* 0x000fc800078e02f2 */
[C---:B------:R-:W-:Y:S01]  /*f360*/  IMAD.WIDE R20, R8.reuse, 0x4, R244 ;  /* 0x0000000408147825 */ /* 0x040fe200078e02f4 */
[----:B------:R-:W-:Y:S03]  /*f370*/  LDGSTS.E [R16+0x3c000], desc[UR8][R22.64], !P0 ;  /* 0x3c00000016107fae */ /* 0x000fe6000c121848 */
[----:B------:R-:W-:Y:S01]  /*f380*/  IMAD.WIDE R18, R8, 0x4, R188 ;  /* 0x0000000408127825 */ /* 0x000fe200078e02bc */
[----:B------:R-:W-:Y:S01]  /*f390*/  LDGSTS.E [R16+0x38004], desc[UR8][R20.64], !P6 ;  /* 0x3800400014107fae */ /* 0x000fe2000f121848 */
[----:B------:R-:W-:-:S03]  /*f3a0*/  ISETP.GE.U32.AND P0, PT, R156, 0x7ffffe7f, PT ;  /* 0x7ffffe7f9c00780c */ /* 0x000fc60003f06070 */
[----:B------:R-:W-:Y:S01]  /*f3b0*/  LDGSTS.E [R16+0x3c004], desc[UR8][R18.64], !P6 ;  /* 0x3c00400012107fae */ /* 0x000fe2000f121848 */
[----:B------:R-:W-:Y:S01]  /*f3c0*/  ISETP.GE.U32.AND P6, PT, R7, 0x7ffffe7e, PT ;  /* 0x7ffffe7e0700780c */ /* 0x000fe20003fc6070 */
[----:B------:R-:W-:Y:S02]  /*f3d0*/  VIADD R156, R158, 0xfffffefc ;  /* 0xfffffefc9e9c7836 */ /* 0x000fe40000000000 */
[----:B------:R-:W-:Y:S01]  /*f3e0*/  VIADD R7, R159, 0xfffffefb ;  /* 0xfffffefb9f077836 */ /* 0x000fe20000000000 */
[----:B------:R-:W2:Y:S08]  /*f3f0*/  LDC R158, c[0x0][0x230] ;  /* 0x00008c00ff9e7b82 */ /* 0x000eb00000000800 */
[----:B------:R-:W2:Y:S01]  /*f400*/  LDC R159, c[0x0][0x230] ;  /* 0x00008c00ff9f7b82 */ /* 0x000ea20000000800 */
[----:B------:R-:W-:Y:S04]  /*f410*/  STL.64 [R1+0x290], R152 ;  /* 0x0002909801007387 */ /* 0x000fe80000100a00 */
[----:B------:R-:W-:Y:S04]  /*f420*/  STL.64 [R1+0x288], R22 ;  /* 0x0002881601007387 */ /* 0x000fe80000100a00 */
[----:B------:R-:W-:Y:S04]  /*f430*/  STL.64 [R1+0x280], R20 ;  /* 0x0002801401007387 */ /* 0x000fe80000100a00 */
[----:B------:R-:W-:Y:S01]  /*f440*/  STL.64 [R1+0x278], R18 ;  /* 0x0002781201007387 */ /* 0x000fe20000100a00 */
[----:B----4-:R-:W-:-:S04]  /*f450*/  IMAD.WIDE R12, R8, 0x4, R12 ;  /* 0x00000004080c7825 */ /* 0x010fc800078e020c */
[C---:B------:R-:W-:Y:S01]  /*f460*/  IMAD.WIDE R10, R8.reuse, 0x4, R10 ;  /* 0x00000004080a7825 */ /* 0x040fe200078e020a */
[----:B------:R-:W-:Y:S04]  /*f470*/  LDGSTS.E [R16+0x38008], desc[UR8][R12.64], !P4 ;  /* 0x380080000c107fae */ /* 0x000fe8000e121848 */
[----:B------:R-:W-:Y:S01]  /*f480*/  LDGSTS.E [R16+0x3c008], desc[UR8][R10.64], !P4 ;  /* 0x3c0080000a107fae */ /* 0x000fe2000e121848 */
[----:B------:R-:W-:-:S03]  /*f490*/  IMAD.WIDE R4, R8, 0x4, R4 ;  /* 0x0000000408047825 */ /* 0x000fc600078e0204 */
[----:B------:R-:W-:Y:S04]  /*f4a0*/  STL.64 [R1+0x270], R12 ;  /* 0x0002700c01007387 */ /* 0x000fe80000100a00 */
[----:B------:R-:W-:Y:S01]  /*f4b0*/  LDGSTS.E [R16+0x3800c], desc[UR8][R4.64], !P5 ;  /* 0x3800c00004107fae */ /* 0x000fe2000e921848 */
[----:B---3--:R-:W-:-:S03]  /*f4c0*/  IMAD.WIDE R2, R8, 0x4, R2 ;  /* 0x0000000408027825 */ /* 0x008fc600078e0202 */
[----:B------:R-:W-:Y:S04]  /*f4d0*/  STL.64 [R1+0x268], R10 ;  /* 0x0002680a01007387 */ /* 0x000fe80000100a00 */
[----:B------:R3:W-:Y:S01]  /*f4e0*/  LDGSTS.E [R16+0x3c00c], desc[UR8][R2.64], !P5 ;  /* 0x3c00c00002107fae */ /* 0x0007e2000e921848 */
[----:B------:R-:W-:Y:S02]  /*f4f0*/  ISETP.GE.U32.AND P5, PT, R7, 0x7ffffe7c, PT ;  /* 0x7ffffe7c0700780c */ /* 0x000fe40003fa6070 */
[----:B------:R-:W-:Y:S01]  /*f500*/  MOV R7, UR7 ;  /* 0x0000000700077c02 */ /* 0x000fe20008000f00 */
[----:B------:R-:W-:Y:S01]  /*f510*/  STL.64 [R1+0xc28], R8 ;  /* 0x000c280801007387 */ /* 0x000fe20000100a00 */
[----:B------:R-:W-:Y:S01]  /*f520*/  ISETP.GE.U32.AND P4, PT, R156, 0x7ffffe7d, PT ;  /* 0x7ffffe7d9c00780c */ /* 0x000fe20003f86070 */
[----:B------:R-:W-:-:S02]  /*f530*/  VIADD R156, R157, 0xfffffefa ;  /* 0xfffffefa9d9c7836 */ /* 0x000fc40000000000 */
[----:B------:R-:W-:Y:S04]  /*f540*/  STL.64 [R1+0x260], R4 ;  /* 0x0002600401007387 */ /* 0x000fe80000100a00 */
[----:B------:R3:W-:Y:S01]  /*f550*/  STL.64 [R1+0x258], R2 ;  /* 0x0002580201007387 */ /* 0x0007e20000100a00 */
[----:B------:R-:W-:-:S03]  /*f560*/  IMAD.WIDE R154, R7, 0x4, R124 ;  /* 0x00000004079a7825 */ /* 0x000fc600078e027c */
[----:B------:R4:W-:Y:S01]  /*f570*/  STL.64 [R1+0xc30], R16 ;  /* 0x000c301001007387 */ /* 0x0009e20000100a00 */
[----:B------:R-:W-:-:S03]  /*f580*/  IMAD.WIDE R232, R7, 0x4, R126 ;  /* 0x0000000407e87825 */ /* 0x000fc600078e027e */
[----:B--2---:R-:W-:Y:S01]  /*f590*/  STL.64 [R1+0xc38], R158 ;  /* 0x000c389e01007387 */ /* 0x004fe20000100a00 */
[----:B---3--:R-:W-:-:S03]  /*f5a0*/  IMAD.WIDE R2, R7, 0x4, R44 ;  /* 0x0000000407027825 */ /* 0x008fc600078e022c */
[----:B-1----:R-:W-:Y:S01]  /*f5b0*/  STL.64 [R1+0xc40], R160 ;  /* 0x000c40a001007387 */ /* 0x002fe20000100a00 */
[----:B----4-:R-:W-:-:S03]  /*f5c0*/  IMAD.WIDE R16, R7, 0x4, R122 ;  /* 0x0000000407107825 */ /* 0x010fc600078e027a */
[----:B------:R-:W-:Y:S04]  /*f5d0*/  STL [R1+0xc48], R156 ;  /* 0x000c489c01007387 */ /* 0x000fe80000100800 */
[----:B------:R-:W-:Y:S01]  /*f5e0*/  STL.64 [R1+0x250], R2 ;  /* 0x0002500201007387 */ /* 0x000fe20000100a00 */
[----:B------:R-:W-:-:S03]  /*f5f0*/  IMAD.WIDE R218, R7, 0x4, R128 ;  /* 0x0000000407da7825 */ /* 0x000fc600078e0280 */
[----:B------:R-:W-:Y:S01]  /*f600*/  STL.64 [R1+0x248], R16 ;  /* 0x0002481001007387 */ /* 0x000fe20000100a00 */
[----:B------:R-:W-:-:S03]  /*f610*/  IMAD.WIDE R204, R7, 0x4, R130 ;  /* 0x0000000407cc7825 */ /* 0x000fc600078e0282 */
[----:B------:R-:W-:Y:S04]  /*f620*/  STL.64 [R1+0xc50], R16 ;  /* 0x000c501001007387 */ /* 0x000fe80000100a00 */
[----:B------:R-:W-:Y:S04]  /*f630*/  STL.64 [R1+0x240], R154 ;  /* 0x0002409a01007387 */ /* 0x000fe80000100a00 */
[----:B------:R-:W-:Y:S04]  /*f640*/  STL.64 [R1+0xc58], R154 ;  /* 0x000c589a01007387 */ /* 0x000fe80000100a00 */
[----:B------:R-:W-:Y:S04]  /*f650*/  STL.64 [R1+0x238], R232 ;  /* 0x000238e801007387 */ /* 0x000fe80000100a00 */
[----:B------:R-:W-:Y:S04]  /*f660*/  STL.64 [R1+0xc60], R232 ;  /* 0x000c60e801007387 */ /* 0x000fe80000100a00 */
[----:B------:R-:W-:Y:S04]  /*f670*/  STL.64 [R1+0x230], R218 ;  /* 0x000230da01007387 */ /* 0x000fe80000100a00 */
[----:B------:R-:W-:Y:S04]  /*f680*/  STL.64 [R1+0xc68], R218 ;  /* 0x000c68da01007387 */ /* 0x000fe80000100a00 */
[----:B------:R-:W-:Y:S04]  /*f690*/  STL.64 [R1+0x228], R204 ;  /* 0x000228cc01007387 */ /* 0x000fe80000100a00 */
[----:B------:R1:W-:Y:S04]  /*f6a0*/  STL.64 [R1+0xc70], R204 ;  /* 0x000c70cc01007387 */ /* 0x0003e80000100a00 */
[----:B------:R-:W0:Y:S04]  /*f6b0*/  LDGDEPBAR ;  /* 0x00000000000079af */ /* 0x000e280000000000 */
[----:B-1----:R-:W2:Y:S01]  /*f6c0*/  LDL.64 R204, [R1+0x250] ;  /* 0x0002500001cc7983 */ /* 0x002ea20000100a00 */
[----:B------:R-:W-:-:S04]  /*f6d0*/  IMAD.WIDE R190, R7, 0x4, R132 ;  /* 0x0000000407be7825 */ /* 0x000fc800078e0284 */
[C---:B------:R-:W-:Y:S01]  /*f6e0*/  IMAD.WIDE R218, R7.reuse, 0x4, R136 ;  /* 0x0000000407da7825 */ /* 0x040fe200078e0288 */
[----:B------:R-:W-:Y:S03]  /*f6f0*/  STL.64 [R1+0x220], R190 ;  /* 0x000220be01007387 */ /* 0x000fe60000100a00 */
[C---:B------:R-:W-:Y:S01]  /*f700*/  IMAD.WIDE R174, R7.reuse, 0x4, R134 ;  /* 0x0000000407ae7825 */ /* 0x040fe200078e0286 */
[----:B------:R1:W-:Y:S03]  /*f710*/  STL.64 [R1+0x210], R218 ;  /* 0x000210da01007387 */ /* 0x0003e60000100a00 */
[C---:B------:R-:W-:Y:S01]  /*f720*/  IMAD.WIDE R8, R7.reuse, 0x4, R138 ;  /* 0x0000000407087825 */ /* 0x040fe200078e028a */
[----:B------:R-:W-:Y:S03]  /*f730*/  STL.64 [R1+0x218], R174 ;  /* 0x000218ae01007387 */ /* 0x000fe60000100a00 */
        /* <DEDUP_REMOVED lines=97> */
[----:B------:R4:W-:Y:S04]  /*fd50*/  STL.64 [R1+0x20], R12 ;  /* 0x0000200c01007387 */ /* 0x0009e80000100a00 */
[----:B------:R4:W-:Y:S04]  /*fd60*/  STL.64 [R1+0x8], R234 ;  /* 0x000008ea01007387 */ /* 0x0009e80000100a00 */
[----:B--2---:R-:W-:Y:S04]  /*fd70*/  LDGSTS.E [R15+-0x38000], desc[UR8][R204.64], P3 ;  /* 0xc8000000cc0f7fae */ /* 0x004fe80009921848 */
[----:B------:R-:W-:Y:S04]  /*fd80*/  LDGSTS.E [R15+-0x37c00], desc[UR8][R218.64], P3 ;  /* 0xc8400000da0f7fae */ /* 0x000fe80009921848 */
[----:B------:R-:W-:Y:S04]  /*fd90*/  LDGSTS.E [R15+-0x37800], desc[UR8][R232.64], P3 ;  /* 0xc8800000e80f7fae */ /* 0x000fe80009921848 */
[----:B------:R-:W2:Y:S04]  /*fda0*/  LDL.LU.64 R204, [R1+0xc70] ;  /* 0x000c700001cc7983 */ /* 0x000ea80000300a00 */
[----:B-1----:R-:W2:Y:S04]  /*fdb0*/  LDL.LU.64 R218, [R1+0xc68] ;  /* 0x000c680001da7983 */ /* 0x002ea80000300a00 */
[----:B---3--:R-:W3:Y:S04]  /*fdc0*/  LDL.LU.64 R232, [R1+0xc60] ;  /* 0x000c600001e87983 */ /* 0x008ee80000300a00 */
[----:B------:R-:W-:Y:S04]  /*fdd0*/  LDGSTS.E [R15+-0x37400], desc[UR8][R154.64], P3 ;  /* 0xc8c000009a0f7fae */ /* 0x000fe80009921848 */
[----:B------:R-:W-:Y:S04]  /*fde0*/  LDGSTS.E [R15+-0x37000], desc[UR8][R16.64], P3 ;  /* 0xc9000000100f7fae */ /* 0x000fe80009921848 */
[----:B------:R-:W-:Y:S04]  /*fdf0*/  LDGSTS.E [R15+-0x36c00], desc[UR8][R156.64], P3 ;  /* 0xc94000009c0f7fae */ /* 0x000fe80009921848 */
[----:B----4-:R-:W4:Y:S04]  /*fe00*/  LDL.LU.64 R154, [R1+0xc58] ;  /* 0x000c5800019a7983 */ /* 0x010f280000300a00 */
[----:B------:R-:W2:Y:S04]  /*fe10*/  LDL.LU.64 R16, [R1+0xc50] ;  /* 0x000c500001107983 */ /* 0x000ea80000300a00 */
[----:B------:R-:W3:Y:S04]  /*fe20*/  LDL.LU R156, [R1+0xc48] ;  /* 0x000c4800019c7983 */ /* 0x000ee80000300800 */
[----:B------:R-:W-:Y:S04]  /*fe30*/  LDGSTS.E [R15+-0x36800], desc[UR8][R160.64], P3 ;  /* 0xc9800000a00f7fae */ /* 0x000fe80009921848 */
[----:B------:R-:W-:Y:S04]  /*fe40*/  LDGSTS.E [R15+-0x36400], desc[UR8][R158.64], P3 ;  /* 0xc9c000009e0f7fae */ /* 0x000fe80009921848 */
[----:B------:R-:W3:Y:S04]  /*fe50*/  LDL.LU.64 R160, [R1+0xc40] ;  /* 0x000c400001a07983 */ /* 0x000ee80000300a00 */
[----:B------:R-:W3:Y:S04]  /*fe60*/  LDL.LU.64 R158, [R1+0xc38] ;  /* 0x000c3800019e7983 */ /* 0x000ee80000300a00 */
[----:B--2---:R-:W-:Y:S04]  /*fe70*/  LDGSTS.E [R14+-0x37f80], desc[UR8][R16.64], P3 ;  /* 0xc8080000100e7fae */ /* 0x004fe80009921848 */
[----:B------:R-:W-:Y:S04]  /*fe80*/  LDGSTS.E [R14+-0x37b80], desc[UR8][R8.64], P3 ;  /* 0xc8480000080e7fae */ /* 0x000fe80009921848 */
[----:B------:R-:W-:Y:S04]  /*fe90*/  LDGSTS.E [R14+-0x37780], desc[UR8][R18.64], P3 ;  /* 0xc8880000120e7fae */ /* 0x000fe80009921848 */
[----:B------:R-:W2:Y:S04]  /*fea0*/  LDL.LU.64 R16, [R1+0xc30] ;  /* 0x000c300001107983 */ /* 0x000ea80000300a00 */
[----:B------:R-:W2:Y:S04]  /*feb0*/  LDL.LU.64 R8, [R1+0xc28] ;  /* 0x000c280001087983 */ /* 0x000ea80000300a00 */
[----:B------:R-:W2:Y:S04]  /*fec0*/  LDL.LU.64 R18, [R1+0xc20] ;  /* 0x000c200001127983 */ /* 0x000ea80000300a00 */
[----:B------:R-:W-:Y:S04]  /*fed0*/  LDGSTS.E [R14+-0x37380], desc[UR8][R20.64], P3 ;  /* 0xc8c80000140e7fae */ /* 0x000fe80009921848 */
[----:B------:R-:W-:Y:S04]  /*fee0*/  LDGSTS.E [R14+-0x36f80], desc[UR8][R250.64], P3 ;  /* 0xc9080000fa0e7fae */ /* 0x000fe80009921848 */
[----:B------:R-:W-:Y:S04]  /*fef0*/  LDGSTS.E [R14+-0x36b80], desc[UR8][R22.64], P3 ;  /* 0xc9480000160e7fae */ /* 0x000fe80009921848 */
[----:B------:R-:W2:Y:S04]  /*ff00*/  LDL.LU.64 R20, [R1+0xc18] ;  /* 0x000c180001147983 */ /* 0x000ea80000300a00 */
[----:B------:R-:W2:Y:S04]  /*ff10*/  LDL.LU.64 R250, [R1+0xc10] ;  /* 0x000c100001fa7983 */ /* 0x000ea80000300a00 */
[----:B------:R-:W2:Y:S04]  /*ff20*/  LDL.LU.64 R22, [R1+0xc08] ;  /* 0x000c080001167983 */ /* 0x000ea80000300a00 */
[----:B------:R-:W-:Y:S04]  /*ff30*/  LDGSTS.E [R14+-0x36780], desc[UR8][R152.64], P3 ;  /* 0xc9880000980e7fae */ /* 0x000fe80009921848 */
[----:B------:R-:W-:Y:S04]  /*ff40*/  LDGSTS.E [R14+-0x36380], desc[UR8][R12.64], P3 ;  /* 0xc9c800000c0e7fae */ /* 0x000fe80009921848 */
[----:B------:R-:W2:Y:S04]  /*ff50*/  LDL.LU.64 R152, [R1+0xc00] ;  /* 0x000c000001987983 */ /* 0x000ea80000300a00 */
[----:B------:R-:W4:Y:S04]  /*ff60*/  LDL.LU.64 R12, [R1+0xbf8] ;  /* 0x000bf800010c7983 */ /* 0x000f280000300a00 */
[----:B----4-:R-:W-:Y:S04]  /*ff70*/  LDGSTS.E [R13+-0x37f00], desc[UR8][R154.64], P3 ;  /* 0xc81000009a0d7fae */ /* 0x010fe80009921848 */
[----:B------:R-:W-:Y:S04]  /*ff80*/  LDGSTS.E [R13+-0x37b00], desc[UR8][R188.64], P3 ;  /* 0xc8500000bc0d7fae */ /* 0x000fe80009921848 */
[----:B------:R-:W-:Y:S04]  /*ff90*/  LDGSTS.E [R13+-0x37700], desc[UR8][R4.64], P3 ;  /* 0xc8900000040d7fae */ /* 0x000fe80009921848 */
[----:B------:R-:W4:Y:S04]  /*ffa0*/  LDL.LU.64 R154, [R1+0xbf0] ;  /* 0x000bf000019a7983 */ /* 0x000f280000300a00 */
[----:B------:R-:W2:Y:S04]  /*ffb0*/  LDL.LU.64 R188, [R1+0xbe8] ;  /* 0x000be80001bc7983 */ /* 0x000ea80000300a00 */
[----:B------:R-:W4:Y:S04]  /*ffc0*/  LDL.LU.64 R4, [R1+0xbe0] ;  /* 0x000be00001047983 */ /* 0x000f280000300a00 */
[----:B------:R-:W-:Y:S04]  /*ffd0*/  LDGSTS.E [R13+-0x37300], desc[UR8][R2.64], P3 ;  /* 0xc8d00000020d7fae */ /* 0x000fe80009921848 */
[----:B------:R-:W-:Y:S04]  /*ffe0*/  LDGSTS.E [R13+-0x36f00], desc[UR8][R10.64], P3 ;  /* 0xc91000000a0d7fae */ /* 0x000fe80009921848 */
[----:B------:R-:W-:Y:S04]  /*fff0*/  LDGSTS.E [R13+-0x36b00], desc[UR8][R238.64], P3 ;  /* 0xc9500000ee0d7fae */ /* 0x000fe80009921848 */
[----:B------:R-:W4:Y:S04]  /*10000*/  LDL.LU.64 R2, [R1+0xbd8] ;  /* 0x000bd80001027983 */ /* 0x000f280000300a00 */
[----:B------:R-:W4:Y:S04]  /*10010*/  LDL.LU.64 R10, [R1+0xbd0] ;  /* 0x000bd000010a7983 */ /* 0x000f280000300a00 */
[----:B------:R-:W-:Y:S04]  /*10020*/  LDGSTS.E [R13+-0x36700], desc[UR8][R236.64], P3 ;  /* 0xc9900000ec0d7fae */ /* 0x000fe80009921848 */
[----:B------:R-:W4:Y:S04]  /*10030*/  LDL.LU.64 R238, [R1+0xb80] ;  /* 0x000b800001ee7983 */ /* 0x000f280000300a00 */
[----:B------:R-:W-:Y:S04]  /*10040*/  LDGSTS.E [R13+-0x36300], desc[UR8][R234.64], P3 ;  /* 0xc9d00000ea0d7fae */ /* 0x000fe80009921848 */
[----:B---3--:R2:W-:Y:S01]  /*10050*/  LDGSTS.E [R12+-0x37e80], desc[UR8][R232.64], P3 ;  /* 0xc8180000e80c7fae */ /* 0x0085e20009921848 */
[----:B------:R-:W-:-:S03]  /*10060*/  IMAD.WIDE R248, R7, 0x4, R34 ;  /* 0x0000000407f87825 */ /* 0x000fc600078e0222 */
[----:B------:R-:W-:Y:S04]  /*10070*/  LDGSTS.E [R12+-0x37a80], desc[UR8][R230.64], P3 ;  /* 0xc8580000e60c7fae */ /* 0x000fe80009921848 */
[----:B------:R-:W-:Y:S04]  /*10080*/  LDGSTS.E [R12+-0x37680], desc[UR8][R228.64], P3 ;  /* 0xc8980000e40c7fae */ /* 0x000fe80009921848 */
[----:B------:R-:W-:Y:S04]  /*10090*/  LDGSTS.E [R12+-0x37280], desc[UR8][R226.64], P3 ;  /* 0xc8d80000e20c7fae */ /* 0x000fe80009921848 */
[----:B------:R-:W-:Y:S04]  /*100a0*/  LDGSTS.E [R12+-0x36e80], desc[UR8][R224.64], P3 ;  /* 0xc9180000e00c7fae */ /* 0x000fe80009921848 */
[----:B------:R-:W-:Y:S04]  /*100b0*/  LDGSTS.E [R12+-0x36a80], desc[UR8][R222.64], P3 ;  /* 0xc9580000de0c7fae */ /* 0x000fe80009921848 */
[----:B------:R-:W-:Y:S01]  /*100c0*/  LDGSTS.E [R12+-0x36680], desc[UR8][R220.64], P3 ;  /* 0xc9980000dc0c7fae */ /* 0x000fe20009921848 */
[----:B------:R-:W-:-:S03]  /*100d0*/  IMAD.WIDE R246, R7, 0x4, R36 ;  /* 0x0000000407f67825 */ /* 0x000fc600078e0224 */
[----:B------:R-:W-:Y:S01]  /*100e0*/  LDGSTS.E [R12+-0x36280], desc[UR8][R248.64], P3 ;  /* 0xc9d80000f80c7fae */ /* 0x000fe20009921848 */
[----:B--2---:R-:W-:-:S04]  /*100f0*/  IMAD.WIDE R232, R8, 0x4, R188 ;  /* 0x0000000408e87825 */ /* 0x004fc800078e02bc */
[----:B----4-:R-:W-:-:S04]  /*10100*/  IMAD.WIDE R234, R8, 0x4, R4 ;  /* 0x0000000408ea7825 */ /* 0x010fc800078e0204 */
[----:B------:R-:W-:Y:S02]  /*10110*/  IMAD.WIDE R236, R8, 0x4, R2 ;  /* 0x0000000408ec7825 */ /* 0x000fe400078e0202 */
[----:B------:R-:W2:Y:S04]  /*10120*/  LDL.LU.64 R2, [R1+0xbc8] ;  /* 0x000bc80001027983 */ /* 0x000ea80000300a00 */
[----:B------:R-:W3:Y:S04]  /*10130*/  LDL.LU.64 R4, [R1+0xbc0] ;  /* 0x000bc00001047983 */ /* 0x000ee80000300a00 */
[----:B------:R-:W4:Y:S04]  /*10140*/  LDL.LU.64 R188, [R1+0xbb8] ;  /* 0x000bb80001bc7983 */ /* 0x000f280000300a00 */
[----:B------:R-:W-:Y:S04]  /*10150*/  LDGSTS.E [R11+-0x37e00], desc[UR8][R218.64], P3 ;  /* 0xc8200000da0b7fae */ /* 0x000fe80009921848 */
[----:B------:R-:W-:Y:S04]  /*10160*/  LDGSTS.E [R11+-0x37a00], desc[UR8][R216.64], P3 ;  /* 0xc8600000d80b7fae */ /* 0x000fe80009921848 */
[----:B------:R-:W-:Y:S04]  /*10170*/  LDGSTS.E [R11+-0x37600], desc[UR8][R214.64], P3 ;  /* 0xc8a00000d60b7fae */ /* 0x000fe80009921848 */
[----:B------:R-:W-:Y:S04]  /*10180*/  LDGSTS.E [R11+-0x37200], desc[UR8][R212.64], P3 ;  /* 0xc8e00000d40b7fae */ /* 0x000fe80009921848 */
[----:B------:R-:W-:Y:S04]  /*10190*/  LDGSTS.E [R11+-0x36e00], desc[UR8][R210.64], P3 ;  /* 0xc9200000d20b7fae */ /* 0x000fe80009921848 */
[----:B------:R-:W-:Y:S04]  /*101a0*/  LDGSTS.E [R11+-0x36a00], desc[UR8][R208.64], P3 ;  /* 0xc9600000d00b7fae */ /* 0x000fe80009921848 */
[----:B------:R-:W-:Y:S01]  /*101b0*/  LDGSTS.E [R11+-0x36600], desc[UR8][R206.64], P3 ;  /* 0xc9a00000ce0b7fae */ /* 0x000fe20009921848 */
[----:B------:R-:W-:-:S02]  /*101c0*/  IMAD.WIDE R244, R7, 0x4, R38 ;  /* 0x0000000407f47825 */ /* 0x000fc400078e0226 */
[----:B------:R-:W1:Y:S01]  /*101d0*/  LDC R39, c[0x0][0x230] ;  /* 0x00008c00ff277b82 */ /* 0x000e620000000800 */
[----:B------:R-:W-:Y:S04]  /*101e0*/  LDGSTS.E [R11+-0x36200], desc[UR8][R246.64], P3 ;  /* 0xc9e00000f60b7fae */ /* 0x000fe80009921848 */
[----:B------:R-:W-:Y:S01]  /*101f0*/  LDGSTS.E [R10+-0x37d80], desc[UR8][R204.64], P3 ;  /* 0xc8280000cc0a7fae */ /* 0x000fe20009921848 */
[C---:B------:R-:W-:Y:S02]  /*10200*/  IMAD.WIDE R242, R7.reuse, 0x4, R40 ;  /* 0x0000000407f27825 */ /* 0x040fe400078e0228 */
[----:B------:R-:W1:Y:S01]  /*10210*/  LDC R38, c[0x0][0x230] ;  /* 0x00008c00ff267b82 */ /* 0x000e620000000800 */
[----:B------:R-:W-:Y:S04]  /*10220*/  LDGSTS.E [R10+-0x37980], desc[UR8][R202.64], P3 ;  /* 0xc8680000ca0a7fae */ /* 0x000fe80009921848 */
[----:B------:R-:W-:Y:S04]  /*10230*/  LDGSTS.E [R10+-0x37580], desc[UR8][R200.64], P3 ;  /* 0xc8a80000c80a7fae */ /* 0x000fe80009921848 */
[----:B------:R-:W-:Y:S04]  /*10240*/  LDGSTS.E [R10+-0x37180], desc[UR8][R198.64], P3 ;  /* 0xc8e80000c60a7fae */ /* 0x000fe80009921848 */
[----:B------:R-:W-:Y:S04]  /*10250*/  LDGSTS.E [R10+-0x36d80], desc[UR8][R196.64], P3 ;  /* 0xc9280000c40a7fae */ /* 0x000fe80009921848 */
[----:B------:R-:W-:Y:S04]  /*10260*/  LDGSTS.E [R10+-0x36980], desc[UR8][R194.64], P3 ;  /* 0xc9680000c20a7fae */ /* 0x000fe80009921848 */
[----:B------:R2:W-:Y:S04]  /*10270*/  LDGSTS.E [R10+-0x36580], desc[UR8][R192.64], P3 ;  /* 0xc9a80000c00a7fae */ /* 0x0005e80009921848 */
[----:B------:R-:W-:Y:S04]  /*10280*/  LDGSTS.E [R10+-0x36180], desc[UR8][R244.64], P3 ;  /* 0xc9e80000f40a7fae */ /* 0x000fe80009921848 */
[----:B------:R-:W-:Y:S04]  /*10290*/  LDGSTS.E [R9+-0x37d00], desc[UR8][R190.64], P3 ;  /* 0xc8300000be097fae */ /* 0x000fe80009921848 */
[----:B------:R-:W-:Y:S04]  /*102a0*/  LDGSTS.E [R9+-0x37900], desc[UR8][R186.64], P3 ;  /* 0xc8700000ba097fae */ /* 0x000fe80009921848 */
[----:B------:R-:W-:Y:S04]  /*102b0*/  LDGSTS.E [R9+-0x37500], desc[UR8][R184.64], P3 ;  /* 0xc8b00000b8097fae */ /* 0x000fe80009921848 */
[----:B------:R-:W-:Y:S04]  /*102c0*/  LDGSTS.E [R9+-0x37100], desc[UR8][R182.64], P3 ;  /* 0xc8f00000b6097fae */ /* 0x000fe80009921848 */
[----:B------:R-:W-:Y:S04]  /*102d0*/  LDGSTS.E [R9+-0x36d00], desc[UR8][R180.64], P3 ;  /* 0xc9300000b4097fae */ /* 0x000fe80009921848 */
[----:B------:R-:W-:Y:S04]  /*102e0*/  LDGSTS.E [R9+-0x36900], desc[UR8][R178.64], P3 ;  /* 0xc9700000b2097fae */ /* 0x000fe80009921848 */
[----:B------:R-:W-:Y:S01]  /*102f0*/  LDGSTS.E [R9+-0x36500], desc[UR8][R176.64], P3 ;  /* 0xc9b00000b0097fae */ /* 0x000fe20009921848 */
[----:B------:R-:W-:-:S03]  /*10300*/  IMAD.WIDE R240, R7, 0x4, R42 ;  /* 0x0000000407f07825 */ /* 0x000fc600078e022a */
        /* <DEDUP_REMOVED lines=9> */
[----:B------:R-:W0:Y:S01]  /*103a0*/  LDGDEPBAR ;  /* 0x00000000000079af */ /* 0x000e220000000000 */
[----:B------:R-:W-:Y:S01]  /*103b0*/  ISETP.GE.U32.AND P3, PT, R156, 0x7ffffe7b, PT ;  /* 0x7ffffe7b9c00780c */ /* 0x000fe20003f66070 */
[----:B------:R-:W-:Y:S01]  /*103c0*/  VIADD R25, R158, 0xfffffef9 ;  /* 0xfffffef99e197836 */ /* 0x000fe20000000000 */
[----:B------:R-:W-:Y:S01]  /*103d0*/  IADD3 R24, R159, -0x121, RZ ;  /* 0xfffffedf9f187810 */ /* 0x000fe20007ffe0ff */
[----:B------:R-:W-:Y:S01]  /*103e0*/  IMAD.WIDE R238, R8, 0x4, R238 ;  /* 0x0000000408ee7825 */ /* 0x000fe200078e02ee */
[----:B------:R-:W2:Y:S01]  /*103f0*/  LDL.LU.64 R230, [R1+0xb60] ;  /* 0x000b600001e67983 */ /* 0x000ea20000300a00 */
[----:B------:R-:W-:Y:S02]  /*10400*/  BAR.SYNC.DEFER_BLOCKING 0x0 ;  /* 0x0000000000007b1d */ /* 0x000fe40000010000 */
[----:B------:R-:W-:-:S02]  /*10410*/  VIADD R31, R160, 0xfffffede ;  /* 0xfffffedea01f7836 */ /* 0x000fc40000000000 */
[----:B------:R-:W-:Y:S01]  /*10420*/  VIADD R30, R161, 0xfffffedd ;  /* 0xfffffedda11e7836 */ /* 0x000fe20000000000 */
[----:B-1----:R-:W-:Y:S01]  /*10430*/  IADD3 R39, R39, -0x124, RZ ;  /* 0xfffffedc27277810 */ /* 0x002fe20007ffe0ff */
[----:B------:R-:W-:Y:S02]  /*10440*/  VIADD R38, R38, 0xfffffebf ;  /* 0xfffffebf26267836 */ /* 0x000fe40000000000 */
[----:B------:R-:W1:Y:S01]  /*10450*/  LDC R47, c[0x0][0x230] ;  /* 0x00008c00ff2f7b82 */ /* 0x000e620000000800 */
[----:B------:R-:W2:Y:S04]  /*10460*/  LDL.LU.64 R176, [R1+0xb58] ;  /* 0x000b580001b07983 */ /* 0x000ea80000300a00 */
[----:B------:R-:W2:Y:S03]  /*10470*/  LDL.LU.64 R168, [R1+0xb50] ;  /* 0x000b500001a87983 */ /* 0x000ea60000300a00 */
        /* <DEDUP_REMOVED lines=8> */
[----:B------:R-:W-:Y:S03]  /*10500*/  STL.64 [R1+0xfc8], R12 ;  /* 0x000fc80c01007387 */ /* 0x000fe60000100a00 */
[----:B------:R-:W1:Y:S01]  /*10510*/  LDC R63, c[0x0][0x230] ;  /* 0x00008c00ff3f7b82 */ /* 0x000e620000000800 */
[----:B------:R-:W-:Y:S04]  /*10520*/  STL.64 [R1+0xf50], R10 ;  /* 0x000f500a01007387 */ /* 0x000fe80000100a00 */
[----:B----4-:R-:W-:Y:S03]  /*10530*/  STL.64 [R1+0xbc8], R188 ;  /* 0x000bc8bc01007387 */ /* 0x010fe60000100a00 */
[----:B------:R-:W4:Y:S01]  /*10540*/  LDC R62, c[0x0][0x230] ;  /* 0x00008c00ff3e7b82 */ /* 0x000f220000000800 */
[----:B---3--:R-:W-:Y:S04]  /*10550*/  STL.64 [R1+0xbc0], R4 ;  /* 0x000bc00401007387 */ /* 0x008fe80000100a00 */
[----:B--2---:R2:W-:Y:S03]  /*10560*/  STL.64 [R1+0xbb8], R2 ;  /* 0x000bb80201007387 */ /* 0x0045e60000100a00 */
[----:B------:R-:W3:Y:S01]  /*10570*/  LDC R71, c[0x0][0x230] ;  /* 0x00008c00ff477b82 */ /* 0x000ee20000000800 */
[----:B------:R-:W-:Y:S01]  /*10580*/  @!PT LDS RZ, [RZ] ;  /* 0x00000000fffff984 */ /* 0x000fe20000000800 */
[----:B------:R-:W-:Y:S01]  /*10590*/  @!PT LDS RZ, [RZ] ;  /* 0x00000000fffff984 */ /* 0x000fe20000000800 */
[----:B------:R-:W-:Y:S01]  /*105a0*/  @!PT LDS RZ, [RZ] ;  /* 0x00000000fffff984 */ /* 0x000fe20000000800 */
[----:B------:R-:W-:Y:S04]  /*105b0*/  LDGSTS.E [R23+0x40000], desc[UR8][R238.64], !P1 ;  /* 0x40000000ee177fae */ /* 0x000fe8000c921848 */
[----:B------:R-:W-:Y:S03]  /*105c0*/  STL.64 [R1+0xe78], R238 ;  /* 0x000e78ee01007387 */ /* 0x000fe60000100a00 */
[----:B------:R-:W3:Y:S01]  /*105d0*/  LDC R70, c[0x0][0x230] ;  /* 0x00008c00ff467b82 */ /* 0x000ee20000000800 */
[----:B------:R-:W-:Y:S01]  /*105e0*/  LDGSTS.E [R23+0x44000], desc[UR8][R236.64], !P1 ;  /* 0x44000000ec177fae */ /* 0x000fe2000c921848 */
[----:B------:R-:W-:-:S03]  /*105f0*/  ISETP.GE.U32.AND P1, PT, R25, 0x7ffffe7a, PT ;  /* 0x7ffffe7a1900780c */ /* 0x000fc60003f26070 */
[----:B------:R-:W-:Y:S03]  /*10600*/  STL.64 [R1+0xe80], R236 ;  /* 0x000e80ec01007387 */ /* 0x000fe60000100a00 */
[----:B------:R-:W3:Y:S01]  /*10610*/  LDC R79, c[0x0][0x230] ;  /* 0x00008c00ff4f7b82 */ /* 0x000ee20000000800 */
[----:B------:R-:W-:Y:S04]  /*10620*/  LDGSTS.E [R23+0x40004], desc[UR8][R234.64], !P0 ;  /* 0x40004000ea177fae */ /* 0x000fe8000c121848 */
[----:B------:R-:W-:Y:S03]  /*10630*/  STL.64 [R1+0xe70], R234 ;  /* 0x000e70ea01007387 */ /* 0x000fe60000100a00 */
[----:B------:R-:W3:Y:S01]  /*10640*/  LDC R78, c[0x0][0x230] ;  /* 0x00008c00ff4e7b82 */ /* 0x000ee20000000800 */
[----:B------:R-:W-:Y:S01]  /*10650*/  LDGSTS.E [R23+0x44004], desc[UR8][R232.64], !P0 ;  /* 0x44004000e8177fae */ /* 0x000fe2000c121848 */
[----:B------:R-:W-:-:S03]  /*10660*/  ISETP.GE.U32.AND P0, PT, R24, 0x7ffffe60, PT ;  /* 0x7ffffe601800780c */ /* 0x000fc60003f06070 */
[----:B------:R-:W-:Y:S03]  /*10670*/  STL.64 [R1+0xe88], R232 ;  /* 0x000e88e801007387 */ /* 0x000fe60000100a00 */
[----:B------:R-:W3:Y:S01]  /*10680*/  LDC R86, c[0x0][0x230] ;  /* 0x00008c00ff567b82 */ /* 0x000ee20000000800 */
[----:B------:R-:W3:Y:S07]  /*10690*/  LDL.LU.64 R178, [R1+0x960] ;  /* 0x0009600001b27983 */ /* 0x000eee0000300a00 */
[----:B------:R-:W3:Y:S08]  /*106a0*/  LDC R87, c[0x0][0x230] ;  /* 0x00008c00ff577b82 */ /* 0x000ef00000000800 */
        /* <DEDUP_REMOVED lines=13> */
[----:B------:R-:W3:Y:S01]  /*10780*/  LDC R142, c[0x0][0x230] ;  /* 0x00008c00ff8e7b82 */ /* 0x000ee20000000800 */
[----:B------:R-:W-:-:S04]  /*10790*/  IMAD.WIDE R138, R8, 0x4, R154 ;  /* 0x00000004088a7825 */ /* 0x000fc800078e029a */
[----:B------:R-:W-:-:S03]  /*107a0*/  IMAD.WIDE R140, R8, 0x4, R152 ;  /* 0x00000004088c7825 */ /* 0x000fc600078e0298 */
        /* <DEDUP_REMOVED lines=11> */
[----:B------:R-:W-:-:S05]  /*10860*/  IMAD.WIDE R230, R8, 0x4, R230 ;  /* 0x0000000408e67825 */ /* 0x000fca00078e02e6 */
[----:B------:R-:W-:Y:S02]  /*10870*/  LDGSTS.E [R23+0x40008], desc[UR8][R230.64], !P6 ;  /* 0x40008000e6177fae */ /* 0x000fe4000f121848 */
[----:B------:R-:W3:Y:S01]  /*10880*/  LDC R216, c[0x0][0x230] ;  /* 0x00008c00ffd87b82 */ /* 0x000ee20000000800 */
[C---:B------:R-:W-:Y:S02]  /*10890*/  IMAD.WIDE R24, R8.reuse, 0x4, R176 ;  /* 0x0000000408187825 */ /* 0x040fe400078e02b0 */
[----:B------:R-:W3:Y:S05]  /*108a0*/  LDL.LU.64 R176, [R1+0x958] ;  /* 0x0009580001b07983 */ /* 0x000eea0000300a00 */
[----:B------:R-:W3:Y:S01]  /*108b0*/  LDC R225, c[0x0][0x230] ;  /* 0x00008c00ffe17b82 */ /* 0x000ee20000000800 */
[----:B------:R-:W-:-:S02]  /*108c0*/  IMAD.WIDE R26, R8, 0x4, R168 ;  /* 0x00000004081a7825 */ /* 0x000fc400078e02a8 */
[----:B------:R-:W3:Y:S02]  /*108d0*/  LDL.LU.64 R168, [R1+0x950] ;  /* 0x0009500001a87983 */ /* 0x000ee40000300a00 */
[----:B------:R-:W-:Y:S02]  /*108e0*/  IMAD.WIDE R28, R8, 0x4, R166 ;  /* 0x00000004081c7825 */ /* 0x000fe400078e02a6 */
[----:B------:R-:W3:Y:S01]  /*108f0*/  LDL.LU.64 R166, [R1+0x948] ;  /* 0x0009480001a67983 */ /* 0x000ee20000300a00 */
[----:B------:R-:W3:Y:S03]  /*10900*/  LDC R224, c[0x0][0x230] ;  /* 0x00008c00ffe07b82 */ /* 0x000ee60000000800 */
[----:B------:R-:W-:Y:S01]  /*10910*/  LDGSTS.E [R23+0x44008], desc[UR8][R24.64], !P6 ;  /* 0x4400800018177fae */ /* 0x000fe2000f121848 */
[----:B------:R-:W-:-:S03]  /*10920*/  ISETP.GE.U32.AND P6, PT, R31, 0x7ffffe5f, PT ;  /* 0x7ffffe5f1f00780c */ /* 0x000fc60003fc6070 */
[----:B------:R-:W-:Y:S01]  /*10930*/  LDGSTS.E [R23+0x4000c], desc[UR8][R26.64], !P4 ;  /* 0x4000c0001a177fae */ /* 0x000fe2000e121848 */
[----:B------:R-:W-:Y:S01]  /*10940*/  IMAD.WIDE R32, R8, 0x4, R174 ;  /* 0x0000000408207825 */ /* 0x000fe200078e02ae */
[----:B------:R-:W3:Y:S02]  /*10950*/  LDC R252, c[0x0][0x230] ;  /* 0x00008c00fffc7b82 */ /* 0x000ee40000000800 */
[----:B------:R-:W-:Y:S01]  /*10960*/  LDGSTS.E [R23+0x4400c], desc[UR8][R28.64], !P4 ;  /* 0x4400c0001c177fae */ /* 0x000fe2000e121848 */
[----:B------:R-:W-:Y:S01]  /*10970*/  ISETP.GE.U32.AND P4, PT, R30, 0x7ffffe5e, PT ;  /* 0x7ffffe5e1e00780c */ /* 0x000fe20003f86070 */
[C---:B------:R-:W-:Y:S02]  /*10980*/  IMAD.WIDE R30, R8.reuse, 0x4, R180 ;  /* 0x00000004081e7825 */ /* 0x040fe400078e02b4 */
[----:B------:R-:W-:Y:S02]  /*10990*/  STL.64 [R1+0xe90], R230 ;  /* 0x000e90e601007387 */ /* 0x000fe40000100a00 */
[----:B------:R-:W-:-:S04]  /*109a0*/  IMAD.WIDE R34, R8, 0x4, R172 ;  /* 0x0000000408227825 */ /* 0x000fc800078e02ac */
[----:B------:R-:W-:Y:S01]  /*109b0*/  IMAD.WIDE R36, R8, 0x4, R170 ;  /* 0x0000000408247825 */ /* 0x000fe200078e02aa */
[----:B------:R-:W3:Y:S03]  /*109c0*/  LDL.LU.64 R180, [R1+0x800] ;  /* 0x0008000001b47983 */ /* 0x000ee60000300a00 */
[----:B-1----:R-:W-:Y:S01]  /*109d0*/  VIADD R47, R47, 0xfffffebe ;  /* 0xfffffebe2f2f7836 */ /* 0x002fe20000000000 */
[----:B------:R-:W3:Y:S01]  /*109e0*/  LDL.LU.64 R174, [R1+0x7f8] ;  /* 0x0007f80001ae7983 */ /* 0x000ee20000300a00 */
[----:B------:R-:W-:Y:S01]  /*109f0*/  IADD3 R46, R46, -0x143, RZ ;  /* 0xfffffebd2e2e7810 */ /* 0x000fe20007ffe0ff */
[----:B------:R-:W-:Y:S02]  /*10a00*/  VIADD R55, R55, 0xfffffebc ;  /* 0xfffffebc37377836 */ /* 0x000fe40000000000 */
[----:B------:R-:W-:Y:S01]  /*10a10*/  VIADD R54, R54, 0xfffffe9f ;  /* 0xfffffe9f36367836 */ /* 0x000fe20000000000 */
[----:B------:R-:W3:Y:S01]  /*10a20*/  LDL.LU.64 R172, [R1+0x7f0] ;  /* 0x0007f00001ac7983 */ /* 0x000ee20000300a00 */
[----:B------:R-:W-:Y:S01]  /*10a30*/  IADD3 R63, R63, -0x162, RZ ;  /* 0xfffffe9e3f3f7810 */ /* 0x000fe20007ffe0ff */
[----:B----4-:R-:W-:Y:S01]  /*10a40*/  VIADD R62, R62, 0xfffffe9d ;  /* 0xfffffe9d3e3e7836 */ /* 0x010fe20000000000 */
[----:B--2---:R-:W1:Y:S01]  /*10a50*/  LDC R3, c[0x0][0x230] ;  /* 0x00008c00ff037b82 */ /* 0x004e620000000800 */
[----:B------:R-:W2:Y:S04]  /*10a60*/  LDL.LU.64 R170, [R1+0x7e8] ;  /* 0x0007e80001aa7983 */ /* 0x000ea80000300a00 */
[----:B------:R-:W-:Y:S03]  /*10a70*/  LDGSTS.E [R23+0x48000], desc[UR8][R30.64], !P0 ;  /* 0x480000001e177fae */ /* 0x000fe6000c121848 */
[----:B------:R-:W4:Y:S01]  /*10a80*/  LDC R2, c[0x0][0x230] ;  /* 0x00008c00ff027b82 */ /* 0x000f220000000800 */
[----:B------:R-:W-:Y:S01]  /*10a90*/  LDGSTS.E [R23+0x4c000], desc[UR8][R32.64], !P0 ;  /* 0x4c00000020177fae */ /* 0x000fe2000c121848 */
[----:B------:R-:W-:-:S03]  /*10aa0*/  ISETP.GE.U32.AND P0, PT, R39, 0x7ffffe5d, PT ;  /* 0x7ffffe5d2700780c */ /* 0x000fc60003f06070 */
[----:B------:R-:W-:Y:S04]  /*10ab0*/  LDGSTS.E [R23+0x48004], desc[UR8][R34.64], !P6 ;  /* 0x4800400022177fae */ /* 0x000fe8000f121848 */
[----:B------:R-:W-:Y:S01]  /*10ac0*/  LDGSTS.E [R23+0x4c004], desc[UR8][R36.64], !P6 ;  /* 0x4c00400024177fae */ /* 0x000fe2000f121848 */
[----:B------:R-:W-:Y:S01]  /*10ad0*/  ISETP.GE.U32.AND P6, PT, R38, 0x7ffffe40, PT ;  /* 0x7ffffe402600780c */ /* 0x000fe20003fc6070 */
[C---:B---3--:R-:W-:Y:S02]  /*10ae0*/  IMAD.WIDE R38, R8.reuse, 0x4, R178 ;  /* 0x0000000408267825 */ /* 0x048fe400078e02b2 */
[----:B------:R-:W3:Y:S04]  /*10af0*/  LDL.LU.64 R178, [R1+0x7e0] ;  /* 0x0007e00001b27983 */ /* 0x000ee80000300a00 */
[----:B------:R-:W-:Y:S01]  /*10b00*/  LDGSTS.E [R23+0x48008], desc[UR8][R38.64], !P4 ;  /* 0x4800800026177fae */ /* 0x000fe2000e121848 */
[----:B------:R-:W-:-:S03]  /*10b10*/  IMAD.WIDE R40, R8, 0x4, R176 ;  /* 0x0000000408287825 */ /* 0x000fc600078e02b0 */
[----:B------:R-:W4:Y:S01]  /*10b20*/  LDL.LU.64 R176, [R1+0x7d8] ;  /* 0x0007d80001b07983 */ /* 0x000f220000300a00 */
[----:B------:R-:W-:-:S03]  /*10b30*/  IMAD.WIDE R42, R8, 0x4, R168 ;  /* 0x00000004082a7825 */ /* 0x000fc600078e02a8 */
[----:B------:R-:W4:Y:S01]  /*10b40*/  LDL.LU.64 R168, [R1+0x7d0] ;  /* 0x0007d00001a87983 */ /* 0x000f220000300a00 */
[----:B------:R-:W-:-:S03]  /*10b50*/  IMAD.WIDE R44, R8, 0x4, R166 ;  /* 0x00000004082c7825 */ /* 0x000fc600078e02a6 */
[----:B------:R-:W4:Y:S04]  /*10b60*/  LDL.LU.64 R166, [R1+0x7c8] ;  /* 0x0007c80001a67983 */ /* 0x000f280000300a00 */
[----:B------:R-:W-:Y:S01]  /*10b70*/  LDGSTS.E [R23+0x4c008], desc[UR8][R40.64], !P4 ;  /* 0x4c00800028177fae */ /* 0x000fe2000e121848 */
[----:B------:R-:W-:-:S03]  /*10b80*/  ISETP.GE.U32.AND P4, PT, R47, 0x7ffffe3f, PT ;  /* 0x7ffffe3f2f00780c */ /* 0x000fc60003f86070 */
[----:B------:R-:W-:Y:S04]  /*10b90*/  LDGSTS.E [R23+0x4800c], desc[UR8][R42.64], !P0 ;  /* 0x4800c0002a177fae */ /* 0x000fe8000c121848 */
[----:B------:R-:W-:Y:S01]  /*10ba0*/  LDGSTS.E [R23+0x4c00c], desc[UR8][R44.64], !P0 ;  /* 0x4c00c0002c177fae */ /* 0x000fe2000c121848 */
[----:B------:R-:W-:Y:S01]  /*10bb0*/  ISETP.GE.U32.AND P0, PT, R46, 0x7ffffe3e, PT ;  /* 0x7ffffe3e2e00780c */ /* 0x000fe20003f06070 */
[C---:B------:R-:W-:Y:S02]  /*10bc0*/  IMAD.WIDE R46, R8.reuse, 0x4, R180 ;  /* 0x00000004082e7825 */ /* 0x040fe400078e02b4 */
[----:B------:R-:W4:Y:S02]  /*10bd0*/  LDL.LU.64 R180, [R1+0x6c0] ;  /* 0x0006c00001b47983 */ /* 0x000f240000300a00 */
[----:B------:R-:W-:-:S02]  /*10be0*/  IMAD.WIDE R48, R8, 0x4, R174 ;  /* 0x0000000408307825 */ /* 0x000fc400078e02ae */
[----:B------:R-:W4:Y:S02]  /*10bf0*/  LDL.LU.64 R174, [R1+0x6b8] ;  /* 0x0006b80001ae7983 */ /* 0x000f240000300a00 */
[C---:B------:R-:W-:Y:S02]  /*10c00*/  IMAD.WIDE R50, R8.reuse, 0x4, R172 ;  /* 0x0000000408327825 */ /* 0x040fe400078e02ac */
[----:B------:R-:W-:Y:S02]  /*10c10*/  LDGSTS.E [R23+0x50000], desc[UR8][R46.64], !P6 ;  /* 0x500000002e177fae */ /* 0x000fe4000f121848 */
[----:B--2---:R-:W-:Y:S02]  /*10c20*/  IMAD.WIDE R52, R8, 0x4, R170 ;  /* 0x0000000408347825 */ /* 0x004fe400078e02aa */
[----:B------:R-:W2:Y:S04]  /*10c30*/  LDL.LU.64 R172, [R1+0x6b0] ;  /* 0x0006b00001ac7983 */ /* 0x000ea80000300a00 */
[----:B------:R-:W2:Y:S04]  /*10c40*/  LDL.LU.64 R170, [R1+0x6a8] ;  /* 0x0006a80001aa7983 */ /* 0x000ea80000300a00 */
        /* <DEDUP_REMOVED lines=8> */
[----:B----4-:R-:W-:-:S03]  /*10cd0*/  IMAD.WIDE R56, R8, 0x4, R176 ;  /* 0x0000000408387825 */ /* 0x010fc600078e02b0 */
        /* <DEDUP_REMOVED lines=10> */
[----:B------:R-:W-:Y:S01]  /*10d80*/  VIADD R71, R71, 0xfffffef8 ;  /* 0xfffffef847477836 */ /* 0x000fe20000000000 */
[----:B------:R-:W-:Y:S01]  /*10d90*/  IADD3 R70, R70, -0x164, RZ ;  /* 0xfffffe9c46467810 */ /* 0x000fe20007ffe0ff */
[C---:B------:R-:W-:Y:S02]  /*10da0*/  IMAD.WIDE R62, R8.reuse, 0x4, R180 ;  /* 0x00000004083e7825 */ /* 0x040fe400078e02b4 */
[----:B------:R-:W4:Y:S02]  /*10db0*/  LDL.LU.64 R180, [R1+0xb40] ;  /* 0x000b400001b47983 */ /* 0x000f240000300a00 */
[----:B------:R-:W-:-:S02]  /*10dc0*/  IMAD.WIDE R64, R8, 0x4, R174 ;  /* 0x0000000408407825 */ /* 0x000fc400078e02ae */
[----:B------:R-:W4:Y:S04]  /*10dd0*/  LDL.LU.64 R174, [R1+0xb38] ;  /* 0x000b380001ae7983 */ /* 0x000f280000300a00 */
[----:B------:R-:W-:Y:S01]  /*10de0*/  LDGSTS.E [R23+0x58000], desc[UR8][R62.64], !P4 ;  /* 0x580000003e177fae */ /* 0x000fe2000e121848 */
[----:B--2---:R-:W-:-:S03]  /*10df0*/  IMAD.WIDE R66, R8, 0x4, R172 ;  /* 0x0000000408427825 */ /* 0x004fc600078e02ac */
[----:B------:R-:W2:Y:S01]  /*10e00*/  LDL.LU.64 R172, [R1+0xb30] ;  /* 0x000b300001ac7983 */ /* 0x000ea20000300a00 */
[----:B------:R-:W-:-:S03]  /*10e10*/  IMAD.WIDE R68, R8, 0x4, R170 ;  /* 0x0000000408447825 */ /* 0x000fc600078e02aa */
[----:B------:R-:W2:Y:S04]  /*10e20*/  LDL.LU.64 R170, [R1+0xb28] ;  /* 0x000b280001aa7983 */ /* 0x000ea80000300a00 */
[----:B------:R-:W-:Y:S01]  /*10e30*/  LDGSTS.E [R23+0x5c000], desc[UR8][R64.64], !P4 ;  /* 0x5c00000040177fae */ /* 0x000fe2000e121848 */
[----:B------:R-:W-:-:S03]  /*10e40*/  ISETP.GE.U32.AND P4, PT, R70, 0x7ffffe1d, PT ;  /* 0x7ffffe1d4600780c */ /* 0x000fc60003f86070 */
[----:B------:R-:W-:Y:S04]  /*10e50*/  LDGSTS.E [R23+0x58004], desc[UR8][R66.64], !P0 ;  /* 0x5800400042177fae */ /* 0x000fe8000c121848 */
[----:B------:R-:W-:Y:S01]  /*10e60*/  LDGSTS.E [R23+0x5c004], desc[UR8][R68.64], !P0 ;  /* 0x5c00400044177fae */ /* 0x000fe2000c121848 */
[----:B------:R-:W-:Y:S01]  /*10e70*/  ISETP.GE.U32.AND P0, PT, R71, 0x7ffffe79, PT ;  /* 0x7ffffe794700780c */ /* 0x000fe20003f06070 */
[----:B---3--:R-:W-:Y:S02]  /*10e80*/  IMAD.WIDE R70, R8, 0x4, R178 ;  /* 0x0000000408467825 */ /* 0x008fe400078e02b2 */
[----:B------:R-:W3:Y:S02]  /*10e90*/  LDL.LU.64 R178, [R1+0xb20] ;  /* 0x000b200001b27983 */ /* 0x000ee40000300a00 */
[----:B------:R-:W-:-:S02]  /*10ea0*/  VIADD R79, R79, 0xfffffef7 ;  /* 0xfffffef74f4f7836 */ /* 0x000fc40000000000 */
[----:B------:R-:W-:Y:S01]  /*10eb0*/  VIADD R78, R78, 0xfffffef6 ;  /* 0xfffffef64e4e7836 */ /* 0x000fe20000000000 */
        /* <DEDUP_REMOVED lines=31> */
[----:B------:R-:W-:Y:S01]  /*110b0*/  LDGSTS.E [R22+0x40008], desc[UR8][R86.64], !P1 ;  /* 0x4000800056167fae */ /* 0x000fe2000c921848 */
[----:B----4-:R-:W-:-:S03]  /*110c0*/  IMAD.WIDE R88, R8, 0x4, R176 ;  /* 0x0000000408587825 */ /* 0x010fc600078e02b0 */
[----:B------:R-:W4:Y:S01]  /*110d0*/  LDL.LU.64 R176, [R1+0x918] ;  /* 0x0009180001b07983 */ /* 0x000f220000300a00 */
[----:B------:R-:W-:-:S03]  /*110e0*/  IMAD.WIDE R90, R8, 0x4, R168 ;  /* 0x00000004085a7825 */ /* 0x000fc600078e02a8 */
[----:B------:R-:W3:Y:S01]  /*110f0*/  LDL.LU.64 R168, [R1+0x910] ;  /* 0x0009100001a87983 */ /* 0x000ee20000300a00 */
[----:B------:R-:W-:-:S03]  /*11100*/  IMAD.WIDE R92, R8, 0x4, R166 ;  /* 0x00000004085c7825 */ /* 0x000fc600078e02a6 */
[----:B------:R-:W4:Y:S01]  /*11110*/  LDL.LU.64 R166, [R1+0x908] ;  /* 0x0009080001a67983 */ /* 0x000f220000300a00 */
[----:B------:R-:W-:-:S03]  /*11120*/  IADD3 R94, R94, -0x127, RZ ;  /* 0xfffffed95e5e7810 */ /* 0x000fc60007ffe0ff */
[----:B------:R-:W-:Y:S01]  /*11130*/  LDGSTS.E [R22+0x44008], desc[UR8][R88.64], !P1 ;  /* 0x4400800058167fae */ /* 0x000fe2000c921848 */
[----:B------:R-:W-:-:S04]  /*11140*/  IMAD.WIDE R96, R8, 0x4, R174 ;  /* 0x0000000408607825 */ /* 0x000fc800078e02ae */
[C---:B--2---:R-:W-:Y:S01]  /*11150*/  IMAD.WIDE R98, R8.reuse, 0x4, R172 ;  /* 0x0000000408627825 */ /* 0x044fe200078e02ac */
[----:B------:R-:W2:Y:S03]  /*11160*/  LDL.LU.64 R174, [R1+0x7c0] ;  /* 0x0007c00001ae7983 */ /* 0x000ea60000300a00 */
[----:B------:R-:W-:Y:S01]  /*11170*/  IMAD.WIDE R100, R8, 0x4, R170 ;  /* 0x0000000408647825 */ /* 0x000fe200078e02aa */
[----:B------:R-:W2:Y:S04]  /*11180*/  LDL.LU.64 R172, [R1+0x7b8] ;  /* 0x0007b80001ac7983 */ /* 0x000ea80000300a00 */
[----:B------:R-:W2:Y:S04]  /*11190*/  LDL.LU.64 R170, [R1+0x7b0] ;  /* 0x0007b00001aa7983 */ /* 0x000ea80000300a00 */
[----:B------:R-:W2:Y:S01]  /*111a0*/  LDL.LU.64 R182, [R1+0x7a8] ;  /* 0x0007a80001b67983 */ /* 0x000ea20000300a00 */
[----:B------:R-:W-:-:S03]  /*111b0*/  ISETP.GE.U32.AND P1, PT, R95, 0x7ffffe5b, PT ;  /* 0x7ffffe5b5f00780c */ /* 0x000fc60003f26070 */
[----:B------:R-:W-:Y:S04]  /*111c0*/  LDGSTS.E [R22+0x4000c], desc[UR8][R90.64], !P0 ;  /* 0x4000c0005a167fae */ /* 0x000fe8000c121848 */
[----:B------:R-:W-:Y:S01]  /*111d0*/  LDGSTS.E [R22+0x4400c], desc[UR8][R92.64], !P0 ;  /* 0x4400c0005c167fae */ /* 0x000fe2000c121848 */
[----:B---3--:R-:W-:-:S03]  /*111e0*/  IMAD.WIDE R106, R8, 0x4, R168 ;  /* 0x00000004086a7825 */ /* 0x008fc600078e02a8 */
[----:B------:R-:W3:Y:S01]  /*111f0*/  LDL.LU.64 R168, [R1+0x7a0] ;  /* 0x0007a00001a87983 */ /* 0x000ee20000300a00 */
[----:B------:R-:W-:Y:S01]  /*11200*/  ISETP.GE.U32.AND P0, PT, R94, 0x7ffffe5a, PT ;  /* 0x7ffffe5a5e00780c */ /* 0x000fe20003f06070 */
[----:B------:R-:W-:-:S04]  /*11210*/  IMAD.WIDE R94, R8, 0x4, R180 ;  /* 0x00000004085e7825 */ /* 0x000fc800078e02b4 */
[----:B------:R-:W-:Y:S01]  /*11220*/  VIADD R103, R103, 0xfffffed8 ;  /* 0xfffffed867677836 */ /* 0x000fe20000000000 */
[----:B------:R-:W-:Y:S01]  /*11230*/  LDGSTS.E [R22+0x48000], desc[UR8][R94.64], !P3 ;  /* 0x480000005e167fae */ /* 0x000fe2000d921848 */
[----:B------:R-:W-:Y:S02]  /*11240*/  VIADD R102, R102, 0xfffffebb ;  /* 0xfffffebb66667836 */ /* 0x000fe40000000000 */
[----:B----4-:R-:W-:Y:S01]  /*11250*/  IMAD.WIDE R108, R8, 0x4, R166 ;  /* 0x00000004086c7825 */ /* 0x010fe200078e02a6 */
[----:B------:R-:W-:Y:S01]  /*11260*/  LDGSTS.E [R22+0x4c000], desc[UR8][R96.64], !P3 ;  /* 0x4c00000060167fae */ /* 0x000fe2000d921848 */
[----:B------:R-:W-:-:S03]  /*11270*/  ISETP.GE.U32.AND P3, PT, R103, 0x7ffffe59, PT ;  /* 0x7ffffe596700780c */ /* 0x000fc60003f66070 */
[----:B------:R-:W-:Y:S04]  /*11280*/  LDGSTS.E [R22+0x48004], desc[UR8][R98.64], !P1 ;  /* 0x4800400062167fae */ /* 0x000fe8000c921848 */
[----:B------:R-:W4:Y:S04]  /*11290*/  LDL.LU.64 R166, [R1+0x798] ;  /* 0x0007980001a67983 */ /* 0x000f280000300a00 */
[----:B------:R-:W-:Y:S01]  /*112a0*/  LDGSTS.E [R22+0x4c004], desc[UR8][R100.64], !P1 ;  /* 0x4c00400064167fae */ /* 0x000fe2000c921848 */
[----:B------:R-:W-:Y:S01]  /*112b0*/  ISETP.GE.U32.AND P1, PT, R102, 0x7ffffe3c, PT ;  /* 0x7ffffe3c6600780c */ /* 0x000fe20003f26070 */
[----:B------:R-:W-:-:S02]  /*112c0*/  IMAD.WIDE R102, R8, 0x4, R178 ;  /* 0x0000000408667825 */ /* 0x000fc400078e02b2 */
[----:B------:R-:W4:Y:S04]  /*112d0*/  LDL.LU.64 R180, [R1+0x790] ;  /* 0x0007900001b47983 */ /* 0x000f280000300a00 */
[----:B------:R-:W4:Y:S01]  /*112e0*/  LDL.LU.64 R178, [R1+0x788] ;  /* 0x0007880001b27983 */ /* 0x000f220000300a00 */
[----:B------:R-:W-:-:S03]  /*112f0*/  IMAD.WIDE R104, R8, 0x4, R176 ;  /* 0x0000000408687825 */ /* 0x000fc600078e02b0 */
[----:B------:R-:W4:Y:S01]  /*11300*/  LDL.LU.64 R176, [R1+0x680] ;  /* 0x0006800001b07983 */ /* 0x000f220000300a00 */
[----:B------:R-:W-:Y:S01]  /*11310*/  IADD3 R111, R111, -0x146, RZ ;  /* 0xfffffeba6f6f7810 */ /* 0x000fe20007ffe0ff */
[----:B------:R-:W-:Y:S02]  /*11320*/  VIADD R110, R110, 0xfffffeb9 ;  /* 0xfffffeb96e6e7836 */ /* 0x000fe40000000000 */
[----:B------:R-:W-:Y:S04]  /*11330*/  LDGSTS.E [R22+0x48008], desc[UR8][R102.64], !P0 ;  /* 0x4800800066167fae */ /* 0x000fe8000c121848 */
[----:B------:R-:W-:Y:S01]  /*11340*/  LDGSTS.E [R22+0x4c008], desc[UR8][R104.64], !P0 ;  /* 0x4c00800068167fae */ /* 0x000fe2000c121848 */
[----:B------:R-:W-:-:S03]  /*11350*/  ISETP.GE.U32.AND P0, PT, R111, 0x7ffffe3b, PT ;  /* 0x7ffffe3b6f00780c */ /* 0x000fc60003f06070 */
[----:B------:R-:W-:Y:S01]  /*11360*/  LDGSTS.E [R22+0x4800c], desc[UR8][R106.64], !P3 ;  /* 0x4800c0006a167fae */ /* 0x000fe2000d921848 */
[----:B--2---:R-:W-:-:S03]  /*11370*/  IMAD.WIDE R112, R8, 0x4, R172 ;  /* 0x0000000408707825 */ /* 0x004fc600078e02ac */
[----:B------:R-:W-:Y:S01]  /*11380*/  LDGSTS.E [R22+0x4c00c], desc[UR8][R108.64], !P3 ;  /* 0x4c00c0006c167fae */ /* 0x000fe2000d921848 */
[----:B------:R-:W-:Y:S01]  /*11390*/  ISETP.GE.U32.AND P3, PT, R110, 0x7ffffe3a, PT ;  /* 0x7ffffe3a6e00780c */ /* 0x000fe20003f66070 */
[C---:B------:R-:W-:Y:S02]  /*113a0*/  IMAD.WIDE R110, R8.reuse, 0x4, R174 ;  /* 0x00000004086e7825 */ /* 0x040fe400078e02ae */
[----:B------:R-:W2:Y:S02]  /*113b0*/  LDL.LU.64 R174, [R1+0x678] ;  /* 0x0006780001ae7983 */ /* 0x000ea40000300a00 */
[C---:B------:R-:W-:Y:S02]  /*113c0*/  IMAD.WIDE R114, R8.reuse, 0x4, R170 ;  /* 0x0000000408727825 */ /* 0x040fe400078e02aa */
[----:B------:R-:W2:Y:S02]  /*113d0*/  LDL.LU.64 R172, [R1+0x550] ;  /* 0x0005500001ac7983 */ /* 0x000ea40000300a00 */
[----:B------:R-:W-:Y:S01]  /*113e0*/  IMAD.WIDE R116, R8, 0x4, R182 ;  /* 0x0000000408747825 */ /* 0x000fe200078e02b6 */
[----:B------:R-:W-:Y:S01]  /*113f0*/  IADD3 R118, R118, -0x165, RZ ;  /* 0xfffffe9b76767810 */ /* 0x000fe20007ffe0ff */
[----:B------:R-:W2:Y:S02]  /*11400*/  LDL.LU.64 R170, [R1+0x508] ;  /* 0x0005080001aa7983 */ /* 0x000ea40000300a00 */
[----:B------:R-:W-:-:S02]  /*11410*/  VIADD R119, R119, 0xfffffeb8 ;  /* 0xfffffeb877777836 */ /* 0x000fc40000000000 */
[----:B------:R-:W-:Y:S04]  /*11420*/  LDGSTS.E [R22+0x50000], desc[UR8][R110.64], !P1 ;  /* 0x500000006e167fae */ /* 0x000fe8000c921848 */
        /* <DEDUP_REMOVED lines=11> */
[----:B------:R-:W4:Y:S04]  /*114e0*/  LDL.LU.64 R166, [R1+0x4e8] ;  /* 0x0004e80001a67983 */ /* 0x000f280000300a00 */
[----:B------:R-:W-:Y:S01]  /*114f0*/  LDGSTS.E [R22+0x54008], desc[UR8][R120.64], !P3 ;  /* 0x5400800078167fae */ /* 0x000fe2000d921848 */
[----:B------:R-:W-:-:S04]  /*11500*/  IMAD.WIDE R122, R8, 0x4, R180 ;  /* 0x00000004087a7825 */ /* 0x000fc800078e02b4 */
[----:B------:R-:W-:Y:S01]  /*11510*/  IMAD.WIDE R124, R8, 0x4, R178 ;  /* 0x00000004087c7825 */ /* 0x000fe200078e02b2 */
[----:B------:R-:W-:Y:S01]  /*11520*/  LDGSTS.E [R22+0x5000c], desc[UR8][R122.64], !P1 ;  /* 0x5000c0007a167fae */ /* 0x000fe2000c921848 */
[----:B------:R-:W-:-:S03]  /*11530*/  ISETP.GE.U32.AND P3, PT, R127, 0x7ffffe1b, PT ;  /* 0x7ffffe1b7f00780c */ /* 0x000fc60003f66070 */
[----:B------:R-:W-:Y:S01]  /*11540*/  LDGSTS.E [R22+0x5400c], desc[UR8][R124.64], !P1 ;  /* 0x5400c0007c167fae */ /* 0x000fe2000c921848 */
[----:B------:R-:W-:Y:S01]  /*11550*/  ISETP.GE.U32.AND P1, PT, R126, 0x7ffffe1a, PT ;  /* 0x7ffffe1a7e00780c */ /* 0x000fe20003f26070 */
[----:B------:R-:W-:Y:S02]  /*11560*/  IMAD.WIDE R126, R8, 0x4, R176 ;  /* 0x00000004087e7825 */ /* 0x000fe400078e02b0 */
[----:B------:R-:W4:Y:S04]  /*11570*/  LDL.LU.64 R180, [R1+0xb00] ;  /* 0x000b000001b47983 */ /* 0x000f280000300a00 */
[----:B------:R-:W4:Y:S04]  /*11580*/  LDL.LU.64 R178, [R1+0xaf8] ;  /* 0x000af80001b27983 */ /* 0x000f280000300a00 */
[----:B------:R-:W4:Y:S01]  /*11590*/  LDL.LU.64 R176, [R1+0xaf0] ;  /* 0x000af00001b07983 */ /* 0x000f220000300a00 */
[----:B------:R-:W-:Y:S01]  /*115a0*/  VIADD R134, R134, 0xfffffe98 ;  /* 0xfffffe9886867836 */ /* 0x000fe20000000000 */
[----:B------:R-:W-:-:S02]  /*115b0*/  IADD3 R135, R135, -0x10c, RZ ;  /* 0xfffffef487877810 */ /* 0x000fc40007ffe0ff */
[----:B------:R-:W-:Y:S01]  /*115c0*/  LDGSTS.E [R22+0x58000], desc[UR8][R126.64], !P0 ;  /* 0x580000007e167fae */ /* 0x000fe2000c121848 */
[----:B--2---:R-:W-:-:S03]  /*115d0*/  IMAD.WIDE R128, R8, 0x4, R174 ;  /* 0x0000000408807825 */ /* 0x004fc600078e02ae */
[----:B------:R-:W2:Y:S01]  /*115e0*/  LDL.LU.64 R174, [R1+0xae8] ;  /* 0x000ae80001ae7983 */ /* 0x000ea20000300a00 */
[----:B------:R-:W-:-:S03]  /*115f0*/  IMAD.WIDE R130, R8, 0x4, R172 ;  /* 0x0000000408827825 */ /* 0x000fc600078e02ac */
[----:B------:R-:W-:Y:S01]  /*11600*/  LDGSTS.E [R22+0x5c000], desc[UR8][R128.64], !P0 ;  /* 0x5c00000080167fae */ /* 0x000fe2000c121848 */
[----:B------:R-:W-:-:S03]  /*11610*/  IMAD.WIDE R132, R8, 0x4, R170 ;  /* 0x0000000408847825 */ /* 0x000fc600078e02aa */
[----:B------:R-:W-:Y:S01]  /*11620*/  LDGSTS.E [R22+0x58004], desc[UR8][R130.64], !P3 ;  /* 0x5800400082167fae */ /* 0x000fe2000d921848 */
[----:B------:R-:W-:-:S03]  /*11630*/  ISETP.GE.U32.AND P0, PT, R134, 0x7ffffe19, PT ;  /* 0x7ffffe198600780c */ /* 0x000fc60003f06070 */
[----:B------:R-:W-:Y:S01]  /*11640*/  LDGSTS.E [R22+0x5c004], desc[UR8][R132.64], !P3 ;  /* 0x5c00400084167fae */ /* 0x000fe2000d921848 */
[----:B------:R-:W-:-:S03]  /*11650*/  ISETP.GE.U32.AND P3, PT, R135, 0x7ffffe75, PT ;  /* 0x7ffffe758700780c */ /* 0x000fc60003f66070 */
[----:B------:R-:W2:Y:S04]  /*11660*/  LDL.LU.64 R182, [R1+0xae0] ;  /* 0x000ae00001b67983 */ /* 0x000ea80000300a00 */
[----:B------:R-:W2:Y:S04]  /*11670*/  LDL.LU.64 R172, [R1+0xad8] ;  /* 0x000ad80001ac7983 */ /* 0x000ea80000300a00 */
[----:B------:R-:W2:Y:S01]  /*11680*/  LDL.LU.64 R170, [R1+0xad0] ;  /* 0x000ad00001aa7983 */ /* 0x000ea20000300a00 */
[----:B---3--:R-:W-:-:S03]  /*11690*/  IMAD.WIDE R134, R8, 0x4, R168 ;  /* 0x0000000408867825 */ /* 0x008fc600078e02a8 */
[----:B------:R-:W3:Y:S01]  /*116a0*/  LDL.LU.64 R168, [R1+0xac8] ;  /* 0x000ac80001a87983 */ /* 0x000ee20000300a00 */
[----:B------:R-:W-:Y:S01]  /*116b0*/  IADD3 R142, R142, -0x10e, RZ ;  /* 0xfffffef28e8e7810 */ /* 0x000fe20007ffe0ff */
[----:B------:R-:W-:Y:S02]  /*116c0*/  VIADD R143, R143, 0xfffffef3 ;  /* 0xfffffef38f8f7836 */ /* 0x000fe40000000000 */
[----:B------:R-:W-:Y:S04]  /*116d0*/  LDGSTS.E [R22+0x58008], desc[UR8][R134.64], !P1 ;  /* 0x5800800086167fae */ /* 0x000fe8000c921848 */
[----:B------:R1:W-:Y:S04]  /*116e0*/  STL.64 [R1+0xe98], R22 ;  /* 0x000e981601007387 */ /* 0x0003e80000100a00 */
[----:B------:R-:W3:Y:S01]  /*116f0*/  LDL.LU.64 R186, [R1+0x900] ;  /* 0x0009000001ba7983 */ /* 0x000ee20000300a00 */
[----:B----4-:R-:W-:-:S02]  /*11700*/  IMAD.WIDE R136, R8, 0x4, R166 ;  /* 0x0000000408887825 */ /* 0x010fc400078e02a6 */
[----:B------:R-:W4:Y:S03]  /*11710*/  LDC R167, c[0x0][0x230] ;  /* 0x00008c00ffa77b82 */ /* 0x000f260000000800 */
[----:B------:R-:W-:Y:S01]  /*11720*/  LDGSTS.E [R22+0x5c008], desc[UR8][R136.64], !P1 ;  /* 0x5c00800088167fae */ /* 0x000fe2000c921848 */
[----:B------:R-:W-:-:S03]  /*11730*/  ISETP.GE.U32.AND P1, PT, R143, 0x7ffffe74, PT ;  /* 0x7ffffe748f00780c */ /* 0x000fc60003f26070 */
[----:B------:R-:W-:Y:S01]  /*11740*/  LDGSTS.E [R22+0x5800c], desc[UR8][R138.64], !P0 ;  /* 0x5800c0008a167fae */ /* 0x000fe2000c121848 */
[----:B------:R-:W4:Y:S03]  /*11750*/  LDC R166, c[0x0][0x230] ;  /* 0x00008c00ffa67b82 */ /* 0x000f260000000800 */
[----:B------:R1:W-:Y:S01]  /*11760*/  LDGSTS.E [R22+0x5c00c], desc[UR8][R140.64], !P0 ;  /* 0x5c00c0008c167fae */ /* 0x0003e2000c121848 */
[----:B------:R-:W-:Y:S01]  /*11770*/  ISETP.GE.U32.AND P0, PT, R142, 0x7ffffe73, PT ;  /* 0x7ffffe738e00780c */ /* 0x000fe20003f06070 */
[C---:B------:R-:W-:Y:S02]  /*11780*/  IMAD.WIDE R142, R8.reuse, 0x4, R180 ;  /* 0x00000004088e7825 */ /* 0x040fe400078e02b4 */
[----:B------:R-:W4:Y:S02]  /*11790*/  LDL.LU.64 R180, [R1+0x8f8] ;  /* 0x0008f80001b47983 */ /* 0x000f240000300a00 */
[----:B------:R-:W-:-:S02]  /*117a0*/  IMAD.WIDE R144, R8, 0x4, R178 ;  /* 0x0000000408907825 */ /* 0x000fc400078e02b2 */
[----:B------:R-:W4:Y:S02]  /*117b0*/  LDL.LU.64 R178, [R1+0x8f0] ;  /* 0x0008f00001b27983 */ /* 0x000f240000300a00 */
[----:B------:R-:W-:Y:S02]  /*117c0*/  VIADD R151, R151, 0xfffffef1 ;  /* 0xfffffef197977836 */ /* 0x000fe40000000000 */
[----:B------:R-:W-:Y:S01]  /*117d0*/  VIADD R150, R150, 0xfffffed7 ;  /* 0xfffffed796967836 */ /* 0x000fe20000000000 */
[----:B------:R-:W-:Y:S01]  /*117e0*/  LDGSTS.E [R21+0x40000], desc[UR8][R142.64], !P6 ;  /* 0x400000008e157fae */ /* 0x000fe2000f121848 */
[C---:B------:R-:W-:Y:S01]  /*117f0*/  IMAD.WIDE R146, R8.reuse, 0x4, R176 ;  /* 0x0000000408927825 */ /* 0x040fe200078e02b0 */
[----:B------:R-:W-:Y:S01]  /*11800*/  IADD3 R159, R159, -0x12a, RZ ;  /* 0xfffffed69f9f7810 */ /* 0x000fe20007ffe0ff */
[----:B-1----:R-:W1:Y:S01]  /*11810*/  LDC R22, c[0x0][0x230] ;  /* 0x00008c00ff167b82 */ /* 0x002e620000000800 */
[----:B------:R-:W4:Y:S04]  /*11820*/  LDL.LU.64 R176, [R1+0x8e8] ;  /* 0x0008e80001b07983 */ /* 0x000f280000300a00 */
[----:B------:R-:W4:Y:S01]  /*11830*/  LDL.LU.64 R184, [R1+0x8e0] ;  /* 0x0008e00001b87983 */ /* 0x000f220000300a00 */
[----:B--2---:R-:W-:-:S04]  /*11840*/  IMAD.WIDE R148, R8, 0x4, R174 ;  /* 0x0000000408947825 */ /* 0x004fc800078e02ae */
[C---:B------:R-:W-:Y:S01]  /*11850*/  IMAD.WIDE R152, R8.reuse, 0x4, R172 ;  /* 0x0000000408987825 */ /* 0x040fe200078e02ac */
[----:B------:R-:W-:Y:S03]  /*11860*/  LDGSTS.E [R21+0x44000], desc[UR8][R144.64], !P6 ;  /* 0x4400000090157fae */ /* 0x000fe6000f121848 */
[C---:B------:R-:W-:Y:S01]  /*11870*/  IMAD.WIDE R154, R8.reuse, 0x4, R170 ;  /* 0x00000004089a7825 */ /* 0x040fe200078e02aa */
[----:B------:R-:W-:Y:S03]  /*11880*/  LDGSTS.E [R21+0x40004], desc[UR8][R146.64], !P4 ;  /* 0x4000400092157fae */ /* 0x000fe6000e121848 */
[----:B---3--:R-:W-:Y:S01]  /*11890*/  IMAD.WIDE R156, R8, 0x4, R168 ;  /* 0x00000004089c7825 */ /* 0x008fe200078e02a8 */
[----:B------:R-:W-:Y:S03]  /*118a0*/  LDGSTS.E [R21+0x44004], desc[UR8][R148.64], !P4 ;  /* 0x4400400094157fae */ /* 0x000fe6000e121848 */
[----:B------:R-:W-:Y:S01]  /*118b0*/  VIADD R158, R158, 0xfffffed5 ;  /* 0xfffffed59e9e7836 */ /* 0x000fe20000000000 */
[----:B------:R-:W2:Y:S01]  /*118c0*/  LDL.LU.64 R168, [R1+0x8d8] ;  /* 0x0008d80001a87983 */ /* 0x000ea20000300a00 */
[----:B----4-:R-:W-:Y:S01]  /*118d0*/  VIADD R167, R167, 0xfffffed4 ;  /* 0xfffffed4a7a77836 */ /* 0x010fe20000000000 */
[----:B------:R-:W-:Y:S01]  /*118e0*/  IADD3 R166, R166, -0x149, RZ ;  /* 0xfffffeb7a6a67810 */ /* 0x000fe20007ffe0ff */
[----:B------:R-:W3:Y:S01]  /*118f0*/  LDC R175, c[0x0][0x230] ;  /* 0x00008c00ffaf7b82 */ /* 0x000ee20000000800 */
[----:B------:R-:W4:Y:S04]  /*11900*/  LDL.LU.64 R170, [R1+0x8d0] ;  /* 0x0008d00001aa7983 */ /* 0x000f280000300a00 */
[----:B------:R-:W4:Y:S03]  /*11910*/  LDL.LU.64 R172, [R1+0x8c8] ;  /* 0x0008c80001ac7983 */ /* 0x000f260000300a00 */
[----:B------:R-:W1:Y:S01]  /*11920*/  LDC R174, c[0x0][0x230] ;  /* 0x00008c00ffae7b82 */ /* 0x000e620000000800 */
[----:B------:R-:W-:Y:S04]  /*11930*/  STL.64 [R1+0xea0], R152 ;  /* 0x000ea09801007387 */ /* 0x000fe80000100a00 */
[----:B------:R-:W-:Y:S04]  /*11940*/  STL.64 [R1+0xea8], R154 ;  /* 0x000ea89a01007387 */ /* 0x000fe80000100a00 */
[----:B------:R4:W-:Y:S04]  /*11950*/  STL.64 [R1+0xeb0], R156 ;  /* 0x000eb09c01007387 */ /* 0x0009e80000100a00 */
[----:B------:R-:W4:Y:S01]  /*11960*/  LDL.LU.64 R194, [R1+0x780] ;  /* 0x0007800001c27983 */ /* 0x000f220000300a00 */
[----:B------:R-:W-:-:S02]  /*11970*/  ISETP.GE.U32.AND P6, PT, R151, 0x7ffffe72, PT ;  /* 0x7ffffe729700780c */ /* 0x000fc40003fc6070 */
[----:B------:R-:W-:Y:S01]  /*11980*/  ISETP.GE.U32.AND P4, PT, R150, 0x7ffffe58, PT ;  /* 0x7ffffe589600780c */ /* 0x000fe20003f86070 */
[C---:B------:R-:W-:Y:S02]  /*11990*/  IMAD.WIDE R150, R8.reuse, 0x4, R182 ;  /* 0x0000000408967825 */ /* 0x040fe400078e02b6 */
[----:B------:R-:W4:Y:S03]  /*119a0*/  LDC R182, c[0x0][0x230] ;  /* 0x00008c00ffb67b82 */ /* 0x000f260000000800 */
[----:B------:R-:W-:Y:S04]  /*119b0*/  LDGSTS.E [R21+0x40008], desc[UR8][R150.64], !P5 ;  /* 0x4000800096157fae */ /* 0x000fe8000e921848 */
[----:B------:R-:W-:Y:S01]  /*119c0*/  LDGSTS.E [R21+0x44008], desc[UR8][R152.64], !P5 ;  /* 0x4400800098157fae */ /* 0x000fe2000e921848 */
[----:B------:R-:W-:Y:S01]  /*119d0*/  ISETP.GE.U32.AND P5, PT, R159, 0x7ffffe57, PT ;  /* 0x7ffffe579f00780c */ /* 0x000fe20003fa6070 */
[----:B------:R-:W-:Y:S01]  /*119e0*/  IMAD.WIDE R162, R8, 0x4, R178 ;  /* 0x0000000408a27825 */ /* 0x000fe200078e02b2 */
[----:B------:R-:W4:Y:S01]  /*119f0*/  LDC R183, c[0x0][0x230] ;  /* 0x00008c00ffb77b82 */ /* 0x000f220000000800 */
[----:B------:R-:W-:Y:S04]  /*11a00*/  LDGSTS.E [R21+0x4000c], desc[UR8][R154.64], !P3 ;  /* 0x4000c0009a157fae */ /* 0x000fe8000d921848 */
[----:B------:R4:W-:Y:S01]  /*11a10*/  LDGSTS.E [R21+0x4400c], desc[UR8][R156.64], !P3 ;  /* 0x4400c0009c157fae */ /* 0x0009e2000d921848 */
[----:B------:R-:W-:Y:S01]  /*11a20*/  ISETP.GE.U32.AND P3, PT, R158, 0x7ffffe56, PT ;  /* 0x7ffffe569e00780c */ /* 0x000fe20003f66070 */
[----:B------:R-:W-:-:S02]  /*11a30*/  IMAD.WIDE R164, R8, 0x4, R176 ;  /* 0x0000000408a47825 */ /* 0x000fc400078e02b0 */
[----:B------:R-:W4:Y:S02]  /*11a40*/  LDL.LU.64 R176, [R1+0x778] ;  /* 0x0007780001b07983 */ /* 0x000f240000300a00 */
[C---:B------:R-:W-:Y:S02]  /*11a50*/  IMAD.WIDE R158, R8.reuse, 0x4, R186 ;  /* 0x00000004089e7825 */ /* 0x040fe400078e02ba */
[----:B------:R-:W4:Y:S02]  /*11a60*/  LDL.LU.64 R178, [R1+0x770] ;  /* 0x0007700001b27983 */ /* 0x000f240000300a00 */
[----:B------:R-:W-:Y:S02]  /*11a70*/  IMAD.WIDE R160, R8, 0x4, R180 ;  /* 0x0000000408a07825 */ /* 0x000fe400078e02b4 */
[----:B------:R-:W4:Y:S04]  /*11a80*/  LDL.LU.64 R180, [R1+0x768] ;  /* 0x0007680001b47983 */ /* 0x000f280000300a00 */
[----:B------:R-:W-:Y:S04]  /*11a90*/  LDGSTS.E [R21+0x48000], desc[UR8][R158.64], !P4 ;  /* 0x480000009e157fae */ /* 0x000fe8000e121848 */
[----:B------:R-:W-:Y:S04]  /*11aa0*/  STL.64 [R1+0xeb8], R158 ;  /* 0x000eb89e01007387 */ /* 0x000fe80000100a00 */
[----:B------:R-:W-:Y:S01]  /*11ab0*/  LDGSTS.E [R21+0x4c000], desc[UR8][R160.64], !P4 ;  /* 0x4c000000a0157fae */ /* 0x000fe2000e121848 */
[----:B------:R-:W-:-:S03]  /*11ac0*/  ISETP.GE.U32.AND P4, PT, R167, 0x7ffffe55, PT ;  /* 0x7ffffe55a700780c */ /* 0x000fc60003f86070 */
[----:B------:R-:W-:Y:S04]  /*11ad0*/  STL.64 [R1+0xec0], R160 ;  /* 0x000ec0a001007387 */ /* 0x000fe80000100a00 */
[----:B------:R-:W-:Y:S04]  /*11ae0*/  LDGSTS.E [R21+0x48004], desc[UR8][R162.64], !P5 ;  /* 0x48004000a2157fae */ /* 0x000fe8000e921848 */
[----:B------:R-:W-:Y:S04]  /*11af0*/  STL.64 [R1+0xec8], R162 ;  /* 0x000ec8a201007387 */ /* 0x000fe80000100a00 */
[----:B------:R-:W-:Y:S01]  /*11b00*/  LDGSTS.E [R21+0x4c004], desc[UR8][R164.64], !P5 ;  /* 0x4c004000a4157fae */ /* 0x000fe2000e921848 */
[----:B------:R-:W-:Y:S01]  /*11b10*/  ISETP.GE.U32.AND P5, PT, R166, 0x7ffffe38, PT ;  /* 0x7ffffe38a600780c */ /* 0x000fe20003fa6070 */
[----:B------:R-:W-:-:S02]  /*11b20*/  IMAD.WIDE R166, R8, 0x4, R184 ;  /* 0x0000000408a67825 */ /* 0x000fc400078e02b8 */
[----:B------:R-:W-:Y:S04]  /*11b30*/  STL.64 [R1+0xed0], R164 ;  /* 0x000ed0a401007387 */ /* 0x000fe80000100a00 */
[----:B------:R-:W4:Y:S04]  /*11b40*/  LDL.LU.64 R202, [R1+0x760] ;  /* 0x0007600001ca7983 */ /* 0x000f280000300a00 */
[----:B------:R-:W4:Y:S04]  /*11b50*/  LDL.LU.64 R184, [R1+0x758] ;  /* 0x0007580001b87983 */ /* 0x000f280000300a00 */
[----:B------:R-:W4:Y:S04]  /*11b60*/  LDL.LU.64 R186, [R1+0x750] ;  /* 0x0007500001ba7983 */ /* 0x000f280000300a00 */
[----:B------:R-:W4:Y:S01]  /*11b70*/  LDL.LU.64 R190, [R1+0x748] ;  /* 0x0007480001be7983 */ /* 0x000f220000300a00 */
[----:B---3--:R-:W-:-:S03]  /*11b80*/  VIADD R175, R175, 0xfffffeb6 ;  /* 0xfffffeb6afaf7836 */ /* 0x008fc60000000000 */
[----:B------:R-:W-:Y:S01]  /*11b90*/  STL.64 [R1+0xed8], R166 ;  /* 0x000ed8a601007387 */ /* 0x000fe20000100a00 */
[----:B-1----:R-:W-:-:S03]  /*11ba0*/  VIADD R174, R174, 0xfffffeb5 ;  /* 0xfffffeb5aeae7836 */ /* 0x002fc60000000000 */
[----:B------:R-:W-:Y:S01]  /*11bb0*/  LDGSTS.E [R21+0x48008], desc[UR8][R166.64], !P3 ;  /* 0x48008000a6157fae */ /* 0x000fe2000d921848 */
[----:B--2---:R-:W-:-:S04]  /*11bc0*/  IMAD.WIDE R168, R8, 0x4, R168 ;  /* 0x0000000408a87825 */ /* 0x004fc800078e02a8 */
[C---:B----4-:R-:W-:Y:S01]  /*11bd0*/  IMAD.WIDE R170, R8.reuse, 0x4, R170 ;  /* 0x0000000408aa7825 */ /* 0x050fe200078e02aa */
[----:B------:R-:W-:Y:S03]  /*11be0*/  STL.64 [R1+0xee0], R168 ;  /* 0x000ee0a801007387 */ /* 0x000fe60000100a00 */
[----:B------:R-:W-:Y:S01]  /*11bf0*/  IMAD.WIDE R172, R8, 0x4, R172 ;  /* 0x0000000408ac7825 */ /* 0x000fe200078e02ac */
[----:B------:R-:W-:Y:S04]  /*11c00*/  STL.64 [R1+0xee8], R170 ;  /* 0x000ee8aa01007387 */ /* 0x000fe80000100a00 */
[----:B------:R-:W-:Y:S04]  /*11c10*/  STL.64 [R1+0xef0], R172 ;  /* 0x000ef0ac01007387 */ /* 0x000fe80000100a00 */
[----:B------:R-:W2:Y:S04]  /*11c20*/  LDL.LU.64 R210, [R1+0x4c0] ;  /* 0x0004c00001d27983 */ /* 0x000ea80000300a00 */
[----:B------:R-:W-:Y:S01]  /*11c30*/  LDGSTS.E [R21+0x4c008], desc[UR8][R168.64], !P3 ;  /* 0x4c008000a8157fae */ /* 0x000fe2000d921848 */
[----:B------:R-:W-:-:S03]  /*11c40*/  ISETP.GE.U32.AND P3, PT, R175, 0x7ffffe37, PT ;  /* 0x7ffffe37af00780c */ /* 0x000fc60003f66070 */
[----:B------:R-:W-:Y:S04]  /*11c50*/  LDGSTS.E [R21+0x4800c], desc[UR8][R170.64], !P4 ;  /* 0x4800c000aa157fae */ /* 0x000fe8000e121848 */
[----:B------:R-:W-:Y:S01]  /*11c60*/  LDGSTS.E [R21+0x4c00c], desc[UR8][R172.64], !P4 ;  /* 0x4c00c000ac157fae */ /* 0x000fe2000e121848 */
[----:B------:R-:W-:Y:S01]  /*11c70*/  ISETP.GE.U32.AND P4, PT, R174, 0x7ffffe36, PT ;  /* 0x7ffffe36ae00780c */ /* 0x000fe20003f86070 */
[----:B------:R-:W-:Y:S02]  /*11c80*/  IMAD.WIDE R174, R8, 0x4, R194 ;  /* 0x0000000408ae7825 */ /* 0x000fe400078e02c2 */
[----:B------:R-:W3:Y:S04]  /*11c90*/  LDL.LU.64 R194, [R1+0x398] ;  /* 0x0003980001c27983 */ /* 0x000ee80000300a00 */
[----:B------:R-:W4:Y:S04]  /*11ca0*/  LDL.LU.64 R196, [R1+0x390] ;  /* 0x0003900001c47983 */ /* 0x000f280000300a00 */
[----:B------:R-:W4:Y:S01]  /*11cb0*/  LDL.LU.64 R198, [R1+0x380] ;  /* 0x0003800001c67983 */ /* 0x000f220000300a00 */
[----:B------:R-:W-:Y:S01]  /*11cc0*/  VIADD R182, R182, 0xfffffe97 ;  /* 0xfffffe97b6b67836 */ /* 0x000fe20000000000 */
[----:B------:R-:W-:-:S02]  /*11cd0*/  IADD3 R183, R183, -0x14c, RZ ;  /* 0xfffffeb4b7b77810 */ /* 0x000fc40007ffe0ff */
[----:B------:R-:W-:Y:S01]  /*11ce0*/  LDGSTS.E [R21+0x50000], desc[UR8][R174.64], !P5 ;  /* 0x50000000ae157fae */ /* 0x000fe2000e921848 */
[----:B------:R-:W-:-:S04]  /*11cf0*/  IMAD.WIDE R176, R8, 0x4, R176 ;  /* 0x0000000408b07825 */ /* 0x000fc800078e02b0 */
[C---:B------:R-:W-:Y:S01]  /*11d00*/  IMAD.WIDE R178, R8.reuse, 0x4, R178 ;  /* 0x0000000408b27825 */ /* 0x040fe200078e02b2 */
[----:B------:R-:W-:Y:S03]  /*11d10*/  STL.64 [R1+0xef8], R174 ;  /* 0x000ef8ae01007387 */ /* 0x000fe60000100a00 */
[----:B------:R-:W-:Y:S01]  /*11d20*/  IMAD.WIDE R180, R8, 0x4, R180 ;  /* 0x0000000408b47825 */ /* 0x000fe200078e02b4 */
[----:B------:R-:W-:Y:S01]  /*11d30*/  LDGSTS.E [R21+0x54000], desc[UR8][R176.64], !P5 ;  /* 0x54000000b0157fae */ /* 0x000fe2000e921848 */
[----:B------:R-:W-:-:S03]  /*11d40*/  ISETP.GE.U32.AND P5, PT, R183, 0x7ffffe35, PT ;  /* 0x7ffffe35b700780c */ /* 0x000fc60003fa6070 */
[----:B------:R-:W-:Y:S04]  /*11d50*/  STL.64 [R1+0xf00], R176 ;  /* 0x000f00b001007387 */ /* 0x000fe80000100a00 */
[----:B------:R-:W-:Y:S04]  /*11d60*/  LDGSTS.E [R21+0x50004], desc[UR8][R178.64], !P3 ;  /* 0x50004000b2157fae */ /* 0x000fe8000d921848 */
[----:B------:R-:W-:Y:S04]  /*11d70*/  STL.64 [R1+0xf08], R178 ;  /* 0x000f08b201007387 */ /* 0x000fe80000100a00 */
[----:B------:R-:W-:Y:S01]  /*11d80*/  LDGSTS.E [R21+0x54004], desc[UR8][R180.64], !P3 ;  /* 0x54004000b4157fae */ /* 0x000fe2000d921848 */
[----:B------:R-:W-:-:S03]  /*11d90*/  ISETP.GE.U32.AND P3, PT, R182, 0x7ffffe18, PT ;  /* 0x7ffffe18b600780c */ /* 0x000fc60003f66070 */
[----:B------:R-:W-:Y:S04]  /*11da0*/  STL.64 [R1+0xf10], R180 ;  /* 0x000f10b401007387 */ /* 0x000fe80000100a00 */
[----:B------:R-:W4:Y:S01]  /*11db0*/  LDL.LU.64 R206, [R1+0x18] ;  /* 0x0000180001ce7983 */ /* 0x000f220000300a00 */
[----:B------:R-:W-:-:S03]  /*11dc0*/  IMAD.WIDE R182, R8, 0x4, R202 ;  /* 0x0000000408b67825 */ /* 0x000fc600078e02ca */
[----:B------:R-:W4:Y:S01]  /*11dd0*/  LDL.LU.64 R202, [R1+0x10] ;  /* 0x0000100001ca7983 */ /* 0x000f220000300a00 */
[----:B------:R-:W-:-:S03]  /*11de0*/  IMAD.WIDE R184, R8, 0x4, R184 ;  /* 0x0000000408b87825 */ /* 0x000fc600078e02b8 */
[----:B------:R-:W4:Y:S01]  /*11df0*/  LDL.LU.64 R204, [R1] ;  /* 0x0000000001cc7983 */ /* 0x000f220000300a00 */
[----:B------:R-:W-:-:S03]  /*11e00*/  IMAD.WIDE R186, R8, 0x4, R186 ;  /* 0x0000000408ba7825 */ /* 0x000fc600078e02ba */
[----:B------:R-:W-:Y:S01]  /*11e10*/  STL.64 [R1+0xf18], R182 ;  /* 0x000f18b601007387 */ /* 0x000fe20000100a00 */
[----:B------:R-:W-:-:S03]  /*11e20*/  IMAD.WIDE R190, R8, 0x4, R190 ;  /* 0x0000000408be7825 */ /* 0x000fc600078e02be */
[----:B------:R-:W-:Y:S04]  /*11e30*/  STL.64 [R1+0xf20], R184 ;  /* 0x000f20b801007387 */ /* 0x000fe80000100a00 */
[----:B------:R-:W-:Y:S04]  /*11e40*/  STL.64 [R1+0xf28], R186 ;  /* 0x000f28ba01007387 */ /* 0x000fe80000100a00 */
[----:B------:R-:W-:Y:S04]  /*11e50*/  STL.64 [R1+0xf30], R190 ;  /* 0x000f30be01007387 */ /* 0x000fe80000100a00 */
[----:B------:R-:W4:Y:S01]  /*11e60*/  LDL.LU.64 R226, [R1+0xac0] ;  /* 0x000ac00001e27983 */ /* 0x000f220000300a00 */
[----:B------:R-:W-:Y:S01]  /*11e70*/  VIADD R193, R193, 0xfffffe96 ;  /* 0xfffffe96c1c17836 */ /* 0x000fe20000000000 */
[----:B------:R-:W-:-:S02]  /*11e80*/  IADD3 R192, R192, -0x16b, RZ ;  /* 0xfffffe95c0c07810 */ /* 0x000fc40007ffe0ff */
[----:B------:R-:W-:Y:S04]  /*11e90*/  LDGSTS.E [R21+0x50008], desc[UR8][R182.64], !P4 ;  /* 0x50008000b6157fae */ /* 0x000fe8000e121848 */
[----:B------:R-:W-:Y:S01]  /*11ea0*/  LDGSTS.E [R21+0x54008], desc[UR8][R184.64], !P4 ;  /* 0x54008000b8157fae */ /* 0x000fe2000e121848 */
[----:B------:R-:W-:-:S03]  /*11eb0*/  ISETP.GE.U32.AND P4, PT, R193, 0x7ffffe17, PT ;  /* 0x7ffffe17c100780c */ /* 0x000fc60003f86070 */
[----:B------:R-:W-:Y:S04]  /*11ec0*/  LDGSTS.E [R21+0x5000c], desc[UR8][R186.64], !P5 ;  /* 0x5000c000ba157fae */ /* 0x000fe8000e921848 */
[----:B------:R-:W-:Y:S01]  /*11ed0*/  LDGSTS.E [R21+0x5400c], desc[UR8][R190.64], !P5 ;  /* 0x5400c000be157fae */ /* 0x000fe2000e921848 */
[----:B------:R-:W-:Y:S01]  /*11ee0*/  ISETP.GE.U32.AND P5, PT, R192, 0x7ffffe16, PT ;  /* 0x7ffffe16c000780c */ /* 0x000fe20003fa6070 */
[C---:B--2---:R-:W-:Y:S02]  /*11ef0*/  IMAD.WIDE R192, R8.reuse, 0x4, R210 ;  /* 0x0000000408c07825 */ /* 0x044fe400078e02d2 */
[----:B------:R-:W2:Y:S04]  /*11f00*/  LDL.LU.64 R210, [R1+0xab8] ;  /* 0x000ab80001d27983 */ /* 0x000ea80000300a00 */
[----:B------:R-:W2:Y:S04]  /*11f10*/  LDL.LU.64 R212, [R1+0xab0] ;  /* 0x000ab00001d47983 */ /* 0x000ea80000300a00 */
[----:B------:R-:W2:Y:S01]  /*11f20*/  LDL.LU.64 R214, [R1+0xaa8] ;  /* 0x000aa80001d67983 */ /* 0x000ea20000300a00 */
[----:B---3--:R-:W-:-:S03]  /*11f30*/  IMAD.WIDE R194, R8, 0x4, R194 ;  /* 0x0000000408c27825 */ /* 0x008fc600078e02c2 */
[----:B------:R-:W-:Y:S01]  /*11f40*/  STL.64 [R1+0xf38], R192 ;  /* 0x000f38c001007387 */ /* 0x000fe20000100a00 */
[----:B----4-:R-:W-:-:S03]  /*11f50*/  IMAD.WIDE R196, R8, 0x4, R196 ;  /* 0x0000000408c47825 */ /* 0x010fc600078e02c4 */
[----:B------:R-:W-:Y:S01]  /*11f60*/  STL.64 [R1+0xf40], R194 ;  /* 0x000f40c201007387 */ /* 0x000fe20000100a00 */
[----:B------:R-:W-:-:S03]  /*11f70*/  IMAD.WIDE R198, R8, 0x4, R198 ;  /* 0x0000000408c67825 */ /* 0x000fc600078e02c6 */
[----:B------:R-:W-:Y:S04]  /*11f80*/  STL.64 [R1+0xf48], R196 ;  /* 0x000f48c401007387 */ /* 0x000fe80000100a00 */
[----:B------:R-:W-:Y:S04]  /*11f90*/  STL.64 [R1+0xf58], R198 ;  /* 0x000f58c601007387 */ /* 0x000fe80000100a00 */
[----:B------:R-:W3:Y:S01]  /*11fa0*/  LDL.LU.64 R188, [R1+0xaa0] ;  /* 0x000aa00001bc7983 */ /* 0x000ee20000300a00 */
[----:B------:R-:W-:-:S03]  /*11fb0*/  VIADD R200, R200, 0xfffffe94 ;  /* 0xfffffe94c8c87836 */ /* 0x000fc60000000000 */
[----:B------:R-:W-:Y:S01]  /*11fc0*/  LDGSTS.E [R21+0x58000], desc[UR8][R192.64], !P3 ;  /* 0x58000000c0157fae */ /* 0x000fe2000d921848 */
[----:B------:R-:W-:-:S03]  /*11fd0*/  VIADD R201, R201, 0xfffffef0 ;  /* 0xfffffef0c9c97836 */ /* 0x000fc60000000000 */
[----:B------:R-:W-:Y:S01]  /*11fe0*/  LDGSTS.E [R21+0x5c000], desc[UR8][R194.64], !P3 ;  /* 0x5c000000c2157fae */ /* 0x000fe2000d921848 */
[----:B------:R-:W-:-:S03]  /*11ff0*/  ISETP.GE.U32.AND P3, PT, R200, 0x7ffffe15, PT ;  /* 0x7ffffe15c800780c */ /* 0x000fc60003f66070 */
[----:B------:R-:W-:Y:S04]  /*12000*/  LDGSTS.E [R21+0x58004], desc[UR8][R196.64], !P4 ;  /* 0x58004000c4157fae */ /* 0x000fe8000e121848 */
[----:B------:R-:W-:Y:S01]  /*12010*/  LDGSTS.E [R21+0x5c004], desc[UR8][R198.64], !P4 ;  /* 0x5c004000c6157fae */ /* 0x000fe2000e121848 */
[----:B------:R-:W-:Y:S01]  /*12020*/  ISETP.GE.U32.AND P4, PT, R201, 0x7ffffe71, PT ;  /* 0x7ffffe71c900780c */ /* 0x000fe20003f86070 */
[----:B------:R-:W-:Y:S02]  /*12030*/  VIADD R208, R208, 0xfffffeee ;  /* 0xfffffeeed0d07836 */ /* 0x000fe40000000000 */
[----:B------:R-:W4:Y:S01]  /*12040*/  LDL.LU.64 R218, [R1+0xa98] ;  /* 0x000a980001da7983 */ /* 0x000f220000300a00 */
[----:B------:R-:W-:-:S03]  /*12050*/  IADD3 R209, R209, -0x111, RZ ;  /* 0xfffffeefd1d17810 */ /* 0x000fc60007ffe0ff */
[----:B------:R-:W4:Y:S04]  /*12060*/  LDL.LU.64 R220, [R1+0xa90] ;  /* 0x000a900001dc7983 */ /* 0x000f280000300a00 */
[----:B------:R-:W4:Y:S01]  /*12070*/  LDL.LU.64 R222, [R1+0xa88] ;  /* 0x000a880001de7983 */ /* 0x000f220000300a00 */
[----:B------:R-:W-:-:S04]  /*12080*/  IMAD.WIDE R200, R8, 0x4, R206 ;  /* 0x0000000408c87825 */ /* 0x000fc800078e02ce */
[----:B------:R-:W-:Y:S01]  /*12090*/  IMAD.WIDE R206, R8, 0x4, R250 ;  /* 0x0000000408ce7825 */ /* 0x000fe200078e02fa */
[----:B------:R-:W-:Y:S01]  /*120a0*/  LDGSTS.E [R21+0x58008], desc[UR8][R200.64], !P5 ;  /* 0x58008000c8157fae */ /* 0x000fe2000e921848 */
[----:B------:R-:W-:Y:S01]  /*120b0*/  IADD3 R216, R216, -0x12d, RZ ;  /* 0xfffffed3d8d87810 */ /* 0x000fe20007ffe0ff */
[----:B------:R-:W1:Y:S01]  /*120c0*/  LDC R250, c[0x0][0x230] ;  /* 0x00008c00fffa7b82 */ /* 0x000e620000000800 */
[----:B------:R-:W-:-:S04]  /*120d0*/  IMAD.WIDE R202, R8, 0x4, R202 ;  /* 0x0000000408ca7825 */ /* 0x000fc800078e02ca */
[----:B------:R-:W-:Y:S01]  /*120e0*/  IMAD.WIDE R204, R8, 0x4, R204 ;  /* 0x0000000408cc7825 */ /* 0x000fe200078e02cc */
[----:B------:R-:W-:Y:S02]  /*120f0*/  STL.64 [R1+0xf60], R200 ;  /* 0x000f60c801007387 */ /* 0x000fe40000100a00 */
[----:B------:R-:W1:Y:S02]  /*12100*/  LDC R251, c[0x0][0x230] ;  /* 0x00008c00fffb7b82 */ /* 0x000e640000000800 */
        /* <DEDUP_REMOVED lines=13> */
[----:B------:R-:W-:-:S03]  /*121e0*/  VIADD R217, R217, 0xfffffeed ;  /* 0xfffffeedd9d97836 */ /* 0x000fc60000000000 */
[----:B------:R-:W-:Y:S04]  /*121f0*/  STL.64 [R1+0xf80], R208 ;  /* 0x000f80d001007387 */ /* 0x000fe80000100a00 */
[----:B------:R-:W-:Y:S01]  /*12200*/  LDGSTS.E [R20+0x40000], desc[UR8][R208.64], !P1 ;  /* 0x40000000d0147fae */ /* 0x000fe2000c921848 */
[----:B--2---:R-:W-:-:S04]  /*12210*/  IMAD.WIDE R210, R8, 0x4, R210 ;  /* 0x0000000408d27825 */ /* 0x004fc800078e02d2 */
[C---:B------:R-:W-:Y:S01]  /*12220*/  IMAD.WIDE R212, R8.reuse, 0x4, R212 ;  /* 0x0000000408d47825 */ /* 0x040fe200078e02d4 */
[----:B------:R-:W-:Y:S03]  /*12230*/  STL.64 [R1+0xf88], R210 ;  /* 0x000f88d201007387 */ /* 0x000fe60000100a00 */
[----:B------:R-:W-:Y:S01]  /*12240*/  IMAD.WIDE R214, R8, 0x4, R214 ;  /* 0x0000000408d67825 */ /* 0x000fe200078e02d6 */
[----:B------:R-:W-:Y:S04]  /*12250*/  STL.64 [R1+0xf90], R212 ;  /* 0x000f90d401007387 */ /* 0x000fe80000100a00 */
[----:B------:R-:W-:Y:S04]  /*12260*/  STL.64 [R1+0xf98], R214 ;  /* 0x000f98d601007387 */ /* 0x000fe80000100a00 */
[----:B------:R-:W2:Y:S04]  /*12270*/  LDL.LU.64 R232, [R1+0x8a0] ;  /* 0x0008a00001e87983 */ /* 0x000ea80000300a00 */
[----:B------:R-:W-:Y:S01]  /*12280*/  LDGSTS.E [R20+0x44000], desc[UR8][R210.64], !P1 ;  /* 0x44000000d2147fae */ /* 0x000fe2000c921848 */
[----:B------:R-:W-:-:S03]  /*12290*/  ISETP.GE.U32.AND P1, PT, R217, 0x7ffffe6e, PT ;  /* 0x7ffffe6ed900780c */ /* 0x000fc60003f26070 */
[----:B------:R-:W2:Y:S04]  /*122a0*/  LDL.LU.64 R234, [R1+0x898] ;  /* 0x0008980001ea7983 */ /* 0x000ea80000300a00 */
[----:B------:R-:W-:Y:S04]  /*122b0*/  LDGSTS.E [R20+0x40004], desc[UR8][R212.64], !P0 ;  /* 0x40004000d4147fae */ /* 0x000fe8000c121848 */
[----:B------:R-:W-:Y:S01]  /*122c0*/  LDGSTS.E [R20+0x44004], desc[UR8][R214.64], !P0 ;  /* 0x44004000d6147fae */ /* 0x000fe2000c121848 */
[----:B------:R-:W-:Y:S01]  /*122d0*/  ISETP.GE.U32.AND P0, PT, R216, 0x7ffffe54, PT ;  /* 0x7ffffe54d800780c */ /* 0x000fe20003f06070 */
[----:B---3--:R-:W-:-:S02]  /*122e0*/  IMAD.WIDE R216, R8, 0x4, R188 ;  /* 0x0000000408d87825 */ /* 0x008fc400078e02bc */
[----:B------:R-:W3:Y:S04]  /*122f0*/  LDL.LU.64 R238, [R1+0x890] ;  /* 0x0008900001ee7983 */ /* 0x000ee80000300a00 */
[----:B------:R-:W3:Y:S01]  /*12300*/  LDL.LU.64 R188, [R1+0x888] ;  /* 0x0008880001bc7983 */ /* 0x000ee20000300a00 */
[----:B------:R-:W-:-:S03]  /*12310*/  VIADD R225, R225, 0xfffffed2 ;  /* 0xfffffed2e1e17836 */ /* 0x000fc60000000000 */
[----:B------:R-:W-:Y:S01]  /*12320*/  STL.64 [R1+0xfa0], R216 ;  /* 0x000fa0d801007387 */ /* 0x000fe20000100a00 */
[----:B------:R-:W-:-:S03]  /*12330*/  VIADD R224, R224, 0xfffffed1 ;  /* 0xfffffed1e0e07836 */ /* 0x000fc60000000000 */
[----:B------:R-:W-:Y:S01]  /*12340*/  LDGSTS.E [R20+0x40008], desc[UR8][R216.64], !P6 ;  /* 0x40008000d8147fae */ /* 0x000fe2000f121848 */
[----:B----4-:R-:W-:-:S04]  /*12350*/  IMAD.WIDE R218, R8, 0x4, R218 ;  /* 0x0000000408da7825 */ /* 0x010fc800078e02da */
[C---:B------:R-:W-:Y:S01]  /*12360*/  IMAD.WIDE R220, R8.reuse, 0x4, R220 ;  /* 0x0000000408dc7825 */ /* 0x040fe200078e02dc */
[----:B------:R-:W-:Y:S03]  /*12370*/  STL.64 [R1+0xfa8], R218 ;  /* 0x000fa8da01007387 */ /* 0x000fe60000100a00 */
[----:B------:R-:W-:Y:S01]  /*12380*/  IMAD.WIDE R222, R8, 0x4, R222 ;  /* 0x0000000408de7825 */ /* 0x000fe200078e02de */
[----:B------:R-:W-:Y:S04]  /*12390*/  STL.64 [R1+0xfb0], R220 ;  /* 0x000fb0dc01007387 */ /* 0x000fe80000100a00 */
[----:B------:R-:W-:Y:S04]  /*123a0*/  STL.64 [R1+0xfb8], R222 ;  /* 0x000fb8de01007387 */ /* 0x000fe80000100a00 */
[----:B------:R-:W-:Y:S01]  /*123b0*/  LDGSTS.E [R20+0x44008], desc[UR8][R218.64], !P6 ;  /* 0x44008000da147fae */ /* 0x000fe2000f121848 */
[----:B------:R-:W-:-:S03]  /*123c0*/  ISETP.GE.U32.AND P6, PT, R225, 0x7ffffe53, PT ;  /* 0x7ffffe53e100780c */ /* 0x000fc60003fc6070 */
[----:B------:R-:W4:Y:S04]  /*123d0*/  LDL.LU.64 R236, [R1+0x740] ;  /* 0x0007400001ec7983 */ /* 0x000f280000300a00 */
[----:B------:R-:W-:Y:S04]  /*123e0*/  LDGSTS.E [R20+0x4000c], desc[UR8][R220.64], !P4 ;  /* 0x4000c000dc147fae */ /* 0x000fe8000e121848 */
[----:B------:R-:W-:Y:S01]  /*123f0*/  LDGSTS.E [R20+0x4400c], desc[UR8][R222.64], !P4 ;  /* 0x4400c000de147fae */ /* 0x000fe2000e121848 */
[----:B------:R-:W-:Y:S01]  /*12400*/  ISETP.GE.U32.AND P4, PT, R224, 0x7ffffe52, PT ;  /* 0x7ffffe52e000780c */ /* 0x000fe20003f86070 */
[----:B-1----:R-:W-:Y:S01]  /*12410*/  VIADD R250, R250, 0xfffffeb3 ;  /* 0xfffffeb3fafa7836 */ /* 0x002fe20000000000 */
[----:B------:R-:W-:Y:S01]  /*12420*/  IADD3 R251, R251, -0x130, RZ ;  /* 0xfffffed0fbfb7810 */ /* 0x000fe20007ffe0ff */
[----:B------:R-:W-:Y:S01]  /*12430*/  VIADD R156, R252, 0xfffffeb2 ;  /* 0xfffffeb2fc9c7836 */ /* 0x000fe20000000000 */
[----:B------:R-:W-:Y:S01]  /*12440*/  IADD3 R252, R22, -0x14f, RZ ;  /* 0xfffffeb116fc7810 */ /* 0x000fe20007ffe0ff */
[----:B------:R-:W-:-:S04]  /*12450*/  IMAD.WIDE R224, R8, 0x4, R10 ;  /* 0x0000000408e07825 */ /* 0x000fc800078e020a */
[C---:B------:R-:W-:Y:S01]  /*12460*/  IMAD.WIDE R226, R8.reuse, 0x4, R226 ;  /* 0x0000000408e27825 */ /* 0x040fe200078e02e2 */
[----:B------:R-:W-:Y:S03]  /*12470*/  LDGSTS.E [R20+0x48000], desc[UR8][R224.64], !P0 ;  /* 0x48000000e0147fae */ /* 0x000fe6000c121848 */
[C---:B------:R-:W-:Y:S01]  /*12480*/  IMAD.WIDE R228, R8.reuse, 0x4, R228 ;  /* 0x0000000408e47825 */ /* 0x040fe200078e02e4 */
[----:B------:R-:W-:Y:S03]  /*12490*/  LDGSTS.E [R20+0x4c000], desc[UR8][R226.64], !P0 ;  /* 0x4c000000e2147fae */ /* 0x000fe6000c121848 */
[----:B------:R-:W-:Y:S01]  /*124a0*/  IMAD.WIDE R152, R8, 0x4, R12 ;  /* 0x0000000408987825 */ /* 0x000fe200078e020c */
[----:B------:R-:W-:Y:S04]  /*124b0*/  LDGSTS.E [R20+0x48004], desc[UR8][R228.64], !P6 ;  /* 0x48004000e4147fae */ /* 0x000fe8000f121848 */
[----:B------:R-:W4:Y:S04]  /*124c0*/  LDL.LU.64 R12, [R1+0x738] ;  /* 0x00073800010c7983 */ /* 0x000f280000300a00 */
[----:B------:R-:W4:Y:S04]  /*124d0*/  LDL.LU.64 R4, [R1+0x730] ;  /* 0x0007300001047983 */ /* 0x000f280000300a00 */
[----:B------:R1:W-:Y:S04]  /*124e0*/  STL.64 [R1], R152 ;  /* 0x0000009801007387 */ /* 0x0003e80000100a00 */
[----:B------:R-:W4:Y:S01]  /*124f0*/  LDL.LU.64 R10, [R1+0x728] ;  /* 0x00072800010a7983 */ /* 0x000f220000300a00 */
[----:B------:R-:W-:-:S03]  /*12500*/  ISETP.GE.U32.AND P0, PT, R251, 0x7ffffe51, PT ;  /* 0x7ffffe51fb00780c */ /* 0x000fc60003f06070 */
[----:B------:R-:W-:Y:S04]  /*12510*/  STL.64 [R1+0xfc0], R224 ;  /* 0x000fc0e001007387 */ /* 0x000fe80000100a00 */
[----:B------:R-:W-:Y:S04]  /*12520*/  STL.64 [R1+0xfd0], R226 ;  /* 0x000fd0e201007387 */ /* 0x000fe80000100a00 */
[----:B------:R1:W-:Y:S01]  /*12530*/  LDGSTS.E [R20+0x4c004], desc[UR8][R152.64], !P6 ;  /* 0x4c00400098147fae */ /* 0x0003e2000f121848 */
[----:B------:R-:W-:-:S03]  /*12540*/  ISETP.GE.U32.AND P6, PT, R250, 0x7ffffe34, PT ;  /* 0x7ffffe34fa00780c */ /* 0x000fc60003fc6070 */
[----:B------:R-:W-:Y:S01]  /*12550*/  STL.64 [R1+0xfd8], R228 ;  /* 0x000fd8e401007387 */ /* 0x000fe20000100a00 */
[----:B-1----:R-:W1:Y:S08]  /*12560*/  LDC R153, c[0x0][0x230] ;  /* 0x00008c00ff997b82 */ /* 0x002e700000000800 */
[----:B------:R-:W1:Y:S01]  /*12570*/  LDC R152, c[0x0][0x230] ;  /* 0x00008c00ff987b82 */ /* 0x000e620000000800 */
[----:B--2---:R-:W-:-:S05]  /*12580*/  IMAD.WIDE R250, R8, 0x4, R232 ;  /* 0x0000000408fa7825 */ /* 0x004fca00078e02e8 */
[----:B------:R-:W-:Y:S01]  /*12590*/  LDGSTS.E [R20+0x48008], desc[UR8][R250.64], !P4 ;  /* 0x48008000fa147fae */ /* 0x000fe2000e121848 */
[----:B------:R-:W-:-:S05]  /*125a0*/  IMAD.WIDE R158, R8, 0x4, R234 ;  /* 0x00000004089e7825 */ /* 0x000fca00078e02ea */
[----:B------:R4:W-:Y:S04]  /*125b0*/  STL.64 [R1+0x18], R158 ;  /* 0x0000189e01007387 */ /* 0x0009e80000100a00 */
[----:B------:R-:W2:Y:S01]  /*125c0*/  LDL.LU.64 R232, [R1+0x720] ;  /* 0x0007200001e87983 */ /* 0x000ea20000300a00 */
[----:B---3--:R-:W-:-:S03]  /*125d0*/  IMAD.WIDE R154, R8, 0x4, R238 ;  /* 0x00000004089a7825 */ /* 0x008fc600078e02ee */
[----:B------:R-:W3:Y:S01]  /*125e0*/  LDL.LU.64 R234, [R1+0x718] ;  /* 0x0007180001ea7983 */ /* 0x000ee20000300a00 */
[----:B------:R-:W-:-:S03]  /*125f0*/  IMAD.WIDE R22, R8, 0x4, R188 ;  /* 0x0000000408167825 */ /* 0x000fc600078e02bc */
[----:B------:R-:W-:Y:S04]  /*12600*/  STL.64 [R1+0x10], R154 ;  /* 0x0000109a01007387 */ /* 0x000fe80000100a00 */
[----:B------:R-:W3:Y:S04]  /*12610*/  LDL.LU.64 R238, [R1+0x710] ;  /* 0x0007100001ee7983 */ /* 0x000ee80000300a00 */
[----:B------:R1:W-:Y:S04]  /*12620*/  STL.64 [R1+0x30], R22 ;  /* 0x0000301601007387 */ /* 0x0003e80000100a00 */
[----:B------:R-:W-:Y:S04]  /*12630*/  STL.64 [R1+0xfe0], R250 ;  /* 0x000fe0fa01007387 */ /* 0x000fe80000100a00 */
[----:B------:R-:W3:Y:S04]  /*12640*/  LDL.LU.64 R188, [R1+0x470] ;  /* 0x0004700001bc7983 */ /* 0x000ee80000300a00 */
[----:B------:R4:W-:Y:S01]  /*12650*/  LDGSTS.E [R20+0x4c008], desc[UR8][R158.64], !P4 ;  /* 0x4c0080009e147fae */ /* 0x0009e2000e121848 */
[----:B------:R-:W-:-:S03]  /*12660*/  ISETP.GE.U32.AND P4, PT, R156, 0x7ffffe33, PT ;  /* 0x7ffffe339c00780c */ /* 0x000fc60003f86070 */
[----:B------:R-:W-:Y:S01]  /*12670*/  LDGSTS.E [R20+0x4800c], desc[UR8][R154.64], !P0 ;  /* 0x4800c0009a147fae */ /* 0x000fe2000c121848 */
[----:B------:R-:W-:-:S03]  /*12680*/  VIADD R156, R3, 0xfffffeb0 ;  /* 0xfffffeb0039c7836 */ /* 0x000fc60000000000 */
[----:B------:R1:W-:Y:S01]  /*12690*/  LDGSTS.E [R20+0x4c00c], desc[UR8][R22.64], !P0 ;  /* 0x4c00c00016147fae */ /* 0x0003e2000c121848 */
[----:B----4-:R-:W-:Y:S01]  /*126a0*/  IMAD.WIDE R158, R8, 0x4, R236 ;  /* 0x00000004089e7825 */ /* 0x010fe200078e02ec */
[----:B------:R-:W-:-:S03]  /*126b0*/  ISETP.GE.U32.AND P0, PT, R252, 0x7ffffe32, PT ;  /* 0x7ffffe32fc00780c */ /* 0x000fc60003f06070 */
[----:B------:R-:W-:Y:S01]  /*126c0*/  VIADD R252, R2, 0xfffffe93 ;  /* 0xfffffe9302fc7836 */ /* 0x000fe20000000000 */
[----:B------:R-:W-:Y:S01]  /*126d0*/  STL.64 [R1+0x28], R158 ;  /* 0x0000289e01007387 */ /* 0x000fe20000100a00 */
[----:B-1----:R-:W1:Y:S03]  /*126e0*/  LDC R22, c[0x0][0x230] ;  /* 0x00008c00ff167b82 */ /* 0x002e660000000800 */
[----:B------:R-:W-:Y:S05]  /*126f0*/  LDGSTS.E [R20+0x50000], desc[UR8][R158.64], !P6 ;  /* 0x500000009e147fae */ /* 0x000fea000f121848 */
[----:B------:R-:W4:Y:S01]  /*12700*/  LDC R23, c[0x0][0x230] ;  /* 0x00008c00ff177b82 */ /* 0x000f220000000800 */
[----:B------:R-:W-:-:S04]  /*12710*/  IMAD.WIDE R12, R8, 0x4, R12 ;  /* 0x00000004080c7825 */ /* 0x000fc800078e020c */
[C---:B------:R-:W-:Y:S01]  /*12720*/  IMAD.WIDE R154, R8.reuse, 0x4, R4 ;  /* 0x00000004089a7825 */ /* 0x040fe200078e0204 */
[----:B------:R1:W-:Y:S04]  /*12730*/  STL.64 [R1+0x40], R12 ;  /* 0x0000400c01007387 */ /* 0x0003e80000100a00 */
[----:B------:R-:W4:Y:S01]  /*12740*/  LDL.LU.64 R2, [R1+0x378] ;  /* 0x0003780001027983 */ /* 0x000f220000300a00 */
[----:B------:R-:W-:-:S03]  /*12750*/  IMAD.WIDE R10, R8, 0x4, R10 ;  /* 0x00000004080a7825 */ /* 0x000fc600078e020a */
[----:B------:R-:W4:Y:S04]  /*12760*/  LDL.LU.64 R4, [R1+0x370] ;  /* 0x0003700001047983 */ /* 0x000f280000300a00 */
[----:B------:R-:W-:Y:S04]  /*12770*/  STL.64 [R1+0x50], R154 ;  /* 0x0000509a01007387 */ /* 0x000fe80000100a00 */
[----:B------:R1:W-:Y:S04]  /*12780*/  STL.64 [R1+0x60], R10 ;  /* 0x0000600a01007387 */ /* 0x0003e80000100a00 */
[----:B------:R-:W4:Y:S04]  /*12790*/  LDL.LU.64 R236, [R1+0x368] ;  /* 0x0003680001ec7983 */ /* 0x000f280000300a00 */
[----:B------:R-:W-:Y:S04]  /*127a0*/  LDGSTS.E [R20+0x54000], desc[UR8][R12.64], !P6 ;  /* 0x540000000c147fae */ /* 0x000fe8000f121848 */
[----:B-1----:R-:W4:Y:S01]  /*127b0*/  LDL.LU.64 R12, [R1+0x360] ;  /* 0x00036000010c7983 */ /* 0x002f220000300a00 */
[----:B------:R-:W-:-:S03]  /*127c0*/  ISETP.GE.U32.AND P6, PT, R156, 0x7ffffe31, PT ;  /* 0x7ffffe319c00780c */ /* 0x000fc60003fc6070 */
[----:B------:R-:W-:Y:S01]  /*127d0*/  LDGSTS.E [R20+0x50004], desc[UR8][R154.64], !P4 ;  /* 0x500040009a147fae */ /* 0x000fe2000e121848 */
[----:B------:R-:W-:-:S03]  /*127e0*/  IADD3 R156, R153, -0x16e, RZ ;  /* 0xfffffe92999c7810 */ /* 0x000fc60007ffe0ff */
[----:B------:R1:W-:Y:S01]  /*127f0*/  LDGSTS.E [R20+0x54004], desc[UR8][R10.64], !P4 ;  /* 0x540040000a147fae */ /* 0x0003e2000e121848 */
[----:B------:R-:W-:Y:S01]  /*12800*/  ISETP.GE.U32.AND P4, PT, R252, 0x7ffffe14, PT ;  /* 0x7ffffe14fc00780c */ /* 0x000fe20003f86070 */
[----:B------:R-:W-:Y:S01]  /*12810*/  VIADD R252, R152, 0xfffffe91 ;  /* 0xfffffe9198fc7836 */ /* 0x000fe20000000000 */
[----:B-1----:R-:W1:Y:S08]  /*12820*/  LDC R10, c[0x0][0x230] ;  /* 0x00008c00ff0a7b82 */ /* 0x002e700000000800 */
[----:B------:R-:W1:Y:S01]  /*12830*/  LDC R11, c[0x0][0x230] ;  /* 0x00008c00ff0b7b82 */ /* 0x000e620000000800 */
[----:B--2---:R-:W-:-:S04]  /*12840*/  IMAD.WIDE R160, R8, 0x4, R232 ;  /* 0x0000000408a07825 */ /* 0x004fc800078e02e8 */
[C---:B---3--:R-:W-:Y:S01]  /*12850*/  IMAD.WIDE R158, R8.reuse, 0x4, R234 ;  /* 0x00000004089e7825 */ /* 0x048fe200078e02ea */
[----:B------:R-:W-:Y:S04]  /*12860*/  STL.64 [R1+0x70], R160 ;  /* 0x000070a001007387 */ /* 0x000fe80000100a00 */
[----:B------:R-:W-:Y:S01]  /*12870*/  STL.64 [R1+0x80], R158 ;  /* 0x0000809e01007387 */ /* 0x000fe20000100a00 */
[----:B------:R-:W-:-:S03]  /*12880*/  IMAD.WIDE R154, R8, 0x4, R238 ;  /* 0x00000004089a7825 */ /* 0x000fc600078e02ee */
[----:B------:R-:W2:Y:S04]  /*12890*/  LDL.LU.64 R232, [R1+0x340] ;  /* 0x0003400001e87983 */ /* 0x000ea80000300a00 */
[----:B------:R-:W3:Y:S01]  /*128a0*/  LDL.LU.64 R234, [R1+0x348] ;  /* 0x0003480001ea7983 */ /* 0x000ee20000300a00 */
[----:B------:R-:W-:-:S03]  /*128b0*/  IMAD.WIDE R152, R8, 0x4, R188 ;  /* 0x0000000408987825 */ /* 0x000fc600078e02bc */
[----:B------:R1:W-:Y:S04]  /*128c0*/  STL.64 [R1+0x90], R154 ;  /* 0x0000909a01007387 */ /* 0x0003e80000100a00 */
[----:B------:R-:W-:Y:S04]  /*128d0*/  STL.64 [R1+0xa0], R152 ;  /* 0x0000a09801007387 */ /* 0x000fe80000100a00 */
[----:B------:R-:W3:Y:S04]  /*128e0*/  LDL.LU.64 R238, [R1+0x350] ;  /* 0x0003500001ee7983 */ /* 0x000ee80000300a00 */
[----:B------:R-:W3:Y:S04]  /*128f0*/  LDL.LU.64 R188, [R1+0x358] ;  /* 0x0003580001bc7983 */ /* 0x000ee80000300a00 */
[----:B------:R-:W-:Y:S04]  /*12900*/  LDGSTS.E [R20+0x50008], desc[UR8][R160.64], !P0 ;  /* 0x50008000a0147fae */ /* 0x000fe8000c121848 */
[----:B------:R-:W-:Y:S01]  /*12910*/  LDGSTS.E [R20+0x54008], desc[UR8][R158.64], !P0 ;  /* 0x540080009e147fae */ /* 0x000fe2000c121848 */
[----:B------:R-:W-:-:S03]  /*12920*/  ISETP.GE.U32.AND P0, PT, R156, 0x7ffffe13, PT ;  /* 0x7ffffe139c00780c */ /* 0x000fc60003f06070 */
[----:B------:R1:W-:Y:S04]  /*12930*/  LDGSTS.E [R20+0x5000c], desc[UR8][R154.64], !P6 ;  /* 0x5000c0009a147fae */ /* 0x0003e8000f121848 */
[----:B------:R1:W-:Y:S01]  /*12940*/  LDGSTS.E [R20+0x5400c], desc[UR8][R152.64], !P6 ;  /* 0x5400c00098147fae */ /* 0x0003e2000f121848 */
[----:B------:R-:W-:Y:S01]  /*12950*/  ISETP.GE.U32.AND P6, PT, R252, 0x7ffffe12, PT ;  /* 0x7ffffe12fc00780c */ /* 0x000fe20003fc6070 */
[----:B------:R-:W-:Y:S01]  /*12960*/  VIADD R22, R22, 0xfffffeec ;  /* 0xfffffeec16167836 */ /* 0x000fe20000000000 */
[----:B----4-:R-:W-:Y:S01]  /*12970*/  IADD3 R252, R23, -0x170, RZ ;  /* 0xfffffe9017fc7810 */ /* 0x010fe20007ffe0ff */
[----:B-1----:R-:W-:Y:S01]  /*12980*/  VIADD R10, R10, 0xfffffeeb ;  /* 0xfffffeeb0a0a7836 */ /* 0x002fe20000000000 */
[----:B------:R-:W1:Y:S08]  /*12990*/  LDC R155, c[0x0][0x230] ;  /* 0x00008c00ff9b7b82 */ /* 0x000e700000000800 */
[----:B------:R-:W4:Y:S01]  /*129a0*/  LDC R154, c[0x0][0x230] ;  /* 0x00008c00ff9a7b82 */ /* 0x000f220000000800 */
[----:B------:R-:W-:-:S04]  /*129b0*/  IMAD.WIDE R2, R8, 0x4, R2 ;  /* 0x0000000408027825 */ /* 0x000fc800078e0202 */
[C---:B------:R-:W-:Y:S01]  /*129c0*/  IMAD.WIDE R4, R8.reuse, 0x4, R4 ;  /* 0x0000000408047825 */ /* 0x040fe200078e0204 */
[----:B------:R1:W-:Y:S04]  /*129d0*/  STL.64 [R1+0xb0], R2 ;  /* 0x0000b00201007387 */ /* 0x0003e80000100a00 */
[----:B------:R4:W-:Y:S04]  /*129e0*/  STL.64 [R1+0xc0], R4 ;  /* 0x0000c00401007387 */ /* 0x0009e80000100a00 */
[----:B------:R-:W-:Y:S01]  /*129f0*/  LDGSTS.E [R20+0x58000], desc[UR8][R2.64], !P4 ;  /* 0x5800000002147fae */ /* 0x000fe2000e121848 */
[----:B------:R-:W-:-:S03]  /*12a00*/  IMAD.WIDE R156, R8, 0x4, R236 ;  /* 0x00000004089c7825 */ /* 0x000fc600078e02ec */
[----:B------:R-:W-:Y:S04]  /*12a10*/  LDGSTS.E [R20+0x5c000], desc[UR8][R4.64], !P4 ;  /* 0x5c00000004147fae */ /* 0x000fe8000e121848 */
[----:B------:R-:W3:Y:S04]  /*12a20*/  LDL.LU.64 R236, [R1+0xa80] ;  /* 0x000a800001ec7983 */ /* 0x000ee80000300a00 */
[----:B------:R-:W-:Y:S04]  /*12a30*/  STL.64 [R1+0xd0], R156 ;  /* 0x0000d09c01007387 */ /* 0x000fe80000100a00 */
[----:B-1----:R-:W3:Y:S01]  /*12a40*/  LDL.LU.64 R2, [R1+0xa78] ;  /* 0x000a780001027983 */ /* 0x002ee20000300a00 */
[----:B------:R-:W-:-:S03]  /*12a50*/  IMAD.WIDE R152, R8, 0x4, R12 ;  /* 0x0000000408987825 */ /* 0x000fc600078e020c */
[----:B------:R-:W-:Y:S04]  /*12a60*/  LDGSTS.E [R20+0x58004], desc[UR8][R156.64], !P0 ;  /* 0x580040009c147fae */ /* 0x000fe8000c121848 */
[----:B------:R1:W-:Y:S04]  /*12a70*/  STL.64 [R1+0xe0], R152 ;  /* 0x0000e09801007387 */ /* 0x0003e80000100a00 */
[----:B----4-:R-:W4:Y:S04]  /*12a80*/  LDL.LU.64 R4, [R1+0xa70] ;  /* 0x000a700001047983 */ /* 0x010f280000300a00 */
[----:B------:R-:W4:Y:S04]  /*12a90*/  LDL.LU.64 R12, [R1+0xa68] ;  /* 0x000a6800010c7983 */ /* 0x000f280000300a00 */
[----:B------:R1:W-:Y:S01]  /*12aa0*/  LDGSTS.E [R20+0x5c004], desc[UR8][R152.64], !P0 ;  /* 0x5c00400098147fae */ /* 0x0003e2000c121848 */
[----:B------:R-:W-:-:S02]  /*12ab0*/  ISETP.GE.U32.AND P0, PT, R22, 0x7ffffe6d, PT ;  /* 0x7ffffe6d1600780c */ /* 0x000fc40003f06070 */
[----:B------:R-:W-:Y:S01]  /*12ac0*/  ISETP.GE.U32.AND P4, PT, R252, 0x7ffffe11, PT ;  /* 0x7ffffe11fc00780c */ /* 0x000fe20003f86070 */
[----:B------:R-:W-:Y:S01]  /*12ad0*/  VIADD R252, R11, 0xfffffeea ;  /* 0xfffffeea0bfc7836 */ /* 0x000fe20000000000 */
[----:B-1----:R-:W1:Y:S08]  /*12ae0*/  LDC R153, c[0x0][0x230] ;  /* 0x00008c00ff997b82 */ /* 0x002e700000000800 */
[----:B------:R-:W1:Y:S01]  /*12af0*/  LDC R152, c[0x0][0x230] ;  /* 0x00008c00ff987b82 */ /* 0x000e620000000800 */
[----:B--2---:R-:W-:-:S04]  /*12b00*/  IMAD.WIDE R160, R8, 0x4, R232 ;  /* 0x0000000408a07825 */ /* 0x004fc800078e02e8 */
[C---:B---3--:R-:W-:Y:S01]  /*12b10*/  IMAD.WIDE R158, R8.reuse, 0x4, R234 ;  /* 0x00000004089e7825 */ /* 0x048fe200078e02ea */
[----:B------:R-:W-:Y:S04]  /*12b20*/  STL.64 [R1+0x340], R160 ;  /* 0x000340a001007387 */ /* 0x000fe80000100a00 */
[----:B------:R-:W-:Y:S04]  /*12b30*/  STL.64 [R1+0x348], R158 ;  /* 0x0003489e01007387 */ /* 0x000fe80000100a00 */
[----:B------:R-:W2:Y:S04]  /*12b40*/  LDL.LU.64 R234, [R1+0xa60] ;  /* 0x000a600001ea7983 */ /* 0x000ea80000300a00 */
[----:B------:R-:W-:Y:S01]  /*12b50*/  LDGSTS.E [R20+0x58008], desc[UR8][R160.64], !P6 ;  /* 0x58008000a0147fae */ /* 0x000fe2000f121848 */
[----:B------:R-:W-:-:S03]  /*12b60*/  IMAD.WIDE R156, R8, 0x4, R238 ;  /* 0x00000004089c7825 */ /* 0x000fc600078e02ee */
[----:B------:R-:W-:Y:S01]  /*12b70*/  LDGSTS.E [R20+0x5c008], desc[UR8][R158.64], !P6 ;  /* 0x5c0080009e147fae */ /* 0x000fe2000f121848 */
[----:B------:R-:W-:-:S03]  /*12b80*/  IMAD.WIDE R22, R8, 0x4, R188 ;  /* 0x0000000408167825 */ /* 0x000fc600078e02bc */
[----:B------:R3:W-:Y:S01]  /*12b90*/  STL.64 [R1+0x350], R156 ;  /* 0x0003509c01007387 */ /* 0x0007e20000100a00 */
[----:B------:R-:W-:-:S03]  /*12ba0*/  ISETP.GE.U32.AND P6, PT, R10, 0x7ffffe6c, PT ;  /* 0x7ffffe6c0a00780c */ /* 0x000fc60003fc6070 */
[----:B------:R-:W2:Y:S04]  /*12bb0*/  LDL.LU.64 R238, [R1+0xa58] ;  /* 0x000a580001ee7983 */ /* 0x000ea80000300a00 */
[----:B------:R1:W-:Y:S04]  /*12bc0*/  STL.64 [R1+0x358], R22 ;  /* 0x0003581601007387 */ /* 0x0003e80000100a00 */
[----:B------:R-:W2:Y:S04]  /*12bd0*/  LDL.LU.64 R188, [R1+0xa50] ;  /* 0x000a500001bc7983 */ /* 0x000ea80000300a00 */
[----:B------:R-:W2:Y:S04]  /*12be0*/  LDL.LU.64 R10, [R1+0xa48] ;  /* 0x000a4800010a7983 */ /* 0x000ea80000300a00 */
[----:B------:R3:W-:Y:S04]  /*12bf0*/  LDGSTS.E [R20+0x5800c], desc[UR8][R156.64], !P4 ;  /* 0x5800c0009c147fae */ /* 0x0007e8000e121848 */
[----:B------:R1:W-:Y:S01]  /*12c00*/  LDGSTS.E [R20+0x5c00c], desc[UR8][R22.64], !P4 ;  /* 0x5c00c00016147fae */ /* 0x0003e2000e121848 */
[----:B------:R-:W-:Y:S01]  /*12c10*/  ISETP.GE.U32.AND P4, PT, R252, 0x7ffffe6b, PT ;  /* 0x7ffffe6bfc00780c */ /* 0x000fe20003f86070 */
[----:B------:R-:W-:-:S02]  /*12c20*/  VIADD R252, R154, 0xfffffecf ;  /* 0xfffffecf9afc7836 */ /* 0x000fc40000000000 */
[----:B------:R4:W-:Y:S01]  /*12c30*/  STL.64 [R1+0xfe8], R20 ;  /* 0x000fe81401007387 */ /* 0x0009e20000100a00 */
[----:B---3--:R-:W-:Y:S01]  /*12c40*/  IADD3 R156, R155, -0x117, RZ ;  /* 0xfffffee99b9c7810 */ /* 0x008fe20007ffe0ff */
[----:B-1----:R-:W1:Y:S08]  /*12c50*/  LDC R23, c[0x0][0x230] ;  /* 0x00008c00ff177b82 */ /* 0x002e700000000800 */
[----:B------:R-:W3:Y:S01]  /*12c60*/  LDC R22, c[0x0][0x230] ;  /* 0x00008c00ff167b82 */ /* 0x000ee20000000800 */
[----:B------:R-:W-:-:S04]  /*12c70*/  IMAD.WIDE R158, R8, 0x4, R236 ;  /* 0x00000004089e7825 */ /* 0x000fc800078e02ec */
[C---:B------:R-:W-:Y:S01]  /*12c80*/  IMAD.WIDE R2, R8.reuse, 0x4, R2 ;  /* 0x0000000408027825 */ /* 0x040fe200078e0202 */
[----:B------:R-:W-:Y:S04]  /*12c90*/  STL.64 [R1+0x360], R158 ;  /* 0x0003609e01007387 */ /* 0x000fe80000100a00 */
[----:B------:R1:W-:Y:S04]  /*12ca0*/  STL.64 [R1+0x368], R2 ;  /* 0x0003680201007387 */ /* 0x0003e80000100a00 */
[----:B------:R-:W-:Y:S01]  /*12cb0*/  LDGSTS.E [R19+0x40000], desc[UR8][R158.64], !P5 ;  /* 0x400000009e137fae */ /* 0x000fe2000e921848 */
[----:B----4-:R-:W-:-:S03]  /*12cc0*/  IMAD.WIDE R154, R8, 0x4, R4 ;  /* 0x00000004089a7825 */ /* 0x010fc600078e0204 */
[----:B------:R-:W-:Y:S01]  /*12cd0*/  LDGSTS.E [R19+0x44000], desc[UR8][R2.64], !P5 ;  /* 0x4400000002137fae */ /* 0x000fe2000e921848 */
[----:B------:R-:W-:-:S03]  /*12ce0*/  IMAD.WIDE R20, R8, 0x4, R12 ;  /* 0x0000000408147825 */ /* 0x000fc600078e020c */
[----:B------:R-:W4:Y:S04]  /*12cf0*/  LDL.LU.64 R4, [R1+0x880] ;  /* 0x0008800001047983 */ /* 0x000f280000300a00 */
[----:B------:R-:W4:Y:S04]  /*12d00*/  LDL.LU.64 R12, [R1+0x878] ;  /* 0x00087800010c7983 */ /* 0x000f280000300a00 */
[----:B------:R-:W-:Y:S04]  /*12d10*/  STL.64 [R1+0x370], R154 ;  /* 0x0003709a01007387 */ /* 0x000fe80000100a00 */
[----:B------:R3:W-:Y:S04]  /*12d20*/  STL.64 [R1+0x378], R20 ;  /* 0x0003781401007387 */ /* 0x0007e80000100a00 */
[----:B------:R-:W4:Y:S04]  /*12d30*/  LDL.LU.64 R236, [R1+0x870] ;  /* 0x0008700001ec7983 */ /* 0x000f280000300a00 */
[----:B-1----:R-:W4:Y:S01]  /*12d40*/  LDL.LU.64 R2, [R1+0x868] ;  /* 0x0008680001027983 */ /* 0x002f220000300a00 */
[----:B------:R-:W-:-:S03]  /*12d50*/  ISETP.GE.U32.AND P5, PT, R156, 0x7ffffe6a, PT ;  /* 0x7ffffe6a9c00780c */ /* 0x000fc60003fa6070 */
[----:B------:R-:W-:Y:S01]  /*12d60*/  LDGSTS.E [R19+0x40004], desc[UR8][R154.64], !P3 ;  /* 0x400040009a137fae */ /* 0x000fe2000d921848 */
[----:B------:R-:W-:-:S03]  /*12d70*/  VIADD R156, R153, 0xfffffece ;  /* 0xfffffece999c7836 */ /* 0x000fc60000000000 */
[----:B------:R3:W-:Y:S01]  /*12d80*/  LDGSTS.E [R19+0x44004], desc[UR8][R20.64], !P3 ;  /* 0x4400400014137fae */ /* 0x0007e2000d921848 */
[----:B------:R-:W-:Y:S02]  /*12d90*/  ISETP.GE.U32.AND P3, PT, R252, 0x7ffffe50, PT ;  /* 0x7ffffe50fc00780c */ /* 0x000fe40003f66070 */
[----:B------:R-:W-:Y:S01]  /*12da0*/  IADD3 R252, R152, -0x133, RZ ;  /* 0xfffffecd98fc7810 */ /* 0x000fe20007ffe0ff */
[----:B---3--:R-:W1:Y:S08]  /*12db0*/  LDC R21, c[0x0][0x230] ;  /* 0x00008c00ff157b82 */ /* 0x008e700000000800 */
[----:B------:R-:W3:Y:S01]  /*12dc0*/  LDC R20, c[0x0][0x230] ;  /* 0x00008c00ff147b82 */ /* 0x000ee20000000800 */
[----:B--2---:R-:W-:-:S05]  /*12dd0*/  IMAD.WIDE R160, R8, 0x4, R234 ;  /* 0x0000000408a07825 */ /* 0x004fca00078e02ea */
[----:B------:R-:W-:Y:S04]  /*12de0*/  STL.64 [R1+0x380], R160 ;  /* 0x000380a001007387 */ /* 0x000fe80000100a00 */
[----:B------:R-:W-:Y:S01]  /*12df0*/  LDGSTS.E [R19+0x40008], desc[UR8][R160.64], !P1 ;  /* 0x40008000a0137fae */ /* 0x000fe2000c921848 */
[----:B------:R-:W-:-:S05]  /*12e00*/  IMAD.WIDE R158, R8, 0x4, R238 ;  /* 0x00000004089e7825 */ /* 0x000fca00078e02ee */
[----:B------:R-:W-:Y:S01]  /*12e10*/  STL.64 [R1+0x390], R158 ;  /* 0x0003909e01007387 */ /* 0x000fe20000100a00 */
[----:B------:R-:W-:-:S03]  /*12e20*/  IMAD.WIDE R154, R8, 0x4, R188 ;  /* 0x00000004089a7825 */ /* 0x000fc600078e02bc */
[----:B------:R-:W2:Y:S01]  /*12e30*/  LDL.LU.64 R234, [R1+0x860] ;  /* 0x0008600001ea7983 */ /* 0x000ea20000300a00 */
[----:B------:R-:W-:-:S03]  /*12e40*/  IMAD.WIDE R152, R8, 0x4, R10 ;  /* 0x0000000408987825 */ /* 0x000fc600078e020a */
[----:B------:R-:W-:Y:S04]  /*12e50*/  LDGSTS.E [R19+0x44008], desc[UR8][R158.64], !P1 ;  /* 0x440080009e137fae */ /* 0x000fe8000c921848 */
[----:B------:R-:W2:Y:S04]  /*12e60*/  LDL.LU.64 R10, [R1+0x858] ;  /* 0x00085800010a7983 */ /* 0x000ea80000300a00 */
[----:B------:R-:W-:Y:S04]  /*12e70*/  STL.64 [R1+0x398], R154 ;  /* 0x0003989a01007387 */ /* 0x000fe80000100a00 */
[----:B------:R1:W-:Y:S04]  /*12e80*/  STL.64 [R1+0x3a8], R152 ;  /* 0x0003a89801007387 */ /* 0x0003e80000100a00 */
[----:B------:R-:W2:Y:S04]  /*12e90*/  LDL.LU.64 R238, [R1+0x850] ;  /* 0x0008500001ee7983 */ /* 0x000ea80000300a00 */
[----:B------:R-:W2:Y:S01]  /*12ea0*/  LDL.LU.64 R188, [R1+0x848] ;  /* 0x0008480001bc7983 */ /* 0x000ea20000300a00 */
[----:B------:R-:W-:-:S03]  /*12eb0*/  ISETP.GE.U32.AND P1, PT, R156, 0x7ffffe4f, PT ;  /* 0x7ffffe4f9c00780c */ /* 0x000fc60003f26070 */
[----:B------:R-:W-:Y:S01]  /*12ec0*/  LDGSTS.E [R19+0x4000c], desc[UR8][R154.64], !P0 ;  /* 0x4000c0009a137fae */ /* 0x000fe2000c121848 */
[----:B------:R-:W-:-:S03]  /*12ed0*/  VIADD R156, R23, 0xfffffecc ;  /* 0xfffffecc179c7836 */ /* 0x000fc60000000000 */
[----:B------:R1:W-:Y:S01]  /*12ee0*/  LDGSTS.E [R19+0x4400c], desc[UR8][R152.64], !P0 ;  /* 0x4400c00098137fae */ /* 0x0003e2000c121848 */
[----:B------:R-:W-:Y:S01]  /*12ef0*/  ISETP.GE.U32.AND P0, PT, R252, 0x7ffffe4e, PT ;  /* 0x7ffffe4efc00780c */ /* 0x000fe20003f06070 */
[----:B------:R-:W-:Y:S01]  /*12f00*/  VIADD R252, R22, 0xfffffeaf ;  /* 0xfffffeaf16fc7836 */ /* 0x000fe20000000000 */
[----:B-1----:R-:W1:Y:S08]  /*12f10*/  LDC R153, c[0x0][0x230] ;  /* 0x00008c00ff997b82 */ /* 0x002e700000000800 */
[----:B------:R-:W1:Y:S01]  /*12f20*/  LDC R152, c[0x0][0x230] ;  /* 0x00008c00ff987b82 */ /* 0x000e620000000800 */
[----:B----4-:R-:W-:-:S04]  /*12f30*/  IMAD.WIDE R4, R8, 0x4, R4 ;  /* 0x0000000408047825 */ /* 0x010fc800078e0204 */
[C---:B------:R-:W-:Y:S01]  /*12f40*/  IMAD.WIDE R12, R8.reuse, 0x4, R12 ;  /* 0x00000004080c7825 */ /* 0x040fe200078e020c */
[----:B------:R4:W-:Y:S04]  /*12f50*/  STL.64 [R1+0x3b8], R4 ;  /* 0x0003b80401007387 */ /* 0x0009e80000100a00 */
[----:B------:R3:W-:Y:S04]  /*12f60*/  STL.64 [R1+0x3c8], R12 ;  /* 0x0003c80c01007387 */ /* 0x0007e80000100a00 */
[----:B------:R-:W-:Y:S01]  /*12f70*/  LDGSTS.E [R19+0x48000], desc[UR8][R4.64], !P3 ;  /* 0x4800000004137fae */ /* 0x000fe2000d921848 */
[----:B------:R-:W-:-:S03]  /*12f80*/  IMAD.WIDE R154, R8, 0x4, R236 ;  /* 0x00000004089a7825 */ /* 0x000fc600078e02ec */
[----:B------:R-:W-:Y:S01]  /*12f90*/  LDGSTS.E [R19+0x4c000], desc[UR8][R12.64], !P3 ;  /* 0x4c0000000c137fae */ /* 0x000fe2000d921848 */
[----:B------:R-:W-:-:S03]  /*12fa0*/  IMAD.WIDE R22, R8, 0x4, R2 ;  /* 0x0000000408167825 */ /* 0x000fc600078e0202 */
[----:B------:R-:W2:Y:S04]  /*12fb0*/  LDL.LU.64 R236, [R1+0x478] ;  /* 0x0004780001ec7983 */ /* 0x000ea80000300a00 */
[----:B------:R-:W2:Y:S04]  /*12fc0*/  LDL.LU.64 R2, [R1+0x480] ;  /* 0x0004800001027983 */ /* 0x000ea80000300a00 */
[----:B------:R-:W-:Y:S04]  /*12fd0*/  STL.64 [R1+0x3d8], R154 ;  /* 0x0003d89a01007387 */ /* 0x000fe80000100a00 */
[----:B------:R1:W-:Y:S04]  /*12fe0*/  STL.64 [R1+0x3e8], R22 ;  /* 0x0003e81601007387 */ /* 0x0003e80000100a00 */
[----:B----4-:R-:W4:Y:S04]  /*12ff0*/  LDL.LU.64 R4, [R1+0x490] ;  /* 0x0004900001047983 */ /* 0x010f280000300a00 */
[----:B---3--:R-:W3:Y:S01]  /*13000*/  LDL.LU.64 R12, [R1+0x708] ;  /* 0x00070800010c7983 */ /* 0x008ee20000300a00 */
        /* <DEDUP_REMOVED lines=9> */
[C---:B------:R-:W-:Y:S01]  /*130a0*/  IMAD.WIDE R10, R8.reuse, 0x4, R10 ;  /* 0x00000004080a7825 */ /* 0x040fe200078e020a */
[----:B------:R-:W-:Y:S04]  /*130b0*/  STL.64 [R1+0x3f8], R158 ;  /* 0x0003f89e01007387 */ /* 0x000fe80000100a00 */
[----:B------:R2:W-:Y:S04]  /*130c0*/  STL.64 [R1+0x408], R10 ;  /* 0x0004080a01007387 */ /* 0x0005e80000100a00 */
[----:B------:R-:W3:Y:S01]  /*130d0*/  LDL.LU.64 R234, [R1+0x4d8] ;  /* 0x0004d80001ea7983 */ /* 0x000ee20000300a00 */
[----:B------:R-:W-:-:S03]  /*130e0*/  IMAD.WIDE R154, R8, 0x4, R238 ;  /* 0x00000004089a7825 */ /* 0x000fc600078e02ee */
[----:B------:R-:W-:Y:S01]  /*130f0*/  LDGSTS.E [R19+0x48008], desc[UR8][R158.64], !P0 ;  /* 0x480080009e137fae */ /* 0x000fe2000c121848 */
[----:B------:R-:W-:-:S03]  /*13100*/  IMAD.WIDE R20, R8, 0x4, R188 ;  /* 0x0000000408147825 */ /* 0x000fc600078e02bc */
[----:B------:R-:W3:Y:S04]  /*13110*/  LDL.LU.64 R238, [R1+0x700] ;  /* 0x0007000001ee7983 */ /* 0x000ee80000300a00 */
[----:B------:R-:W-:Y:S04]  /*13120*/  STL.64 [R1+0x418], R154 ;  /* 0x0004189a01007387 */ /* 0x000fe80000100a00 */
[----:B------:R1:W-:Y:S04]  /*13130*/  STL.64 [R1+0x470], R20 ;  /* 0x0004701401007387 */ /* 0x0003e80000100a00 */
[----:B------:R-:W3:Y:S04]  /*13140*/  LDL.LU.64 R188, [R1+0x6f8] ;  /* 0x0006f80001bc7983 */ /* 0x000ee80000300a00 */
[----:B------:R-:W-:Y:S04]  /*13150*/  LDGSTS.E [R19+0x4c008], desc[UR8][R10.64], !P0 ;  /* 0x4c0080000a137fae */ /* 0x000fe8000c121848 */
[----:B--2---:R-:W2:Y:S01]  /*13160*/  LDL.LU.64 R10, [R1+0x6f0] ;  /* 0x0006f000010a7983 */ /* 0x004ea20000300a00 */
[----:B------:R-:W-:-:S03]  /*13170*/  ISETP.GE.U32.AND P0, PT, R156, 0x7ffffe2f, PT ;  /* 0x7ffffe2f9c00780c */ /* 0x000fc60003f06070 */
[----:B------:R-:W-:Y:S01]  /*13180*/  LDGSTS.E [R19+0x4800c], desc[UR8][R154.64], !P3 ;  /* 0x4800c0009a137fae */ /* 0x000fe2000d921848 */
[----:B------:R-:W-:-:S03]  /*13190*/  VIADD R156, R153, 0xfffffeac ;  /* 0xfffffeac999c7836 */ /* 0x000fc60000000000 */
[----:B------:R1:W-:Y:S01]  /*131a0*/  LDGSTS.E [R19+0x4c00c], desc[UR8][R20.64], !P3 ;  /* 0x4c00c00014137fae */ /* 0x0003e2000d921848 */
[----:B------:R-:W-:Y:S02]  /*131b0*/  ISETP.GE.U32.AND P3, PT, R252, 0x7ffffe2e, PT ;  /* 0x7ffffe2efc00780c */ /* 0x000fe40003f66070 */
[----:B------:R-:W-:Y:S01]  /*131c0*/  IADD3 R252, R152, -0x171, RZ ;  /* 0xfffffe8f98fc7810 */ /* 0x000fe20007ffe0ff */
[----:B-1----:R-:W1:Y:S08]  /*131d0*/  LDC R21, c[0x0][0x230] ;  /* 0x00008c00ff157b82 */ /* 0x002e700000000800 */
[----:B------:R-:W1:Y:S01]  /*131e0*/  LDC R20, c[0x0][0x230] ;  /* 0x00008c00ff147b82 */ /* 0x000e620000000800 */
[----:B------:R-:W-:-:S04]  /*131f0*/  IMAD.WIDE R158, R8, 0x4, R236 ;  /* 0x00000004089e7825 */ /* 0x000fc800078e02ec */
[C---:B------:R-:W-:Y:S01]  /*13200*/  IMAD.WIDE R2, R8.reuse, 0x4, R2 ;  /* 0x0000000408027825 */ /* 0x040fe200078e0202 */
[----:B------:R-:W-:Y:S04]  /*13210*/  STL.64 [R1+0x478], R158 ;  /* 0x0004789e01007387 */ /* 0x000fe80000100a00 */
[----:B------:R1:W-:Y:S04]  /*13220*/  STL.64 [R1+0x480], R2 ;  /* 0x0004800201007387 */ /* 0x0003e80000100a00 */
[----:B------:R-:W-:Y:S01]  /*13230*/  LDGSTS.E [R19+0x50000], desc[UR8][R158.64], !P1 ;  /* 0x500000009e137fae */ /* 0x000fe2000c921848 */
[----:B----4-:R-:W-:-:S03]  /*13240*/  IMAD.WIDE R154, R8, 0x4, R4 ;  /* 0x00000004089a7825 */ /* 0x010fc600078e0204 */
[----:B------:R-:W-:Y:S01]  /*13250*/  LDGSTS.E [R19+0x54000], desc[UR8][R2.64], !P1 ;  /* 0x5400000002137fae */ /* 0x000fe2000c921848 */
[----:B---3--:R-:W-:-:S03]  /*13260*/  IMAD.WIDE R152, R8, 0x4, R12 ;  /* 0x0000000408987825 */ /* 0x008fc600078e020c */
[----:B------:R-:W3:Y:S04]  /*13270*/  LDL.LU.64 R4, [R1+0x510] ;  /* 0x0005100001047983 */ /* 0x000ee80000300a00 */
        /* <DEDUP_REMOVED lines=13> */
[----:B------:R-:W-:-:S04]  /*13350*/  IMAD.WIDE R160, R8, 0x4, R234 ;  /* 0x0000000408a07825 */ /* 0x000fc800078e02ea */
[C---:B------:R-:W-:Y:S01]  /*13360*/  IMAD.WIDE R158, R8.reuse, 0x4, R238 ;  /* 0x00000004089e7825 */ /* 0x040fe200078e02ee */
[----:B------:R-:W-:Y:S04]  /*13370*/  STL.64 [R1+0x4d8], R160 ;  /* 0x0004d8a001007387 */ /* 0x000fe80000100a00 */
[----:B------:R-:W-:Y:S04]  /*13380*/  STL.64 [R1+0x4e8], R158 ;  /* 0x0004e89e01007387 */ /* 0x000fe80000100a00 */
[----:B------:R-:W4:Y:S01]  /*13390*/  LDL.LU.64 R234, [R1+0x530] ;  /* 0x0005300001ea7983 */ /* 0x000f220000300a00 */
[----:B------:R-:W-:-:S03]  /*133a0*/  IMAD.WIDE R154, R8, 0x4, R188 ;  /* 0x00000004089a7825 */ /* 0x000fc600078e02bc */
[----:B------:R-:W-:Y:S04]  /*133b0*/  LDGSTS.E [R19+0x50008], desc[UR8][R160.64], !P3 ;  /* 0x50008000a0137fae */ /* 0x000fe8000d921848 */
[----:B------:R-:W-:Y:S01]  /*133c0*/  LDGSTS.E [R19+0x54008], desc[UR8][R158.64], !P3 ;  /* 0x540080009e137fae */ /* 0x000fe2000d921848 */
[----:B--2---:R-:W-:Y:S01]  /*133d0*/  IMAD.WIDE R22, R8, 0x4, R10 ;  /* 0x0000000408167825 */ /* 0x004fe200078e020a */
[----:B------:R-:W-:Y:S02]  /*133e0*/  ISETP.GE.U32.AND P3, PT, R156, 0x7ffffe0f, PT ;  /* 0x7ffffe0f9c00780c */ /* 0x000fe40003f66070 */
[----:B------:R-:W2:Y:S04]  /*133f0*/  LDL.LU.64 R10, [R1+0x538] ;  /* 0x00053800010a7983 */ /* 0x000ea80000300a00 */
[----:B------:R-:W-:Y:S04]  /*13400*/  STL.64 [R1+0x4f8], R154 ;  /* 0x0004f89a01007387 */ /* 0x000fe80000100a00 */
[----:B------:R1:W-:Y:S04]  /*13410*/  STL.64 [R1+0x508], R22 ;  /* 0x0005081601007387 */ /* 0x0003e80000100a00 */
[----:B------:R-:W2:Y:S04]  /*13420*/  LDL.LU.64 R238, [R1+0x540] ;  /* 0x0005400001ee7983 */ /* 0x000ea80000300a00 */
[----:B------:R-:W2:Y:S04]  /*13430*/  LDL.LU.64 R188, [R1+0x548] ;  /* 0x0005480001bc7983 */ /* 0x000ea80000300a00 */
[----:B------:R-:W-:Y:S04]  /*13440*/  LDGSTS.E [R19+0x5000c], desc[UR8][R154.64], !P1 ;  /* 0x5000c0009a137fae */ /* 0x000fe8000c921848 */
[----:B------:R1:W-:Y:S01]  /*13450*/  LDGSTS.E [R19+0x5400c], desc[UR8][R22.64], !P1 ;  /* 0x5400c00016137fae */ /* 0x0003e2000c921848 */
[----:B------:R-:W-:Y:S01]  /*13460*/  ISETP.GE.U32.AND P1, PT, R252, 0x7ffffe0e, PT ;  /* 0x7ffffe0efc00780c */ /* 0x000fe20003f26070 */
[----:B------:R-:W-:Y:S01]  /*13470*/  VIADD R252, R21, 0xfffffe8c ;  /* 0xfffffe8c15fc7836 */ /* 0x000fe20000000000 */
[----:B------:R-:W-:Y:S01]  /*13480*/  IADD3 R20, R20, -0x118, RZ ;  /* 0xfffffee814147810 */ /* 0x000fe20007ffe0ff */
[----:B------:R-:W2:Y:S08]  /*13490*/  LDC R21, c[0x0][0x230] ;  /* 0x00008c00ff157b82 */ /* 0x000eb00000000800 */
[----:B-1----:R-:W1:Y:S08]  /*134a0*/  LDC R23, c[0x0][0x230] ;  /* 0x00008c00ff177b82 */ /* 0x002e700000000800 */
[----:B------:R-:W1:Y:S01]  /*134b0*/  LDC R22, c[0x0][0x230] ;  /* 0x00008c00ff167b82 */ /* 0x000e620000000800 */
[----:B---3--:R-:W-:-:S04]  /*134c0*/  IMAD.WIDE R4, R8, 0x4, R4 ;  /* 0x0000000408047825 */ /* 0x008fc800078e0204 */
[C---:B----4-:R-:W-:Y:S01]  /*134d0*/  IMAD.WIDE R12, R8.reuse, 0x4, R12 ;  /* 0x00000004080c7825 */ /* 0x050fe200078e020c */
        /* <DEDUP_REMOVED lines=8> */
[----:B------:R1:W-:Y:S04]  /*13560*/  STL.64 [R1+0x520], R156 ;  /* 0x0005209c01007387 */ /* 0x0003e80000100a00 */
[----:B------:R2:W-:Y:S04]  /*13570*/  STL.64 [R1+0x528], R154 ;  /* 0x0005289a01007387 */ /* 0x0005e80000100a00 */
[----:B---3--:R-:W3:Y:S04]  /*13580*/  LDL.LU.64 R4, [R1+0xa30] ;  /* 0x000a300001047983 */ /* 0x008ee80000300a00 */
[----:B----4-:R-:W4:Y:S01]  /*13590*/  LDL.LU.64 R12, [R1+0xa28] ;  /* 0x000a2800010c7983 */ /* 0x010f220000300a00 */
[----:B------:R-:W-:-:S03]  /*135a0*/  ISETP.GE.U32.AND P0, PT, R252, 0x7ffffe0d, PT ;  /* 0x7ffffe0dfc00780c */ /* 0x000fc60003f06070 */
[----:B------:R1:W-:Y:S01]  /*135b0*/  LDGSTS.E [R19+0x58004], desc[UR8][R156.64], !P3 ;  /* 0x580040009c137fae */ /* 0x0003e2000d921848 */
[----:B------:R-:W-:-:S03]  /*135c0*/  IADD3 R252, R152, -0x11a, RZ ;  /* 0xfffffee698fc7810 */ /* 0x000fc60007ffe0ff */
[----:B------:R2:W-:Y:S01]  /*135d0*/  LDGSTS.E [R19+0x5c004], desc[UR8][R154.64], !P3 ;  /* 0x5c0040009a137fae */ /* 0x0005e2000d921848 */
[----:B-1----:R-:W-:Y:S02]  /*135e0*/  VIADD R156, R153, 0xfffffee7 ;  /* 0xfffffee7999c7836 */ /* 0x002fe40000000000 */
[----:B------:R-:W-:-:S05]  /*135f0*/  IMAD.WIDE R158, R8, 0x4, R234 ;  /* 0x00000004089e7825 */ /* 0x000fca00078e02ea */
[----:B------:R-:W-:Y:S04]  /*13600*/  STL.64 [R1+0x530], R158 ;  /* 0x0005309e01007387 */ /* 0x000fe80000100a00 */
[----:B------:R-:W-:Y:S01]  /*13610*/  LDGSTS.E [R19+0x58008], desc[UR8][R158.64], !P1 ;  /* 0x580080009e137fae */ /* 0x000fe2000c921848 */
[----:B--2---:R-:W-:-:S05]  /*13620*/  IMAD.WIDE R10, R8, 0x4, R10 ;  /* 0x00000004080a7825 */ /* 0x004fca00078e020a */
[----:B------:R1:W-:Y:S04]  /*13630*/  STL.64 [R1+0x538], R10 ;  /* 0x0005380a01007387 */ /* 0x0003e80000100a00 */
[----:B------:R-:W2:Y:S01]  /*13640*/  LDL.LU.64 R234, [R1+0xa20] ;  /* 0x000a200001ea7983 */ /* 0x000ea20000300a00 */
[----:B------:R-:W-:-:S03]  /*13650*/  IMAD.WIDE R154, R8, 0x4, R238 ;  /* 0x00000004089a7825 */ /* 0x000fc600078e02ee */
[----:B------:R-:W-:Y:S01]  /*13660*/  LDGSTS.E [R19+0x5c008], desc[UR8][R10.64], !P1 ;  /* 0x5c0080000a137fae */ /* 0x000fe2000c921848 */
[----:B------:R-:W-:-:S03]  /*13670*/  IMAD.WIDE R152, R8, 0x4, R188 ;  /* 0x0000000408987825 */ /* 0x000fc600078e02bc */
[----:B------:R-:W2:Y:S04]  /*13680*/  LDL.LU.64 R238, [R1+0xa18] ;  /* 0x000a180001ee7983 */ /* 0x000ea80000300a00 */
[----:B------:R-:W-:Y:S04]  /*13690*/  STL.64 [R1+0x540], R154 ;  /* 0x0005409a01007387 */ /* 0x000fe80000100a00 */
[----:B------:R1:W-:Y:S04]  /*136a0*/  STL.64 [R1+0x548], R152 ;  /* 0x0005489801007387 */ /* 0x0003e80000100a00 */
[----:B------:R-:W2:Y:S04]  /*136b0*/  LDL.LU.64 R188, [R1+0xa10] ;  /* 0x000a100001bc7983 */ /* 0x000ea80000300a00 */
[----:B-1----:R-:W2:Y:S01]  /*136c0*/  LDL.LU.64 R10, [R1+0xa08] ;  /* 0x000a0800010a7983 */ /* 0x002ea20000300a00 */
[----:B------:R-:W-:-:S03]  /*136d0*/  ISETP.GE.U32.AND P1, PT, R156, 0x7ffffe68, PT ;  /* 0x7ffffe689c00780c */ /* 0x000fc60003f26070 */
[----:B------:R-:W-:Y:S01]  /*136e0*/  LDGSTS.E [R19+0x5800c], desc[UR8][R154.64], !P0 ;  /* 0x5800c0009a137fae */ /* 0x000fe2000c121848 */
[----:B------:R-:W-:-:S03]  /*136f0*/  VIADD R156, R23, 0xfffffee5 ;  /* 0xfffffee5179c7836 */ /* 0x000fc60000000000 */
[----:B------:R1:W-:Y:S01]  /*13700*/  LDGSTS.E [R19+0x5c00c], desc[UR8][R152.64], !P0 ;  /* 0x5c00c00098137fae */ /* 0x0003e2000c121848 */
[----:B------:R-:W-:Y:S01]  /*13710*/  ISETP.GE.U32.AND P0, PT, R252, 0x7ffffe67, PT ;  /* 0x7ffffe67fc00780c */ /* 0x000fe20003f06070 */
[----:B------:R-:W-:Y:S01]  /*13720*/  VIADD R252, R22, 0xfffffecb ;  /* 0xfffffecb16fc7836 */ /* 0x000fe20000000000 */
[----:B------:R-:W-:Y:S02]  /*13730*/  ISETP.GE.U32.AND P3, PT, R20, 0x7ffffe69, PT ;  /* 0x7ffffe691400780c */ /* 0x000fe40003f66070 */
[----:B------:R-:W4:Y:S08]  /*13740*/  LDC R20, c[0x0][0x230] ;  /* 0x00008c00ff147b82 */ /* 0x000f300000000800 */
[----:B-1----:R-:W1:Y:S08]  /*13750*/  LDC R153, c[0x0][0x230] ;  /* 0x00008c00ff997b82 */ /* 0x002e700000000800 */
[----:B------:R-:W1:Y:S01]  /*13760*/  LDC R152, c[0x0][0x230] ;  /* 0x00008c00ff987b82 */ /* 0x000e620000000800 */
[----:B------:R-:W-:-:S04]  /*13770*/  IMAD.WIDE R158, R8, 0x4, R236 ;  /* 0x00000004089e7825 */ /* 0x000fc800078e02ec */
[C---:B------:R-:W-:Y:S01]  /*13780*/  IMAD.WIDE R2, R8.reuse, 0x4, R2 ;  /* 0x0000000408027825 */ /* 0x040fe200078e0202 */
[----:B------:R-:W-:Y:S04]  /*13790*/  STL.64 [R1+0x550], R158 ;  /* 0x0005509e01007387 */ /* 0x000fe80000100a00 */
[----:B------:R1:W-:Y:S04]  /*137a0*/  STL.64 [R1+0x558], R2 ;  /* 0x0005580201007387 */ /* 0x0003e80000100a00 */
[----:B------:R-:W-:Y:S01]  /*137b0*/  LDGSTS.E [R18+0x40000], desc[UR8][R158.64], !P6 ;  /* 0x400000009e127fae */ /* 0x000fe2000f121848 */
[----:B---3--:R-:W-:-:S03]  /*137c0*/  IMAD.WIDE R154, R8, 0x4, R4 ;  /* 0x00000004089a7825 */ /* 0x008fc600078e0204 */
[----:B------:R-:W-:Y:S01]  /*137d0*/  LDGSTS.E [R18+0x44000], desc[UR8][R2.64], !P6 ;  /* 0x4400000002127fae */ /* 0x000fe2000f121848 */
[----:B----4-:R-:W-:-:S03]  /*137e0*/  IMAD.WIDE R22, R8, 0x4, R12 ;  /* 0x0000000408167825 */ /* 0x010fc600078e020c */
        /* <DEDUP_REMOVED lines=17> */
[----:B------:R-:W-:Y:S04]  /*13900*/  STL.64 [R1+0x578], R158 ;  /* 0x0005789e01007387 */ /* 0x000fe80000100a00 */
[----:B------:R-:W2:Y:S01]  /*13910*/  LDL.LU.64 R232, [R1+0x820] ;  /* 0x0008200001e87983 */ /* 0x000ea20000300a00 */
[----:B------:R-:W-:-:S03]  /*13920*/  IMAD.WIDE R154, R8, 0x4, R188 ;  /* 0x00000004089a7825 */ /* 0x000fc600078e02bc */
[----:B------:R-:W-:Y:S01]  /*13930*/  LDGSTS.E [R18+0x40008], desc[UR8][R160.64], !P5 ;  /* 0x40008000a0127fae */ /* 0x000fe2000e921848 */
[----:B------:R-:W-:-:S03]  /*13940*/  IMAD.WIDE R20, R8, 0x4, R10 ;  /* 0x0000000408147825 */ /* 0x000fc600078e020a */
[----:B------:R-:W-:Y:S04]  /*13950*/  LDGSTS.E [R18+0x44008], desc[UR8][R158.64], !P5 ;  /* 0x440080009e127fae */ /* 0x000fe8000e921848 */
[----:B------:R-:W2:Y:S04]  /*13960*/  LDL.LU.64 R10, [R1+0x818] ;  /* 0x00081800010a7983 */ /* 0x000ea80000300a00 */
[----:B------:R1:W-:Y:S04]  /*13970*/  STL.64 [R1+0x580], R154 ;  /* 0x0005809a01007387 */ /* 0x0003e80000100a00 */
[----:B------:R1:W-:Y:S04]  /*13980*/  STL.64 [R1+0x588], R20 ;  /* 0x0005881401007387 */ /* 0x0003e80000100a00 */
[----:B------:R-:W2:Y:S04]  /*13990*/  LDL.LU.64 R238, [R1+0x810] ;  /* 0x0008100001ee7983 */ /* 0x000ea80000300a00 */
[----:B------:R-:W2:Y:S04]  /*139a0*/  LDL.LU.64 R188, [R1+0x808] ;  /* 0x0008080001bc7983 */ /* 0x000ea80000300a00 */
[----:B------:R1:W-:Y:S04]  /*139b0*/  LDGSTS.E [R18+0x4000c], desc[UR8][R154.64], !P3 ;  /* 0x4000c0009a127fae */ /* 0x0003e8000d921848 */
[----:B------:R1:W-:Y:S01]  /*139c0*/  LDGSTS.E [R18+0x4400c], desc[UR8][R20.64], !P3 ;  /* 0x4400c00014127fae */ /* 0x0003e2000d921848 */
[----:B------:R-:W-:-:S02]  /*139d0*/  ISETP.GE.U32.AND P3, PT, R252, 0x7ffffe4a, PT ;  /* 0x7ffffe4afc00780c */ /* 0x000fc40003f66070 */
[----:B------:R-:W-:Y:S01]  /*139e0*/  IADD3 R252, R152, -0x155, RZ ;  /* 0xfffffeab98fc7810 */ /* 0x000fe20007ffe0ff */
[----:B-1----:R-:W-:Y:S01]  /*139f0*/  VIADD R154, R153, 0xfffffec8 ;  /* 0xfffffec8999a7836 */ /* 0x002fe20000000000 */
[----:B------:R-:W-:Y:S01]  /*13a00*/  ISETP.GE.U32.AND P5, PT, R156, 0x7ffffe4b, PT ;  /* 0x7ffffe4b9c00780c */ /* 0x000fe20003fa6070 */
[----:B------:R-:W1:Y:S08]  /*13a10*/  LDC R21, c[0x0][0x230] ;  /* 0x00008c00ff157b82 */ /* 0x000e700000000800 */
[----:B------:R-:W1:Y:S01]  /*13a20*/  LDC R20, c[0x0][0x230] ;  /* 0x00008c00ff147b82 */ /* 0x000e620000000800 */
[----:B---3--:R-:W-:-:S04]  /*13a30*/  IMAD.WIDE R4, R8, 0x4, R4 ;  /* 0x0000000408047825 */ /* 0x008fc800078e0204 */
[C---:B----4-:R-:W-:Y:S01]  /*13a40*/  IMAD.WIDE R12, R8.reuse, 0x4, R12 ;  /* 0x00000004080c7825 */ /* 0x050fe200078e020c */
[----:B------:R3:W-:Y:S04]  /*13a50*/  STL.64 [R1+0x590], R4 ;  /* 0x0005900401007387 */ /* 0x0007e80000100a00 */
        /* <DEDUP_REMOVED lines=8> */
[----:B---3--:R-:W3:Y:S04]  /*13ae0*/  LDL.LU.64 R4, [R1+0x6d8] ;  /* 0x0006d80001047983 */ /* 0x008ee80000300a00 */
[----:B------:R-:W-:Y:S04]  /*13af0*/  LDGSTS.E [R18+0x4c000], desc[UR8][R12.64], !P4 ;  /* 0x4c0000000c127fae */ /* 0x000fe8000e121848 */
[----:B----4-:R-:W4:Y:S01]  /*13b00*/  LDL.LU.64 R12, [R1+0x6d0] ;  /* 0x0006d000010c7983 */ /* 0x010f220000300a00 */
        /* <DEDUP_REMOVED lines=8> */
[----:B--2---:R-:W-:-:S05]  /*13b90*/  IMAD.WIDE R156, R8, 0x4, R232 ;  /* 0x00000004089c7825 */ /* 0x004fca00078e02e8 */
[----:B------:R-:W-:Y:S04]  /*13ba0*/  STL.64 [R1+0x5b0], R156 ;  /* 0x0005b09c01007387 */ /* 0x000fe80000100a00 */
[----:B------:R-:W-:Y:S01]  /*13bb0*/  LDGSTS.E [R18+0x48008], desc[UR8][R156.64], !P3 ;  /* 0x480080009c127fae */ /* 0x000fe2000d921848 */
[----:B------:R-:W-:-:S05]  /*13bc0*/  IMAD.WIDE R10, R8, 0x4, R10 ;  /* 0x00000004080a7825 */ /* 0x000fca00078e020a */
        /* <DEDUP_REMOVED lines=8> */
[----:B------:R-:W4:Y:S04]  /*13c50*/  LDL.LU.64 R188, [R1+0x4f0] ;  /* 0x0004f00001bc7983 */ /* 0x000f280000300a00 */
[----:B--2---:R-:W2:Y:S01]  /*13c60*/  LDL.LU.64 R10, [R1+0x4e0] ;  /* 0x0004e000010a7983 */ /* 0x004ea20000300a00 */
[----:B------:R-:W-:-:S03]  /*13c70*/  ISETP.GE.U32.AND P3, PT, R154, 0x7ffffe2b, PT ;  /* 0x7ffffe2b9a00780c */ /* 0x000fc60003f66070 */
[----:B------:R1:W-:Y:S01]  /*13c80*/  LDGSTS.E [R18+0x4800c], desc[UR8][R152.64], !P4 ;  /* 0x4800c00098127fae */ /* 0x0003e2000e121848 */
[----:B------:R-:W-:-:S03]  /*13c90*/  IADD3 R154, R21, -0x158, RZ ;  /* 0xfffffea8159a7810 */ /* 0x000fc60007ffe0ff */
        /* <DEDUP_REMOVED lines=11> */
[----:B------:R1:W-:Y:S01]  /*13d50*/  LDGSTS.E [R18+0x54000], desc[UR8][R156.64], !P5 ;  /* 0x540000009c127fae */ /* 0x0003e2000e921848 */
[----:B----4-:R-:W-:Y:S01]  /*13d60*/  IMAD.WIDE R20, R8, 0x4, R12 ;  /* 0x0000000408147825 */ /* 0x010fe200078e020c */
[----:B------:R-:W-:Y:S02]  /*13d70*/  ISETP.GE.U32.AND P5, PT, R154, 0x7ffffe29, PT ;  /* 0x7ffffe299a00780c */ /* 0x000fe40003fa6070 */
[----:B------:R-:W3:Y:S04]  /*13d80*/  LDL.LU.64 R12, [R1+0x4d0] ;  /* 0x0004d000010c7983 */ /* 0x000ee80000300a00 */
[----:B------:R-:W4:Y:S04]  /*13d90*/  LDL.LU.64 R4, [R1+0x4c8] ;  /* 0x0004c80001047983 */ /* 0x000f280000300a00 */
[----:B------:R1:W-:Y:S04]  /*13da0*/  STL.64 [R1+0x5e0], R22 ;  /* 0x0005e01601007387 */ /* 0x0003e80000100a00 */
[----:B------:R2:W-:Y:S04]  /*13db0*/  STL.64 [R1+0x5e8], R20 ;  /* 0x0005e81401007387 */ /* 0x0005e80000100a00 */
[----:B------:R-:W4:Y:S04]  /*13dc0*/  LDL.LU.64 R234, [R1+0x4b8] ;  /* 0x0004b80001ea7983 */ /* 0x000f280000300a00 */
[----:B------:R-:W4:Y:S04]  /*13dd0*/  LDL.LU.64 R236, [R1+0x4b0] ;  /* 0x0004b00001ec7983 */ /* 0x000f280000300a00 */
[----:B------:R1:W-:Y:S02]  /*13de0*/  LDGSTS.E [R18+0x50004], desc[UR8][R22.64], !P3 ;  /* 0x5000400016127fae */ /* 0x0003e4000d921848 */
[----:B-1----:R-:W-:-:S02]  /*13df0*/  VIADD R156, R3, 0xfffffe8a ;  /* 0xfffffe8a039c7836 */ /* 0x002fc40000000000 */
[----:B------:R2:W-:Y:S01]  /*13e00*/  LDGSTS.E [R18+0x54004], desc[UR8][R20.64], !P3 ;  /* 0x5400400014127fae */ /* 0x0005e2000d921848 */
[----:B------:R-:W-:Y:S02]  /*13e10*/  ISETP.GE.U32.AND P3, PT, R252, 0x7ffffe0c, PT ;  /* 0x7ffffe0cfc00780c */ /* 0x000fe40003f66070 */
[----:B------:R-:W-:Y:S01]  /*13e20*/  IADD3 R252, R2, -0x177, RZ ;  /* 0xfffffe8902fc7810 */ /* 0x000fe20007ffe0ff */
[----:B------:R-:W1:Y:S08]  /*13e30*/  LDC R23, c[0x0][0x230] ;  /* 0x00008c00ff177b82 */ /* 0x000e700000000800 */
[----:B------:R-:W1:Y:S01]  /*13e40*/  LDC R22, c[0x0][0x230] ;  /* 0x00008c00ff167b82 */ /* 0x000e620000000800 */
[----:B------:R-:W-:-:S04]  /*13e50*/  IMAD.WIDE R160, R8, 0x4, R232 ;  /* 0x0000000408a07825 */ /* 0x000fc800078e02e8 */
[C---:B------:R-:W-:Y:S01]  /*13e60*/  IMAD.WIDE R158, R8.reuse, 0x4, R238 ;  /* 0x00000004089e7825 */ /* 0x040fe200078e02ee */
[----:B------:R-:W-:Y:S04]  /*13e70*/  STL.64 [R1+0x630], R160 ;  /* 0x000630a001007387 */ /* 0x000fe80000100a00 */
[----:B------:R-:W-:Y:S04]  /*13e80*/  STL.64 [R1+0x628], R158 ;  /* 0x0006289e01007387 */ /* 0x000fe80000100a00 */
[----:B------:R-:W-:Y:S01]  /*13e90*/  LDGSTS.E [R18+0x50008], desc[UR8][R160.64], !P4 ;  /* 0x50008000a0127fae */ /* 0x000fe2000e121848 */
[----:B------:R-:W-:-:S03]  /*13ea0*/  IMAD.WIDE R154, R8, 0x4, R188 ;  /* 0x00000004089a7825 */ /* 0x000fc600078e02bc */
[----:B------:R-:W-:Y:S01]  /*13eb0*/  LDGSTS.E [R18+0x54008], desc[UR8][R158.64], !P4 ;  /* 0x540080009e127fae */ /* 0x000fe2000e121848 */
[----:B--2---:R-:W-:Y:S01]  /*13ec0*/  IMAD.WIDE R20, R8, 0x4, R10 ;  /* 0x0000000408147825 */ /* 0x004fe200078e020a */
[----:B------:R-:W-:Y:S02]  /*13ed0*/  ISETP.GE.U32.AND P4, PT, R156, 0x7ffffe0b, PT ;  /* 0x7ffffe0b9c00780c */ /* 0x000fe40003f86070 */
[----:B------:R-:W2:Y:S04]  /*13ee0*/  LDL.LU.64 R10, [R1+0x4a8] ;  /* 0x0004a800010a7983 */ /* 0x000ea80000300a00 */
        /* <DEDUP_REMOVED lines=8> */
[----:B------:R-:W-:-:S02]  /*13f70*/  VIADD R252, R153, 0xfffffe88 ;  /* 0xfffffe8899fc7836 */ /* 0x000fc40000000000 */
[----:B------:R-:W-:Y:S01]  /*13f80*/  VIADD R152, R152, 0xfffffee4 ;  /* 0xfffffee498987836 */ /* 0x000fe20000000000 */
[----:B------:R-:W2:Y:S08]  /*13f90*/  LDC R153, c[0x0][0x230] ;  /* 0x00008c00ff997b82 */ /* 0x000eb00000000800 */
[----:B-1----:R-:W1:Y:S08]  /*13fa0*/  LDC R21, c[0x0][0x230] ;  /* 0x00008c00ff157b82 */ /* 0x002e700000000800 */
[----:B------:R-:W1:Y:S01]  /*13fb0*/  LDC R20, c[0x0][0x230] ;  /* 0x00008c00ff147b82 */ /* 0x000e620000000800 */
[----:B---3--:R-:W-:-:S04]  /*13fc0*/  IMAD.WIDE R12, R8, 0x4, R12 ;  /* 0x00000004080c7825 */ /* 0x008fc800078e020c */
[C---:B----4-:R-:W-:Y:S01]  /*13fd0*/  IMAD.WIDE R4, R8.reuse, 0x4, R4 ;  /* 0x0000000408047825 */ /* 0x050fe200078e0204 */
[----:B------:R-:W-:Y:S04]  /*13fe0*/  STL.64 [R1+0x610], R12 ;  /* 0x0006100c01007387 */ /* 0x000fe80000100a00 */
[----:B------:R3:W-:Y:S04]  /*13ff0*/  STL.64 [R1+0x608], R4 ;  /* 0x0006080401007387 */ /* 0x0007e80000100a00 */
[----:B------:R-:W-:Y:S01]  /*14000*/  LDGSTS.E [R18+0x58000], desc[UR8][R12.64], !P3 ;  /* 0x580000000c127fae */ /* 0x000fe2000d921848 */
[----:B------:R-:W-:-:S03]  /*14010*/  IMAD.WIDE R156, R8, 0x4, R234 ;  /* 0x00000004089c7825 */ /* 0x000fc600078e02ea */
[----:B------:R-:W-:Y:S01]  /*14020*/  LDGSTS.E [R18+0x5c000], desc[UR8][R4.64], !P3 ;  /* 0x5c00000004127fae */ /* 0x000fe2000d921848 */
[----:B------:R-:W-:-:S03]  /*14030*/  IMAD.WIDE R154, R8, 0x4, R236 ;  /* 0x00000004089a7825 */ /* 0x000fc600078e02ec */
[----:B------:R-:W4:Y:S04]  /*14040*/  LDL.LU.64 R234, [R1+0xa00] ;  /* 0x000a000001ea7983 */ /* 0x000f280000300a00 */
[----:B------:R1:W-:Y:S04]  /*14050*/  STL.64 [R1+0x600], R156 ;  /* 0x0006009c01007387 */ /* 0x0003e80000100a00 */
[----:B------:R-:W4:Y:S04]  /*14060*/  LDL.LU.64 R236, [R1+0x9f8] ;  /* 0x0009f80001ec7983 */ /* 0x000f280000300a00 */
[----:B------:R2:W-:Y:S04]  /*14070*/  STL.64 [R1+0x5f8], R154 ;  /* 0x0005f89a01007387 */ /* 0x0005e80000100a00 */
[----:B---3--:R-:W3:Y:S04]  /*14080*/  LDL.LU.64 R4, [R1+0x9f0] ;  /* 0x0009f00001047983 */ /* 0x008ee80000300a00 */
[----:B------:R-:W3:Y:S04]  /*14090*/  LDL.LU.64 R12, [R1+0x9e8] ;  /* 0x0009e800010c7983 */ /* 0x000ee80000300a00 */
[----:B------:R1:W-:Y:S04]  /*140a0*/  LDGSTS.E [R18+0x58004], desc[UR8][R156.64], !P4 ;  /* 0x580040009c127fae */ /* 0x0003e8000e121848 */
[----:B------:R2:W-:Y:S01]  /*140b0*/  LDGSTS.E [R18+0x5c004], desc[UR8][R154.64], !P4 ;  /* 0x5c0040009a127fae */ /* 0x0005e2000e121848 */
[----:B------:R-:W-:Y:S01]  /*140c0*/  ISETP.GE.U32.AND P3, PT, R252, 0x7ffffe09, PT ;  /* 0x7ffffe09fc00780c */ /* 0x000fe20003f66070 */
[----:B------:R-:W-:Y:S01]  /*140d0*/  VIADD R252, R22, 0xfffffee2 ;  /* 0xfffffee216fc7836 */ /* 0x000fe20000000000 */
[----:B-1----:R-:W-:Y:S01]  /*140e0*/  IADD3 R156, R23, -0x11d, RZ ;  /* 0xfffffee3179c7810 */ /* 0x002fe20007ffe0ff */
[----:B--2---:R-:W-:-:S04]  /*140f0*/  IMAD.WIDE R10, R8, 0x4, R10 ;  /* 0x00000004080a7825 */ /* 0x004fc800078e020a */
[C---:B------:R-:W-:Y:S01]  /*14100*/  IMAD.WIDE R2, R8.reuse, 0x4, R2 ;  /* 0x0000000408027825 */ /* 0x040fe200078e0202 */
[----:B------:R1:W-:Y:S04]  /*14110*/  STL.64 [R1+0x5f0], R10 ;  /* 0x0005f00a01007387 */ /* 0x0003e80000100a00 */
[----:B------:R2:W-:Y:S04]  /*14120*/  STL.64 [R1+0x500], R2 ;  /* 0x0005000201007387 */ /* 0x0005e80000100a00 */
[----:B------:R-:W-:Y:S01]  /*14130*/  LDGSTS.E [R18+0x58008], desc[UR8][R10.64], !P5 ;  /* 0x580080000a127fae */ /* 0x000fe2000e921848 */
[----:B------:R-:W-:-:S03]  /*14140*/  IMAD.WIDE R154, R8, 0x4, R238 ;  /* 0x00000004089a7825 */ /* 0x000fc600078e02ee */
[----:B------:R-:W-:Y:S01]  /*14150*/  LDGSTS.E [R18+0x5c008], desc[UR8][R2.64], !P5 ;  /* 0x5c00800002127fae */ /* 0x000fe2000e921848 */
[----:B------:R-:W-:-:S03]  /*14160*/  IMAD.WIDE R22, R8, 0x4, R188 ;  /* 0x0000000408167825 */ /* 0x000fc600078e02bc */
[----:B------:R-:W3:Y:S04]  /*14170*/  LDL.LU.64 R238, [R1+0x9e0] ;  /* 0x0009e00001ee7983 */ /* 0x000ee80000300a00 */
[----:B------:R2:W-:Y:S04]  /*14180*/  STL.64 [R1+0x4f0], R154 ;  /* 0x0004f09a01007387 */ /* 0x0005e80000100a00 */
[----:B-1----:R-:W3:Y:S04]  /*14190*/  LDL.LU.64 R10, [R1+0x9d8] ;  /* 0x0009d800010a7983 */ /* 0x002ee80000300a00 */
[----:B------:R1:W-:Y:S04]  /*141a0*/  STL.64 [R1+0x4e0], R22 ;  /* 0x0004e01601007387 */ /* 0x0003e80000100a00 */
[----:B--2---:R-:W2:Y:S04]  /*141b0*/  LDL.LU.64 R2, [R1+0x9d0] ;  /* 0x0009d00001027983 */ /* 0x004ea80000300a00 */
[----:B------:R-:W2:Y:S01]  /*141c0*/  LDL.LU.64 R188, [R1+0x9c8] ;  /* 0x0009c80001bc7983 */ /* 0x000ea20000300a00 */
[----:B------:R-:W-:-:S03]  /*141d0*/  ISETP.GE.U32.AND P5, PT, R156, 0x7ffffe64, PT ;  /* 0x7ffffe649c00780c */ /* 0x000fc60003fa6070 */
[----:B------:R1:W-:Y:S04]  /*141e0*/  LDGSTS.E [R18+0x5800c], desc[UR8][R154.64], !P3 ;  /* 0x5800c0009a127fae */ /* 0x0003e8000d921848 */
[----:B------:R1:W-:Y:S01]  /*141f0*/  LDGSTS.E [R18+0x5c00c], desc[UR8][R22.64], !P3 ;  /* 0x5c00c00016127fae */ /* 0x0003e2000d921848 */
[----:B------:R-:W-:Y:S02]  /*14200*/  ISETP.GE.U32.AND P3, PT, R252, 0x7ffffe63, PT ;  /* 0x7ffffe63fc00780c */ /* 0x000fe40003f66070 */
[----:B------:R-:W-:Y:S01]  /*14210*/  IADD3 R252, R20, -0x139, RZ ;  /* 0xfffffec714fc7810 */ /* 0x000fe20007ffe0ff */
[----:B------:R3:W-:Y:S01]  /*14220*/  STL.64 [R1+0xff0], R18 ;  /* 0x000ff01201007387 */ /* 0x0007e20000100a00 */
[----:B-1----:R-:W-:Y:S01]  /*14230*/  VIADD R154, R21, 0xfffffee1 ;  /* 0xfffffee1159a7836 */ /* 0x002fe20000000000 */
[----:B------:R-:W-:-:S02]  /*14240*/  ISETP.GE.U32.AND P4, PT, R152, 0x7ffffe65, PT ;  /* 0x7ffffe659800780c */ /* 0x000fc40003f86070 */
[----:B------:R-:W1:Y:S08]  /*14250*/  LDC R152, c[0x0][0x230] ;  /* 0x00008c00ff987b82 */ /* 0x000e700000000800 */
[----:B------:R-:W2:Y:S08]  /*14260*/  LDC R23, c[0x0][0x230] ;  /* 0x00008c00ff177b82 */ /* 0x000eb00000000800 */
[----:B------:R-:W2:Y:S01]  /*14270*/  LDC R22, c[0x0][0x230] ;  /* 0x00008c00ff167b82 */ /* 0x000ea20000000800 */
[----:B----4-:R-:W-:-:S04]  /*14280*/  IMAD.WIDE R158, R8, 0x4, R234 ;  /* 0x00000004089e7825 */ /* 0x010fc800078e02ea */
[C---:B------:R-:W-:Y:S01]  /*14290*/  IMAD.WIDE R156, R8.reuse, 0x4, R236 ;  /* 0x00000004089c7825 */ /* 0x040fe200078e02ec */
[----:B------:R-:W-:Y:S04]  /*142a0*/  STL.64 [R1+0x638], R158 ;  /* 0x0006389e01007387 */ /* 0x000fe80000100a00 */
[----:B------:R-:W-:Y:S01]  /*142b0*/  STL.64 [R1+0x648], R156 ;  /* 0x0006489c01007387 */ /* 0x000fe20000100a00 */
[----:B---3--:R-:W-:-:S03]  /*142c0*/  IMAD.WIDE R20, R8, 0x4, R4 ;  /* 0x0000000408147825 */ /* 0x008fc600078e0204 */
[----:B------:R-:W-:Y:S01]  /*142d0*/  LDGSTS.E [R17+0x40000], desc[UR8][R158.64], !P1 ;  /* 0x400000009e117fae */ /* 0x000fe2000c921848 */
[----:B------:R-:W-:-:S03]  /*142e0*/  IMAD.WIDE R18, R8, 0x4, R12 ;  /* 0x0000000408127825 */ /* 0x000fc600078e020c */
[----:B------:R-:W3:Y:S04]  /*142f0*/  LDL.LU.64 R4, [R1+0x468] ;  /* 0x0004680001047983 */ /* 0x000ee80000300a00 */
[----:B------:R-:W4:Y:S04]  /*14300*/  LDL.LU.64 R12, [R1+0x460] ;  /* 0x00046000010c7983 */ /* 0x000f280000300a00 */
[----:B------:R1:W-:Y:S04]  /*14310*/  STL.64 [R1+0x650], R20 ;  /* 0x0006501401007387 */ /* 0x0003e80000100a00 */
[----:B------:R2:W-:Y:S04]  /*14320*/  STL.64 [R1+0x660], R18 ;  /* 0x0006601201007387 */ /* 0x0005e80000100a00 */
[----:B------:R-:W4:Y:S04]  /*14330*/  LDL.LU.64 R234, [R1+0x458] ;  /* 0x0004580001ea7983 */ /* 0x000f280000300a00 */
[----:B------:R-:W4:Y:S04]  /*14340*/  LDL.LU.64 R236, [R1+0x450] ;  /* 0x0004500001ec7983 */ /* 0x000f280000300a00 */
[----:B------:R-:W-:Y:S01]  /*14350*/  LDGSTS.E [R17+0x44000], desc[UR8][R156.64], !P1 ;  /* 0x440000009c117fae */ /* 0x000fe2000c921848 */
[----:B------:R-:W-:-:S03]  /*14360*/  ISETP.GE.U32.AND P1, PT, R154, 0x7ffffe62, PT ;  /* 0x7ffffe629a00780c */ /* 0x000fc60003f26070 */
[----:B------:R1:W-:Y:S01]  /*14370*/  LDGSTS.E [R17+0x40004], desc[UR8][R20.64], !P0 ;  /* 0x4000400014117fae */ /* 0x0003e2000c121848 */
[----:B------:R-:W-:-:S03]  /*14380*/  VIADD R154, R153, 0xfffffec6 ;  /* 0xfffffec6999a7836 */ /* 0x000fc60000000000 */
[----:B------:R2:W-:Y:S01]  /*14390*/  LDGSTS.E [R17+0x44004], desc[UR8][R18.64], !P0 ;  /* 0x4400400012117fae */ /* 0x0005e2000c121848 */
[----:B------:R-:W-:Y:S01]  /*143a0*/  ISETP.GE.U32.AND P0, PT, R252, 0x7ffffe48, PT ;  /* 0x7ffffe48fc00780c */ /* 0x000fe20003f06070 */
[----:B-1----:R-:W-:Y:S01]  /*143b0*/  VIADD R252, R152, 0xfffffec5 ;  /* 0xfffffec598fc7836 */ /* 0x002fe20000000000 */
[----:B------:R-:W1:Y:S08]  /*143c0*/  LDC R21, c[0x0][0x230] ;  /* 0x00008c00ff157b82 */ /* 0x000e700000000800 */
[----:B------:R-:W1:Y:S01]  /*143d0*/  LDC R20, c[0x0][0x230] ;  /* 0x00008c00ff147b82 */ /* 0x000e620000000800 */
[----:B------:R-:W-:-:S04]  /*143e0*/  IMAD.WIDE R156, R8, 0x4, R238 ;  /* 0x00000004089c7825 */ /* 0x000fc800078e02ee */
[C---:B------:R-:W-:Y:S01]  /*143f0*/  IMAD.WIDE R10, R8.reuse, 0x4, R10 ;  /* 0x00000004080a7825 */ /* 0x040fe200078e020a */
[----:B------:R-:W-:Y:S04]  /*14400*/  STL.64 [R1+0x670], R156 ;  /* 0x0006709c01007387 */ /* 0x000fe80000100a00 */
[----:B------:R1:W-:Y:S01]  /*14410*/  STL.64 [R1+0x680], R10 ;  /* 0x0006800a01007387 */ /* 0x0003e20000100a00 */
[----:B--2---:R-:W-:-:S03]  /*14420*/  IMAD.WIDE R152, R8, 0x4, R2 ;  /* 0x0000000408987825 */ /* 0x004fc600078e0202 */
[----:B------:R-:W-:Y:S01]  /*14430*/  LDGSTS.E [R17+0x40008], desc[UR8][R156.64], !P6 ;  /* 0x400080009c117fae */ /* 0x000fe2000f121848 */
[----:B------:R-:W-:-:S03]  /*14440*/  IMAD.WIDE R18, R8, 0x4, R188 ;  /* 0x0000000408127825 */ /* 0x000fc600078e02bc */
[----:B------:R-:W2:Y:S04]  /*14450*/  LDL.LU.64 R2, [R1+0x448] ;  /* 0x0004480001027983 */ /* 0x000ea80000300a00 */
[----:B------:R-:W2:Y:S04]  /*14460*/  LDL.LU.64 R238, [R1+0x440] ;  /* 0x0004400001ee7983 */ /* 0x000ea80000300a00 */
[----:B------:R-:W-:Y:S04]  /*14470*/  STL.64 [R1+0x690], R152 ;  /* 0x0006909801007387 */ /* 0x000fe80000100a00 */
[----:B------:R1:W-:Y:S04]  /*14480*/  STL.64 [R1+0x760], R18 ;  /* 0x0007601201007387 */ /* 0x0003e80000100a00 */
[----:B------:R-:W2:Y:S04]  /*14490*/  LDL.LU.64 R188, [R1+0x438] ;  /* 0x0004380001bc7983 */ /* 0x000ea80000300a00 */
[----:B------:R-:W-:Y:S04]  /*144a0*/  LDGSTS.E [R17+0x44008], desc[UR8][R10.64], !P6 ;  /* 0x440080000a117fae */ /* 0x000fe8000f121848 */
[----:B-1----:R-:W2:Y:S01]  /*144b0*/  LDL.LU.64 R10, [R1+0x430] ;  /* 0x00043000010a7983 */ /* 0x002ea20000300a00 */
        /* <DEDUP_REMOVED lines=20> */
[----:B---3--:R-:W3:Y:S04]  /*14600*/  LDL.LU.64 R4, [R1+0x410] ;  /* 0x0004100001047983 */ /* 0x008ee80000300a00 */
[----:B----4-:R-:W4:Y:S01]  /*14610*/  LDL.LU.64 R12, [R1+0x400] ;  /* 0x00040000010c7983 */ /* 0x010f220000300a00 */
        /* <DEDUP_REMOVED lines=8> */
[----:B--2---:R-:W-:-:S04]  /*146a0*/  IMAD.WIDE R2, R8, 0x4, R2 ;  /* 0x0000000408027825 */ /* 0x004fc800078e0202 */
[C---:B------:R-:W-:Y:S01]  /*146b0*/  IMAD.WIDE R156, R8.reuse, 0x4, R238 ;  /* 0x00000004089c7825 */ /* 0x040fe200078e02ee */
[----:B------:R2:W-:Y:S04]  /*146c0*/  STL.64 [R1+0x738], R2 ;  /* 0x0007380201007387 */ /* 0x0005e80000100a00 */
[----:B------:R-:W-:Y:S04]  /*146d0*/  STL.64 [R1+0x730], R156 ;  /* 0x0007309c01007387 */ /* 0x000fe80000100a00 */
[----:B------:R-:W4:Y:S01]  /*146e0*/  LDL.LU.64 R238, [R1+0x3f0] ;  /* 0x0003f00001ee7983 */ /* 0x000f220000300a00 */
[----:B------:R-:W-:-:S03]  /*146f0*/  IMAD.WIDE R152, R8, 0x4, R188 ;  /* 0x0000000408987825 */ /* 0x000fc600078e02bc */
[----:B------:R-:W-:Y:S04]  /*14700*/  LDGSTS.E [R17+0x48008], desc[UR8][R2.64], !P4 ;  /* 0x4800800002117fae */ /* 0x000fe8000e121848 */
[----:B------:R-:W-:Y:S01]  /*14710*/  LDGSTS.E [R17+0x4c008], desc[UR8][R156.64], !P4 ;  /* 0x4c0080009c117fae */ /* 0x000fe2000e121848 */
[----:B------:R-:W-:-:S03]  /*14720*/  IMAD.WIDE R20, R8, 0x4, R10 ;  /* 0x0000000408147825 */ /* 0x000fc600078e020a */
[----:B------:R-:W-:Y:S04]  /*14730*/  LDGSTS.E [R17+0x4800c], desc[UR8][R152.64], !P0 ;  /* 0x4800c00098117fae */ /* 0x000fe8000c121848 */
[----:B------:R-:W4:Y:S04]  /*14740*/  LDL.LU.64 R10, [R1+0x3e0] ;  /* 0x0003e000010a7983 */ /* 0x000f280000300a00 */
[----:B------:R-:W-:Y:S04]  /*14750*/  STL.64 [R1+0x728], R152 ;  /* 0x0007289801007387 */ /* 0x000fe80000100a00 */
[----:B------:R1:W-:Y:S04]  /*14760*/  STL.64 [R1+0x720], R20 ;  /* 0x0007201401007387 */ /* 0x0003e80000100a00 */
[----:B--2---:R-:W2:Y:S04]  /*14770*/  LDL.LU.64 R2, [R1+0x3d0] ;  /* 0x0003d00001027983 */ /* 0x004ea80000300a00 */
[----:B------:R-:W2:Y:S01]  /*14780*/  LDL.LU.64 R188, [R1+0x3c0] ;  /* 0x0003c00001bc7983 */ /* 0x000ea20000300a00 */
[----:B------:R-:W-:Y:S01]  /*14790*/  ISETP.GE.U32.AND P4, PT, R154, 0x7ffffe27, PT ;  /* 0x7ffffe279a00780c */ /* 0x000fe20003f86070 */
[----:B------:R-:W-:-:S02]  /*147a0*/  VIADD R154, R19, 0xfffffea4 ;  /* 0xfffffea4139a7836 */ /* 0x000fc40000000000 */
        /* <DEDUP_REMOVED lines=9> */
[----:B------:R-:W-:Y:S01]  /*14840*/  LDGSTS.E [R17+0x50000], desc[UR8][R158.64], !P6 ;  /* 0x500000009e117fae */ /* 0x000fe2000f121848 */
[----:B---3--:R-:W-:-:S03]  /*14850*/  IMAD.WIDE R152, R8, 0x4, R4 ;  /* 0x0000000408987825 */ /* 0x008fc600078e0204 */
[----:B------:R-:W-:Y:S01]  /*14860*/  LDGSTS.E [R17+0x54000], desc[UR8][R156.64], !P6 ;  /* 0x540000009c117fae */ /* 0x000fe2000f121848 */
        /* <DEDUP_REMOVED lines=8> */
[----:B------:R1:W-:Y:S04]  /*148f0*/  LDGSTS.E [R17+0x50004], desc[UR8][R152.64], !P4 ;  /* 0x5000400098117fae */ /* 0x0003e8000e121848 */
[----:B------:R1:W-:Y:S01]  /*14900*/  LDGSTS.E [R17+0x54004], desc[UR8][R18.64], !P4 ;  /* 0x5400400012117fae */ /* 0x0003e2000e121848 */
[----:B------:R-:W-:Y:S01]  /*14910*/  ISETP.GE.U32.AND P4, PT, R252, 0x7ffffe08, PT ;  /* 0x7ffffe08fc00780c */ /* 0x000fe20003f86070 */
[----:B------:R-:W-:Y:S01]  /*14920*/  VIADD R252, R22, 0xfffffe85 ;  /* 0xfffffe8516fc7836 */ /* 0x000fe20000000000 */
[----:B-1----:R-:W-:Y:S01]  /*14930*/  IADD3 R152, R23, -0x17a, RZ ;  /* 0xfffffe8617987810 */ /* 0x002fe20007ffe0ff */
[----:B------:R-:W1:Y:S08]  /*14940*/  LDC R19, c[0x0][0x230] ;  /* 0x00008c00ff137b82 */ /* 0x000e700000000800 */
[----:B------:R-:W1:Y:S01]  /*14950*/  LDC R18, c[0x0][0x230] ;  /* 0x00008c00ff127b82 */ /* 0x000e620000000800 */
[----:B------:R-:W-:-:S05]  /*14960*/  IMAD.WIDE R154, R8, 0x4, R238 ;  /* 0x00000004089a7825 */ /* 0x000fca00078e02ee */
[----:B------:R-:W-:Y:S04]  /*14970*/  STL.64 [R1+0x6f8], R154 ;  /* 0x0006f89a01007387 */ /* 0x000fe80000100a00 */
[----:B------:R-:W-:Y:S01]  /*14980*/  LDGSTS.E [R17+0x50008], desc[UR8][R154.64], !P0 ;  /* 0x500080009a117fae */ /* 0x000fe2000c121848 */
[----:B------:R-:W-:-:S05]  /*14990*/  IMAD.WIDE R10, R8, 0x4, R10 ;  /* 0x00000004080a7825 */ /* 0x000fca00078e020a */
[----:B------:R1:W-:Y:S04]  /*149a0*/  STL.64 [R1+0x6f0], R10 ;  /* 0x0006f00a01007387 */ /* 0x0003e80000100a00 */
[----:B------:R-:W4:Y:S01]  /*149b0*/  LDL.LU.64 R232, [R1+0x2b0] ;  /* 0x0002b00001e87983 */ /* 0x000f220000300a00 */
[----:B--2---:R-:W-:-:S03]  /*149c0*/  IMAD.WIDE R22, R8, 0x4, R2 ;  /* 0x0000000408167825 */ /* 0x004fc600078e0202 */
[----:B------:R-:W2:Y:S01]  /*149d0*/  LDL.LU.64 R238, [R1+0x2a8] ;  /* 0x0002a80001ee7983 */ /* 0x000ea20000300a00 */
[----:B------:R-:W-:-:S03]  /*149e0*/  IMAD.WIDE R2, R8, 0x4, R188 ;  /* 0x0000000408027825 */ /* 0x000fc600078e02bc */
[----:B------:R-:W-:Y:S04]  /*149f0*/  STL.64 [R1+0x6e8], R22 ;  /* 0x0006e81601007387 */ /* 0x000fe80000100a00 */
[----:B------:R1:W-:Y:S04]  /*14a00*/  STL.64 [R1+0x6e0], R2 ;  /* 0x0006e00201007387 */ /* 0x0003e80000100a00 */
[----:B------:R-:W2:Y:S04]  /*14a10*/  LDL.LU.64 R188, [R1+0x2a0] ;  /* 0x0002a00001bc7983 */ /* 0x000ea80000300a00 */
[----:B------:R-:W-:Y:S04]  /*14a20*/  LDGSTS.E [R17+0x54008], desc[UR8][R10.64], !P0 ;  /* 0x540080000a117fae */ /* 0x000fe8000c121848 */
[----:B-1----:R-:W2:Y:S01]  /*14a30*/  LDL.LU.64 R10, [R1+0x298] ;  /* 0x00029800010a7983 */ /* 0x002ea20000300a00 */
[----:B------:R-:W-:-:S03]  /*14a40*/  ISETP.GE.U32.AND P0, PT, R152, 0x7ffffe07, PT ;  /* 0x7ffffe079800780c */ /* 0x000fc60003f06070 */
[----:B------:R-:W-:Y:S04]  /*14a50*/  LDGSTS.E [R17+0x5000c], desc[UR8][R22.64], !P6 ;  /* 0x5000c00016117fae */ /* 0x000fe8000f121848 */
[----:B------:R1:W-:Y:S01]  /*14a60*/  LDGSTS.E [R17+0x5400c], desc[UR8][R2.64], !P6 ;  /* 0x5400c00002117fae */ /* 0x0003e2000f121848 */
[----:B------:R-:W-:Y:S02]  /*14a70*/  ISETP.GE.U32.AND P6, PT, R252, 0x7ffffe06, PT ;  /* 0x7ffffe06fc00780c */ /* 0x000fe40003fc6070 */
[----:B------:R-:W-:Y:S01]  /*14a80*/  IADD3 R252, R21, -0x17c, RZ ;  /* 0xfffffe8415fc7810 */ /* 0x000fe20007ffe0ff */
[----:B------:R-:W-:Y:S01]  /*14a90*/  VIADD R20, R20, 0xfffffee0 ;  /* 0xfffffee014147836 */ /* 0x000fe20000000000 */
        /* <DEDUP_REMOVED lines=16> */
[----:B----4-:R-:W4:Y:S04]  /*14ba0*/  LDL.LU.64 R4, [R1+0x9a8] ;  /* 0x0009a80001047983 */ /* 0x010f280000300a00 */
[----:B------:R-:W-:Y:S01]  /*14bb0*/  LDGSTS.E [R17+0x58004], desc[UR8][R152.64], !P0 ;  /* 0x5800400098117fae */ /* 0x000fe2000c121848 */
[----:B------:R-:W-:Y:S01]  /*14bc0*/  ISETP.GE.U32.AND P4, PT, R252, 0x7ffffe05, PT ;  /* 0x7ffffe05fc00780c */ /* 0x000fe20003f86070 */
[----:B------:R-:W-:-:S02]  /*14bd0*/  VIADD R252, R18, 0xfffffec2 ;  /* 0xfffffec212fc7836 */ /* 0x000fc40000000000 */
[----:B------:R1:W-:Y:S02]  /*14be0*/  LDGSTS.E [R17+0x5c004], desc[UR8][R22.64], !P0 ;  /* 0x5c00400016117fae */ /* 0x0003e4000c121848 */
[----:B-1----:R-:W-:Y:S02]  /*14bf0*/  VIADD R22, R19, 0xfffffec3 ;  /* 0xfffffec313167836 */ /* 0x002fe40000000000 */
[----:B------:R-:W-:-:S04]  /*14c00*/  IMAD.WIDE R154, R8, 0x4, R232 ;  /* 0x00000004089a7825 */ /* 0x000fc800078e02e8 */
[C---:B--2---:R-:W-:Y:S01]  /*14c10*/  IMAD.WIDE R152, R8.reuse, 0x4, R238 ;  /* 0x0000000408987825 */ /* 0x044fe200078e02ee */
[----:B------:R-:W-:Y:S04]  /*14c20*/  STL.64 [R1+0x6b8], R154 ;  /* 0x0006b89a01007387 */ /* 0x000fe80000100a00 */
[----:B------:R-:W-:Y:S04]  /*14c30*/  STL.64 [R1+0x6b0], R152 ;  /* 0x0006b09801007387 */ /* 0x000fe80000100a00 */
[----:B------:R-:W2:Y:S01]  /*14c40*/  LDL.LU.64 R232, [R1+0x9a0] ;  /* 0x0009a00001e87983 */ /* 0x000ea20000300a00 */
[----:B------:R-:W-:-:S03]  /*14c50*/  IMAD.WIDE R18, R8, 0x4, R188 ;  /* 0x0000000408127825 */ /* 0x000fc600078e02bc */
[----:B------:R-:W2:Y:S04]  /*14c60*/  LDL.LU.64 R238, [R1+0x998] ;  /* 0x0009980001ee7983 */ /* 0x000ea80000300a00 */
[----:B------:R1:W-:Y:S04]  /*14c70*/  STL.64 [R1+0x6a8], R18 ;  /* 0x0006a81201007387 */ /* 0x0003e80000100a00 */
[----:B------:R-:W-:Y:S04]  /*14c80*/  LDGSTS.E [R17+0x58008], desc[UR8][R154.64], !P6 ;  /* 0x580080009a117fae */ /* 0x000fe8000f121848 */
[----:B------:R-:W-:Y:S01]  /*14c90*/  LDGSTS.E [R17+0x5c008], desc[UR8][R152.64], !P6 ;  /* 0x5c00800098117fae */ /* 0x000fe2000f121848 */
[----:B------:R-:W-:-:S03]  /*14ca0*/  IMAD.WIDE R10, R8, 0x4, R10 ;  /* 0x00000004080a7825 */ /* 0x000fc600078e020a */
[----:B------:R1:W-:Y:S04]  /*14cb0*/  LDGSTS.E [R17+0x5800c], desc[UR8][R18.64], !P4 ;  /* 0x5800c00012117fae */ /* 0x0003e8000e121848 */
[----:B------:R1:W-:Y:S04]  /*14cc0*/  STL.64 [R1+0x6a0], R10 ;  /* 0x0006a00a01007387 */ /* 0x0003e80000100a00 */
[----:B------:R-:W2:Y:S01]  /*14cd0*/  LDL.LU.64 R188, [R1+0x990] ;  /* 0x0009900001bc7983 */ /* 0x000ea20000300a00 */
[----:B------:R-:W-:-:S03]  /*14ce0*/  ISETP.GE.U32.AND P6, PT, R22, 0x7ffffe44, PT ;  /* 0x7ffffe441600780c */ /* 0x000fc60003fc6070 */
[----:B------:R-:W-:Y:S01]  /*14cf0*/  LDGSTS.E [R17+0x5c00c], desc[UR8][R10.64], !P4 ;  /* 0x5c00c0000a117fae */ /* 0x000fe2000e121848 */
[----:B------:R-:W-:Y:S01]  /*14d00*/  ISETP.GE.U32.AND P4, PT, R252, 0x7ffffe43, PT ;  /* 0x7ffffe43fc00780c */ /* 0x000fe20003f86070 */
[----:B------:R-:W-:Y:S01]  /*14d10*/  VIADD R252, R2, 0xfffffec0 ;  /* 0xfffffec002fc7836 */ /* 0x000fe20000000000 */
[----:B------:R-:W-:Y:S01]  /*14d20*/  IADD3 R22, R3, -0x13f, RZ ;  /* 0xfffffec103167810 */ /* 0x000fe20007ffe0ff */
[----:B-1----:R-:W1:Y:S01]  /*14d30*/  LDC R19, c[0x0][0x230] ;  /* 0x00008c00ff137b82 */ /* 0x002e620000000800 */
[----:B------:R-:W2:Y:S01]  /*14d40*/  LDL.LU.64 R10, [R1+0x988] ;  /* 0x00098800010a7983 */ /* 0x000ea20000300a00 */
[----:B------:R-:W-:-:S06]  /*14d50*/  ISETP.GE.U32.AND P0, PT, R20, 0x7ffffe61, PT ;  /* 0x7ffffe611400780c */ /* 0x000fcc0003f06070 */
[----:B------:R-:W1:Y:S08]  /*14d60*/  LDC R18, c[0x0][0x230] ;  /* 0x00008c00ff127b82 */ /* 0x000e700000000800 */
[----:B------:R-:W1:Y:S01]  /*14d70*/  LDC R20, c[0x0][0x230] ;  /* 0x00008c00ff147b82 */ /* 0x000e620000000800 */
[----:B------:R-:W-:-:S04]  /*14d80*/  IMAD.WIDE R154, R8, 0x4, R234 ;  /* 0x00000004089a7825 */ /* 0x000fc800078e02ea */
[C---:B------:R-:W-:Y:S01]  /*14d90*/  IMAD.WIDE R152, R8.reuse, 0x4, R236 ;  /* 0x0000000408987825 */ /* 0x040fe200078e02ec */
[----:B------:R-:W-:Y:S04]  /*14da0*/  STL.64 [R1+0x770], R154 ;  /* 0x0007709a01007387 */ /* 0x000fe80000100a00 */
[----:B------:R-:W-:Y:S04]  /*14db0*/  STL.64 [R1+0x780], R152 ;  /* 0x0007809801007387 */ /* 0x000fe80000100a00 */
[----:B------:R-:W2:Y:S01]  /*14dc0*/  LDL.LU.64 R2, [R1+0x338] ;  /* 0x0003380001027983 */ /* 0x000ea20000300a00 */
[----:B---3--:R-:W-:-:S03]  /*14dd0*/  IMAD.WIDE R12, R8, 0x4, R12 ;  /* 0x00000004080c7825 */ /* 0x008fc600078e020c */
[----:B------:R-:W3:Y:S01]  /*14de0*/  LDL.LU.64 R234, [R1+0x330] ;  /* 0x0003300001ea7983 */ /* 0x000ee20000300a00 */
[----:B----4-:R-:W-:-:S03]  /*14df0*/  IMAD.WIDE R4, R8, 0x4, R4 ;  /* 0x0000000408047825 */ /* 0x010fc600078e0204 */
[----:B------:R4:W-:Y:S04]  /*14e00*/  STL.64 [R1+0x790], R12 ;  /* 0x0007900c01007387 */ /* 0x0009e80000100a00 */
[----:B------:R1:W-:Y:S04]  /*14e10*/  STL.64 [R1+0x7a0], R4 ;  /* 0x0007a00401007387 */ /* 0x0003e80000100a00 */
[----:B------:R-:W3:Y:S04]  /*14e20*/  LDL.LU.64 R236, [R1+0x328] ;  /* 0x0003280001ec7983 */ /* 0x000ee80000300a00 */
[----:B------:R-:W-:Y:S04]  /*14e30*/  LDGSTS.E [R16+0x40000], desc[UR8][R154.64], !P5 ;  /* 0x400000009a107fae */ /* 0x000fe8000e921848 */
[----:B------:R-:W-:Y:S04]  /*14e40*/  LDGSTS.E [R16+0x44000], desc[UR8][R152.64], !P5 ;  /* 0x4400000098107fae */ /* 0x000fe8000e921848 */
[----:B------:R-:W-:Y:S01]  /*14e50*/  LDGSTS.E [R16+0x40004], desc[UR8][R12.64], !P3 ;  /* 0x400040000c107fae */ /* 0x000fe2000d921848 */
[----:B------:R-:W-:-:S03]  /*14e60*/  ISETP.GE.U32.AND P5, PT, R22, 0x7ffffe42, PT ;  /* 0x7ffffe421600780c */ /* 0x000fc60003fa6070 */
[----:B----4-:R-:W4:Y:S04]  /*14e70*/  LDL.LU.64 R12, [R1+0x320] ;  /* 0x00032000010c7983 */ /* 0x010f280000300a00 */
[----:B------:R-:W4:Y:S01]  /*14e80*/  LDL.LU.64 R230, [R1+0x318] ;  /* 0x0003180001e67983 */ /* 0x000f220000300a00 */
[----:B------:R-:W-:-:S03]  /*14e90*/  VIADD R22, R21, 0xfffffea3 ;  /* 0xfffffea315167836 */ /* 0x000fc60000000000 */
[----:B------:R1:W-:Y:S01]  /*14ea0*/  LDGSTS.E [R16+0x44004], desc[UR8][R4.64], !P3 ;  /* 0x4400400004107fae */ /* 0x0003e2000d921848 */
[----:B------:R-:W-:Y:S02]  /*14eb0*/  ISETP.GE.U32.AND P3, PT, R252, 0x7ffffe41, PT ;  /* 0x7ffffe41fc00780c */ /* 0x000fe40003f66070 */
[----:B-1----:R-:W-:Y:S01]  /*14ec0*/  IADD3 R252, R20, -0x15e, RZ ;  /* 0xfffffea214fc7810 */ /* 0x002fe20007ffe0ff */
[----:B------:R-:W1:Y:S08]  /*14ed0*/  LDC R4, c[0x0][0x230] ;  /* 0x00008c00ff047b82 */ /* 0x000e700000000800 */
[----:B------:R-:W4:Y:S01]  /*14ee0*/  LDC R5, c[0x0][0x230] ;  /* 0x00008c00ff057b82 */ /* 0x000f220000000800 */
[----:B--2---:R-:W-:-:S04]  /*14ef0*/  IMAD.WIDE R154, R8, 0x4, R232 ;  /* 0x00000004089a7825 */ /* 0x004fc800078e02e8 */
[C---:B------:R-:W-:Y:S01]  /*14f00*/  IMAD.WIDE R152, R8.reuse, 0x4, R238 ;  /* 0x0000000408987825 */ /* 0x040fe200078e02ee */
[----:B------:R-:W-:Y:S04]  /*14f10*/  STL.64 [R1+0x7b8], R154 ;  /* 0x0007b89a01007387 */ /* 0x000fe80000100a00 */
[----:B------:R-:W2:Y:S04]  /*14f20*/  LDL.LU.64 R232, [R1+0x310] ;  /* 0x0003100001e87983 */ /* 0x000ea80000300a00 */
[----:B------:R-:W-:Y:S04]  /*14f30*/  STL.64 [R1+0x7d0], R152 ;  /* 0x0007d09801007387 */ /* 0x000fe80000100a00 */
[----:B------:R-:W2:Y:S04]  /*14f40*/  LDL.LU.64 R238, [R1+0x308] ;  /* 0x0003080001ee7983 */ /* 0x000ea80000300a00 */
[----:B------:R-:W-:Y:S04]  /*14f50*/  LDGSTS.E [R16+0x40008], desc[UR8][R154.64], !P1 ;  /* 0x400080009a107fae */ /* 0x000fe8000c921848 */
[----:B------:R-:W-:Y:S01]  /*14f60*/  LDGSTS.E [R16+0x44008], desc[UR8][R152.64], !P1 ;  /* 0x4400800098107fae */ /* 0x000fe2000c921848 */
[----:B------:R-:W-:-:S03]  /*14f70*/  IMAD.WIDE R20, R8, 0x4, R188 ;  /* 0x0000000408147825 */ /* 0x000fc600078e02bc */
[----:B------:R-:W2:Y:S04]  /*14f80*/  LDL.LU.64 R188, [R1+0x300] ;  /* 0x0003000001bc7983 */ /* 0x000ea80000300a00 */
[----:B------:R-:W-:Y:S04]  /*14f90*/  STL.64 [R1+0x7e0], R20 ;  /* 0x0007e01401007387 */ /* 0x000fe80000100a00 */
[----:B------:R-:W-:Y:S01]  /*14fa0*/  LDGSTS.E [R16+0x4000c], desc[UR8][R20.64], !P0 ;  /* 0x4000c00014107fae */ /* 0x000fe2000c121848 */
[----:B------:R-:W-:-:S05]  /*14fb0*/  IMAD.WIDE R10, R8, 0x4, R10 ;  /* 0x00000004080a7825 */ /* 0x000fca00078e020a */
[----:B------:R1:W-:Y:S01]  /*14fc0*/  STL.64 [R1+0x860], R10 ;  /* 0x0008600a01007387 */ /* 0x0003e20000100a00 */
[----:B------:R-:W-:Y:S01]  /*14fd0*/  ISETP.GE.U32.AND P1, PT, R22, 0x7ffffe24, PT ;  /* 0x7ffffe241600780c */ /* 0x000fe20003f26070 */
[----:B------:R-:W-:Y:S02]  /*14fe0*/  VIADD R22, R19, 0xfffffea1 ;  /* 0xfffffea113167836 */ /* 0x000fe40000000000 */
[----:B------:R1:W-:Y:S01]  /*14ff0*/  LDGSTS.E [R16+0x4400c], desc[UR8][R10.64], !P0 ;  /* 0x4400c0000a107fae */ /* 0x0003e2000c121848 */
[----:B------:R-:W-:Y:S01]  /*15000*/  ISETP.GE.U32.AND P0, PT, R252, 0x7ffffe23, PT ;  /* 0x7ffffe23fc00780c */ /* 0x000fe20003f06070 */
[----:B------:R-:W-:Y:S01]  /*15010*/  VIADD R252, R18, 0xfffffea0 ;  /* 0xfffffea012fc7836 */ /* 0x000fe20000000000 */
[----:B-1----:R-:W-:Y:S01]  /*15020*/  IADD3 R4, R4, -0x17d, RZ ;  /* 0xfffffe8304047810 */ /* 0x002fe20007ffe0ff */
[----:B------:R-:W1:Y:S08]  /*15030*/  LDC R11, c[0x0][0x230] ;  /* 0x00008c00ff0b7b82 */ /* 0x000e700000000800 */
[----:B------:R-:W1:Y:S01]  /*15040*/  LDC R10, c[0x0][0x230] ;  /* 0x00008c00ff0a7b82 */ /* 0x000e620000000800 */
[----:B------:R-:W-:-:S04]  /*15050*/  IMAD.WIDE R2, R8, 0x4, R2 ;  /* 0x0000000408027825 */ /* 0x000fc800078e0202 */
[C---:B---3--:R-:W-:Y:S01]  /*15060*/  IMAD.WIDE R152, R8.reuse, 0x4, R234 ;  /* 0x0000000408987825 */ /* 0x048fe200078e02ea */
[----:B------:R3:W-:Y:S04]  /*15070*/  STL.64 [R1+0x858], R2 ;  /* 0x0008580201007387 */ /* 0x0007e80000100a00 */
[----:B------:R-:W2:Y:S04]  /*15080*/  LDL.LU.64 R234, [R1+0x2f8] ;  /* 0x0002f80001ea7983 */ /* 0x000ea80000300a00 */
[----:B------:R1:W-:Y:S01]  /*15090*/  STL.64 [R1+0x850], R152 ;  /* 0x0008509801007387 */ /* 0x0003e20000100a00 */
[----:B------:R-:W-:-:S03]  /*150a0*/  IMAD.WIDE R20, R8, 0x4, R236 ;  /* 0x0000000408147825 */ /* 0x000fc600078e02ec */
[----:B------:R-:W-:Y:S04]  /*150b0*/  LDGSTS.E [R16+0x48000], desc[UR8][R2.64], !P6 ;  /* 0x4800000002107fae */ /* 0x000fe8000f121848 */
[----:B------:R-:W2:Y:S04]  /*150c0*/  LDL.LU.64 R236, [R1+0x2f0] ;  /* 0x0002f00001ec7983 */ /* 0x000ea80000300a00 */
[----:B------:R2:W-:Y:S04]  /*150d0*/  STL.64 [R1+0x848], R20 ;  /* 0x0008481401007387 */ /* 0x0005e80000100a00 */
[----:B------:R1:W-:Y:S01]  /*150e0*/  LDGSTS.E [R16+0x4c000], desc[UR8][R152.64], !P6 ;  /* 0x4c00000098107fae */ /* 0x0003e2000f121848 */
[----:B------:R-:W-:-:S03]  /*150f0*/  ISETP.GE.U32.AND P6, PT, R22, 0x7ffffe22, PT ;  /* 0x7ffffe221600780c */ /* 0x000fc60003fc6070 */
[----:B------:R2:W-:Y:S01]  /*15100*/  LDGSTS.E [R16+0x48004], desc[UR8][R20.64], !P4 ;  /* 0x4800400014107fae */ /* 0x0005e2000e121848 */
[----:B----4-:R-:W-:-:S03]  /*15110*/  IMAD.WIDE R18, R8, 0x4, R12 ;  /* 0x0000000408127825 */ /* 0x010fc600078e020c */
[----:B------:R-:W4:Y:S04]  /*15120*/  LDL.LU.64 R12, [R1+0x2e8] ;  /* 0x0002e800010c7983 */ /* 0x000f280000300a00 */
[----:B---3--:R-:W3:Y:S01]  /*15130*/  LDL.LU.64 R2, [R1+0x2e0] ;  /* 0x0002e00001027983 */ /* 0x008ee20000300a00 */
[----:B-1----:R-:W-:-:S03]  /*15140*/  IMAD.WIDE R152, R8, 0x4, R230 ;  /* 0x0000000408987825 */ /* 0x002fc600078e02e6 */
[----:B------:R1:W-:Y:S04]  /*15150*/  STL.64 [R1+0x840], R18 ;  /* 0x0008401201007387 */ /* 0x0003e80000100a00 */
[----:B------:R1:W-:Y:S04]  /*15160*/  LDGSTS.E [R16+0x4c004], desc[UR8][R18.64], !P4 ;  /* 0x4c00400012107fae */ /* 0x0003e8000e121848 */
[----:B------:R-:W-:Y:S01]  /*15170*/  STL.64 [R1+0x838], R152 ;  /* 0x0008389801007387 */ /* 0x000fe20000100a00 */
[----:B------:R-:W-:Y:S01]  /*15180*/  ISETP.GE.U32.AND P4, PT, R252, 0x7ffffe21, PT ;  /* 0x7ffffe21fc00780c */ /* 0x000fe20003f86070 */
[----:B------:R-:W-:-:S02]  /*15190*/  VIADD R252, R5, 0xfffffe82 ;  /* 0xfffffe8205fc7836 */ /* 0x000fc40000000000 */
[----:B------:R-:W-:Y:S01]  /*151a0*/  LDGSTS.E [R16+0x48008], desc[UR8][R152.64], !P5 ;  /* 0x4800800098107fae */ /* 0x000fe2000e921848 */
[----:B--2---:R-:W-:-:S04]  /*151b0*/  IMAD.WIDE R22, R8, 0x4, R232 ;  /* 0x0000000408167825 */ /* 0x004fc800078e02e8 */
[C---:B------:R-:W-:Y:S01]  /*151c0*/  IMAD.WIDE R20, R8.reuse, 0x4, R238 ;  /* 0x0000000408147825 */ /* 0x040fe200078e02ee */
[----:B------:R-:W-:Y:S04]  /*151d0*/  STL.64 [R1+0x830], R22 ;  /* 0x0008301601007387 */ /* 0x000fe80000100a00 */
[----:B------:R2:W-:Y:S04]  /*151e0*/  STL.64 [R1+0x828], R20 ;  /* 0x0008281401007387 */ /* 0x0005e80000100a00 */
[----:B------:R-:W3:Y:S01]  /*151f0*/  LDL.LU.64 R230, [R1+0x2d8] ;  /* 0x0002d80001e67983 */ /* 0x000ee20000300a00 */
[----:B-1----:R-:W-:-:S03]  /*15200*/  IMAD.WIDE R18, R8, 0x4, R188 ;  /* 0x0000000408127825 */ /* 0x002fc600078e02bc */
[----:B------:R-:W-:Y:S01]  /*15210*/  LDGSTS.E [R16+0x4c008], desc[UR8][R22.64], !P5 ;  /* 0x4c00800016107fae */ /* 0x000fe2000e921848 */
[----:B------:R-:W-:-:S03]  /*15220*/  ISETP.GE.U32.AND P5, PT, R4, 0x7ffffe04, PT ;  /* 0x7ffffe040400780c */ /* 0x000fc60003fa6070 */
[----:B------:R1:W-:Y:S04]  /*15230*/  STL.64 [R1+0x820], R18 ;  /* 0x0008201201007387 */ /* 0x0003e80000100a00 */
[----:B------:R-:W3:Y:S04]  /*15240*/  LDL.LU.64 R238, [R1+0x2d0] ;  /* 0x0002d00001ee7983 */ /* 0x000ee80000300a00 */
[----:B------:R-:W3:Y:S04]  /*15250*/  LDL.LU.64 R4, [R1+0x2c8] ;  /* 0x0002c80001047983 */ /* 0x000ee80000300a00 */
[----:B------:R-:W3:Y:S04]  /*15260*/  LDL.LU.64 R188, [R1+0x2c0] ;  /* 0x0002c00001bc7983 */ /* 0x000ee80000300a00 */
[----:B------:R2:W-:Y:S04]  /*15270*/  LDGSTS.E [R16+0x4800c], desc[UR8][R20.64], !P3 ;  /* 0x4800c00014107fae */ /* 0x0005e8000d921848 */
[----:B------:R1:W-:Y:S01]  /*15280*/  LDGSTS.E [R16+0x4c00c], desc[UR8][R18.64], !P3 ;  /* 0x4c00c00012107fae */ /* 0x0003e2000d921848 */
[----:B------:R-:W-:Y:S01]  /*15290*/  ISETP.GE.U32.AND P3, PT, R252, 0x7ffffe03, PT ;  /* 0x7ffffe03fc00780c */ /* 0x000fe20003f66070 */
[----:B------:R-:W-:-:S02]  /*152a0*/  VIADD R252, R11, 0xfffffe81 ;  /* 0xfffffe810bfc7836 */ /* 0x000fc40000000000 */
[----:B------:R-:W1:Y:S01]  /*152b0*/  S2R R11, SR_TID.X ;  /* 0x00000000000b7919 */ /* 0x000e620000002100 */
[----:B------:R-:W-:Y:S01]  /*152c0*/  IADD3 R10, R10, -0x180, RZ ;  /* 0xfffffe800a0a7810 */ /* 0x000fe20007ffe0ff */
[----:B--2---:R-:W2:Y:S08]  /*152d0*/  LDC R20, c[0x0][0x230] ;  /* 0x00008c00ff147b82 */ /* 0x004eb00000000800 */
[----:B-1----:R-:W1:Y:S08]  /*152e0*/  LDC R19, c[0x0][0x230] ;  /* 0x00008c00ff137b82 */ /* 0x002e700000000800 */
[----:B------:R-:W1:Y:S01]  /*152f0*/  LDC R18, c[0x0][0x230] ;  /* 0x00008c00ff127b82 */ /* 0x000e620000000800 */
[----:B------:R-:W-:Y:S01]  /*15300*/  LOP3.LUT R11, R11, 0x7f, RZ, 0xc0, !PT ;  /* 0x0000007f0b0b7812 */ /* 0x000fe200078ec0ff */
[----:B------:R-:W-:-:S05]  /*15310*/  IMAD.WIDE R152, R8, 0x4, R234 ;  /* 0x0000000408987825 */ /* 0x000fca00078e02ea */
[----:B------:R-:W-:Y:S01]  /*15320*/  LDGSTS.E [R16+0x50000], desc[UR8][R152.64], !P1 ;  /* 0x5000000098107fae */ /* 0x000fe2000c921848 */
[----:B------:R-:W-:-:S05]  /*15330*/  IMAD.WIDE R22, R8, 0x4, R236 ;  /* 0x0000000408167825 */ /* 0x000fca00078e02ec */
[----:B------:R-:W-:Y:S01]  /*15340*/  LDGSTS.E [R16+0x54000], desc[UR8][R22.64], !P1 ;  /* 0x5400000016107fae */ /* 0x000fe2000c921848 */
[----:B------:R-:W-:Y:S02]  /*15350*/  ISETP.GE.AND P1, PT, R11, R10, PT ;  /* 0x0000000a0b00720c */ /* 0x000fe40003f26270 */
[----:B------:R-:W1:Y:S01]  /*15360*/  LDC R11, c[0x0][0x230] ;  /* 0x00008c00ff0b7b82 */ /* 0x000e620000000800 */
[----:B------:R-:W-:Y:S04]  /*15370*/  STL.64 [R1+0x818], R152 ;  /* 0x0008189801007387 */ /* 0x000fe80000100a00 */
[----:B------:R-:W-:Y:S01]  /*15380*/  STL.64 [R1+0x810], R22 ;  /* 0x0008101601007387 */ /* 0x000fe20000100a00 */
[----:B----4-:R-:W-:-:S04]  /*15390*/  IMAD.WIDE R12, R8, 0x4, R12 ;  /* 0x00000004080c7825 */ /* 0x010fc800078e020c */
[----:B---3--:R-:W-:Y:S01]  /*153a0*/  IMAD.WIDE R2, R8, 0x4, R2 ;  /* 0x0000000408027825 */ /* 0x008fe200078e0202 */
[----:B------:R3:W-:Y:S04]  /*153b0*/  STL.64 [R1+0x808], R12 ;  /* 0x0008080c01007387 */ /* 0x0007e80000100a00 */
[----:B------:R-:W4:Y:S04]  /*153c0*/  LDL.LU.64 R232, [R1+0x290] ;  /* 0x0002900001e87983 */ /* 0x000f280000300a00 */
[----:B------:R2:W-:Y:S04]  /*153d0*/  STL.64 [R1+0x800], R2 ;  /* 0x0008000201007387 */ /* 0x0005e80000100a00 */
[----:B------:R-:W4:Y:S04]  /*153e0*/  LDL.LU.64 R234, [R1+0x288] ;  /* 0x0002880001ea7983 */ /* 0x000f280000300a00 */
[----:B------:R-:W4:Y:S04]  /*153f0*/  LDL.LU.64 R236, [R1+0x280] ;  /* 0x0002800001ec7983 */ /* 0x000f280000300a00 */
[----:B------:R-:W-:Y:S01]  /*15400*/  LDGSTS.E [R16+0x50004], desc[UR8][R12.64], !P0 ;  /* 0x500040000c107fae */ /* 0x000fe2000c121848 */
[----:B-1----:R-:W-:-:S03]  /*15410*/  VIADD R11, R11, 0x7f ;  /* 0x0000007f0b0b7836 */ /* 0x002fc60000000000 */
[----:B------:R2:W-:Y:S04]  /*15420*/  LDGSTS.E [R16+0x54004], desc[UR8][R2.64], !P0 ;  /* 0x5400400002107fae */ /* 0x0005e8000c121848 */
[----:B---3--:R-:W3:Y:S01]  /*15430*/  LDL.LU.64 R12, [R1+0x278] ;  /* 0x00027800010c7983 */ /* 0x008ee20000300a00 */
[----:B------:R-:W-:Y:S02]  /*15440*/  ISETP.GE.U32.AND P0, PT, R252, 0x7ffffe02, PT ;  /* 0x7ffffe02fc00780c */ /* 0x000fe40003f06070 */
[----:B------:R-:W-:Y:S01]  /*15450*/  SEL R252, RZ, 0x4, P1 ;  /* 0x00000004fffc7807 */ /* 0x000fe20000800000 */
[----:B--2---:R-:W1:Y:S01]  /*15460*/  LDC R3, c[0x0][0x230] ;  /* 0x00008c00ff037b82 */ /* 0x004e620000000800 */
[----:B------:R-:W-:-:S04]  /*15470*/  ISETP.GT.AND P1, PT, R11, 0x1ff, PT ;  /* 0x000001ff0b00780c */ /* 0x000fc80003f24270 */
[----:B------:R-:W-:Y:S02]  /*15480*/  SEL R252, R252, RZ, P1 ;  /* 0x000000fffcfc7207 */ /* 0x000fe40000800000 */
[----:B------:R-:W-:Y:S01]  /*15490*/  ISETP.GE.U32.AND P1, PT, R10, 0x7ffffe01, PT ;  /* 0x7ffffe010a00780c */ /* 0x000fe20003f26070 */
[----:B------:R-:W2:Y:S01]  /*154a0*/  LDC R2, c[0x0][0x230] ;  /* 0x00008c00ff027b82 */ /* 0x000ea20000000800 */
[----:B------:R-:W-:-:S05]  /*154b0*/  IMAD.WIDE R156, R8, 0x4, R230 ;  /* 0x00000004089c7825 */ /* 0x000fca00078e02e6 */
[----:B------:R-:W-:Y:S04]  /*154c0*/  STL.64 [R1+0x7f8], R156 ;  /* 0x0007f89c01007387 */ /* 0x000fe80000100a00 */
[----:B------:R-:W-:Y:S01]  /*154d0*/  LDGSTS.E [R16+0x50008], desc[UR8][R156.64], !P6 ;  /* 0x500080009c107fae */ /* 0x000fe2000f121848 */
[----:B------:R-:W-:-:S04]  /*154e0*/  IMAD.WIDE R154, R8, 0x4, R238 ;  /* 0x00000004089a7825 */ /* 0x000fc800078e02ee */
[C---:B------:R-:W-:Y:S01]  /*154f0*/  IMAD.WIDE R152, R8.reuse, 0x4, R4 ;  /* 0x0000000408987825 */ /* 0x040fe200078e0204 */
[----:B------:R-:W-:Y:S03]  /*15500*/  STL.64 [R1+0x7f0], R154 ;  /* 0x0007f09a01007387 */ /* 0x000fe60000100a00 */
[----:B------:R-:W-:Y:S01]  /*15510*/  IMAD.WIDE R22, R8, 0x4, R188 ;  /* 0x0000000408167825 */ /* 0x000fe200078e02bc */
[----:B------:R-:W2:Y:S04]  /*15520*/  LDL.LU.64 R238, [R1+0x270] ;  /* 0x0002700001ee7983 */ /* 0x000ea80000300a00 */
[----:B------:R-:W2:Y:S04]  /*15530*/  LDL.LU.64 R4, [R1+0x268] ;  /* 0x0002680001047983 */ /* 0x000ea80000300a00 */
[----:B------:R4:W-:Y:S04]  /*15540*/  STL.64 [R1+0x868], R152 ;  /* 0x0008689801007387 */ /* 0x0009e80000100a00 */
[----:B------:R1:W-:Y:S04]  /*15550*/  STL.64 [R1+0x890], R22 ;  /* 0x0008901601007387 */ /* 0x0003e80000100a00 */
[----:B------:R-:W2:Y:S04]  /*15560*/  LDL.LU.64 R10, [R1+0x260] ;  /* 0x00026000010a7983 */ /* 0x000ea80000300a00 */
[----:B------:R-:W2:Y:S04]  /*15570*/  LDL.LU.64 R188, [R1+0x258] ;  /* 0x0002580001bc7983 */ /* 0x000ea80000300a00 */
[----:B------:R-:W-:Y:S01]  /*15580*/  LDGSTS.E [R16+0x54008], desc[UR8][R154.64], !P6 ;  /* 0x540080009a107fae */ /* 0x000fe2000f121848 */
[----:B------:R-:W-:Y:S01]  /*15590*/  ISETP.NE.U32.AND P6, PT, R252, RZ, PT ;  /* 0x000000fffc00720c */ /* 0x000fe20003fc5070 */
[----:B------:R-:W-:-:S02]  /*155a0*/  VIADD R252, R20, 0xfffffe7d ;  /* 0xfffffe7d14fc7836 */ /* 0x000fc40000000000 */
[----:B------:R4:W-:Y:S04]  /*155b0*/  LDGSTS.E [R16+0x5000c], desc[UR8][R152.64], !P4 ;  /* 0x5000c00098107fae */ /* 0x0009e8000e121848 */
[----:B------:R1:W-:Y:S01]  /*155c0*/  LDGSTS.E [R16+0x5400c], desc[UR8][R22.64], !P4 ;  /* 0x5400c00016107fae */ /* 0x0003e2000e121848 */
[----:B------:R-:W-:Y:S01]  /*155d0*/  IADD3 R19, R19, -0x182, RZ ;  /* 0xfffffe7e13137810 */ /* 0x000fe20007ffe0ff */
[----:B----4-:R-:W-:-:S04]  /*155e0*/  IMAD.WIDE R152, R8, 0x4, R232 ;  /* 0x0000000408987825 */ /* 0x010fc800078e02e8 */
[C---:B-1----:R-:W-:Y:S01]  /*155f0*/  IMAD.WIDE R22, R8.reuse, 0x4, R234 ;  /* 0x0000000408167825 */ /* 0x042fe200078e02ea */
[----:B------:R-:W-:Y:S03]  /*15600*/  STL.64 [R1+0x7e8], R152 ;  /* 0x0007e89801007387 */ /* 0x000fe60000100a00 */
[C---:B------:R-:W-:Y:S01]  /*15610*/  IMAD.WIDE R20, R8.reuse, 0x4, R236 ;  /* 0x0000000408147825 */ /* 0x040fe200078e02ec */
[----:B------:R1:W-:Y:S04]  /*15620*/  STL.64 [R1+0x888], R22 ;  /* 0x0008881601007387 */ /* 0x0003e80000100a00 */
[----:B------:R4:W-:Y:S04]  /*15630*/  LDGSTS.E [R16+0x58000], desc[UR8][R152.64], !P5 ;  /* 0x5800000098107fae */ /* 0x0009e8000e921848 */
[----:B------:R-:W-:Y:S04]  /*15640*/  STL.64 [R1+0x7d8], R20 ;  /* 0x0007d81401007387 */ /* 0x000fe80000100a00 */
[----:B------:R-:W-:Y:S01]  /*15650*/  LDGSTS.E [R16+0x5c000], desc[UR8][R22.64], !P5 ;  /* 0x5c00000016107fae */ /* 0x000fe2000e921848 */
[----:B---3--:R-:W-:-:S03]  /*15660*/  IMAD.WIDE R12, R8, 0x4, R12 ;  /* 0x00000004080c7825 */ /* 0x008fc600078e020c */
[----:B------:R3:W-:Y:S04]  /*15670*/  LDGSTS.E [R16+0x58004], desc[UR8][R20.64], !P3 ;  /* 0x5800400014107fae */ /* 0x0007e8000d921848 */
[----:B------:R4:W-:Y:S04]  /*15680*/  STL.64 [R1+0x880], R12 ;  /* 0x0008800c01007387 */ /* 0x0009e80000100a00 */
[----:B-1----:R-:W3:Y:S04]  /*15690*/  LDL.LU.64 R22, [R1+0x250] ;  /* 0x0002500001167983 */ /* 0x002ee80000300a00 */
[----:B------:R-:W3:Y:S04]  /*156a0*/  LDL.LU.64 R232, [R1+0x248] ;  /* 0x0002480001e87983 */ /* 0x000ee80000300a00 */
[----:B------:R-:W3:Y:S04]  /*156b0*/  LDL.LU.64 R234, [R1+0x240] ;  /* 0x0002400001ea7983 */ /* 0x000ee80000300a00 */
[----:B------:R-:W3:Y:S04]  /*156c0*/  LDL.LU.64 R236, [R1+0x238] ;  /* 0x0002380001ec7983 */ /* 0x000ee80000300a00 */
[----:B------:R-:W-:Y:S01]  /*156d0*/  LDGSTS.E [R16+0x5c004], desc[UR8][R12.64], !P3 ;  /* 0x5c0040000c107fae */ /* 0x000fe2000d921848 */
[----:B------:R-:W-:Y:S01]  /*156e0*/  ISETP.GE.U32.AND P5, PT, R19, 0x7ffffdff, PT ;  /* 0x7ffffdff1300780c */ /* 0x000fe20003fa6070 */
[----:B------:R-:W-:Y:S01]  /*156f0*/  VIADD R19, R3, 0xfffffe7c ;  /* 0xfffffe7c03137836 */ /* 0x000fe20000000000 */
[----:B------:R-:W-:-:S02]  /*15700*/  ISETP.GE.U32.AND P3, PT, R252, 0x7ffffdfe, PT ;  /* 0x7ffffdfefc00780c */ /* 0x000fc40003f66070 */
[----:B--2---:R-:W-:Y:S01]  /*15710*/  IADD3 R252, R2, -0x1a1, RZ ;  /* 0xfffffe5f02fc7810 */ /* 0x004fe20007ffe0ff */
[----:B----4-:R-:W2:Y:S01]  /*15720*/  LDL.LU.64 R12, [R1+0x230] ;  /* 0x00023000010c7983 */ /* 0x010ea20000300a00 */
[----:B------:R-:W-:-:S03]  /*15730*/  IMAD.WIDE R152, R8, 0x4, R238 ;  /* 0x0000000408987825 */ /* 0x000fc600078e02ee */
[----:B------:R-:W4:Y:S01]  /*15740*/  LDL.LU.64 R238, [R1+0x228] ;  /* 0x0002280001ee7983 */ /* 0x000f220000300a00 */
[----:B---3--:R-:W-:-:S03]  /*15750*/  IMAD.WIDE R20, R8, 0x4, R4 ;  /* 0x0000000408147825 */ /* 0x008fc600078e0204 */
[----:B------:R-:W-:Y:S04]  /*15760*/  STL.64 [R1+0x7c8], R152 ;  /* 0x0007c89801007387 */ /* 0x000fe80000100a00 */
[----:B------:R-:W-:Y:S04]  /*15770*/  STL.64 [R1+0x878], R20 ;  /* 0x0008781401007387 */ /* 0x000fe80000100a00 */
[----:B------:R-:W3:Y:S01]  /*15780*/  LDL.LU.64 R2, [R1+0x220] ;  /* 0x0002200001027983 */ /* 0x000ee20000300a00 */
[----:B------:R-:W-:-:S03]  /*15790*/  IMAD.WIDE R10, R8, 0x4, R10 ;  /* 0x00000004080a7825 */ /* 0x000fc600078e020a */
[----:B------:R-:W-:Y:S01]  /*157a0*/  LDGSTS.E [R16+0x58008], desc[UR8][R152.64], !P0 ;  /* 0x5800800098107fae */ /* 0x000fe2000c121848 */
[----:B------:R-:W-:-:S03]  /*157b0*/  IMAD.WIDE R4, R8, 0x4, R188 ;  /* 0x0000000408047825 */ /* 0x000fc600078e02bc */
[----:B------:R-:W-:Y:S04]  /*157c0*/  STL.64 [R1+0xff8], R8 ;  /* 0x000ff80801007387 */ /* 0x000fe80000100a00 */
[----:B------:R-:W-:Y:S04]  /*157d0*/  STL.64 [R1+0x7b0], R10 ;  /* 0x0007b00a01007387 */ /* 0x000fe80000100a00 */
[----:B------:R-:W-:Y:S04]  /*157e0*/  LDGSTS.E [R16+0x5c008], desc[UR8][R20.64], !P0 ;  /* 0x5c00800014107fae */ /* 0x000fe8000c121848 */
[----:B------:R1:W-:Y:S04]  /*157f0*/  STL.64 [R1+0x870], R4 ;  /* 0x0008700401007387 */ /* 0x0003e80000100a00 */
[----:B------:R3:W-:Y:S04]  /*15800*/  LDGSTS.E [R16+0x5800c], desc[UR8][R10.64], !P1 ;  /* 0x5800c0000a107fae */ /* 0x0007e8000c921848 */
[----:B------:R-:W3:Y:S04]  /*15810*/  LDL.LU.64 R230, [R1+0x218] ;  /* 0x0002180001e67983 */ /* 0x000ee80000300a00 */
[----:B------:R3:W-:Y:S04]  /*15820*/  LDGSTS.E [R16+0x5c00c], desc[UR8][R4.64], !P1 ;  /* 0x5c00c00004107fae */ /* 0x0007e8000c921848 */
[----:B-1----:R-:W3:Y:S04]  /*15830*/  LDL.LU.64 R4, [R1+0x210] ;  /* 0x0002100001047983 */ /* 0x002ee80000300a00 */
[----:B------:R-:W3:Y:S04]  /*15840*/  LDL.LU.64 R10, [R1+0x208] ;  /* 0x00020800010a7983 */ /* 0x000ee80000300a00 */
[----:B------:R-:W-:Y:S04]  /*15850*/  STL.64 [R1+0x1000], R16 ;  /* 0x0010001001007387 */ /* 0x000fe80000100a00 */
[----:B------:R-:W3:Y:S01]  /*15860*/  LDL.LU.64 R188, [R1+0x200] ;  /* 0x0002000001bc7983 */ /* 0x000ee20000300a00 */
[----:B------:R-:W-:-:S04]  /*15870*/  IMAD.WIDE R8, R7, 0x4, R22 ;  /* 0x0000000407087825 */ /* 0x000fc800078e0216 */
[C---:B------:R-:W-:Y:S01]  /*15880*/  IMAD.WIDE R250, R7.reuse, 0x4, R232 ;  /* 0x0000000407fa7825 */ /* 0x040fe200078e02e8 */
[----:B------:R-:W-:Y:S03]  /*15890*/  STL.64 [R1+0xb90], R8 ;  /* 0x000b900801007387 */ /* 0x000fe60000100a00 */
[C---:B------:R-:W-:Y:S01]  /*158a0*/  IMAD.WIDE R216, R7.reuse, 0x4, R234 ;  /* 0x0000000407d87825 */ /* 0x040fe200078e02ea */
[----:B------:R-:W3:Y:S04]  /*158b0*/  LDL.LU.64 R232, [R1+0x1f8] ;  /* 0x0001f80001e87983 */ /* 0x000ee80000300a00 */
[----:B------:R-:W3:Y:S04]  /*158c0*/  LDL.LU.64 R234, [R1+0x1f0] ;  /* 0x0001f00001ea7983 */ /* 0x000ee80000300a00 */
[----:B------:R-:W3:Y:S01]  /*158d0*/  LDL.LU.64 R154, [R1+0x1e8] ;  /* 0x0001e800019a7983 */ /* 0x000ee20000300a00 */
[----:B------:R-:W-:-:S04]  /*158e0*/  IMAD.WIDE R200, R7, 0x4, R236 ;  /* 0x0000000407c87825 */ /* 0x000fc800078e02ec */
[----:B--2---:R-:W-:-:S04]  /*158f0*/  IMAD.WIDE R186, R7, 0x4, R12 ;  /* 0x0000000407ba7825 */ /* 0x004fc800078e020c */
[C---:B----4-:R-:W-:Y:S01]  /*15900*/  IMAD.WIDE R174, R7.reuse, 0x4, R238 ;  /* 0x0000000407ae7825 */ /* 0x050fe200078e02ee */
[----:B------:R-:W2:Y:S04]  /*15910*/  LDL.LU.64 R12, [R1+0x1e0] ;  /* 0x0001e000010c7983 */ /* 0x000ea80000300a00 */
[----:B------:R-:W-:Y:S04]  /*15920*/  STL.64 [R1+0xb88], R250 ;  /* 0x000b88fa01007387 */ /* 0x000fe80000100a00 */
[----:B------:R-:W-:Y:S04]  /*15930*/  STL.64 [R1+0x1010], R250 ;  /* 0x001010fa01007387 */ /* 0x000fe80000100a00 */
[----:B------:R-:W4:Y:S01]  /*15940*/  LDL.LU.64 R238, [R1+0x1d8] ;  /* 0x0001d80001ee7983 */ /* 0x000f220000300a00 */
[----:B---3--:R-:W-:-:S03]  /*15950*/  IMAD.WIDE R162, R7, 0x4, R2 ;  /* 0x0000000407a27825 */ /* 0x008fc600078e0202 */
[----:B------:R-:W-:Y:S04]  /*15960*/  STL.64 [R1+0xb80], R216 ;  /* 0x000b80d801007387 */ /* 0x000fe80000100a00 */
[----:B------:R-:W-:Y:S04]  /*15970*/  STL.64 [R1+0x1008], R216 ;  /* 0x001008d801007387 */ /* 0x000fe80000100a00 */
[----:B------:R-:W3:Y:S04]  /*15980*/  LDL.LU.64 R236, [R1+0x1d0] ;  /* 0x0001d00001ec7983 */ /* 0x000ee80000300a00 */
[----:B------:R-:W3:Y:S04]  /*15990*/  LDL.LU.64 R2, [R1+0x1c8] ;  /* 0x0001c80001027983 */ /* 0x000ee80000300a00 */
[----:B------:R-:W-:Y:S04]  /*159a0*/  STL.64 [R1+0xb78], R200 ;  /* 0x000b78c801007387 */ /* 0x000fe80000100a00 */
[----:B------:R1:W-:Y:S04]  /*159b0*/  STL.64 [R1+0x1018], R200 ;  /* 0x001018c801007387 */ /* 0x0003e80000100a00 */
[----:B------:R-:W-:Y:S01]  /*159c0*/  STL.64 [R1+0xb70], R186 ;  /* 0x000b70ba01007387 */ /* 0x000fe20000100a00 */
[----:B------:R-:W-:-:S04]  /*159d0*/  IMAD.WIDE R230, R7, 0x4, R230 ;  /* 0x0000000407e67825 */ /* 0x000fc800078e02e6 */
[----:B------:R-:W-:Y:S01]  /*159e0*/  VIADD R18, R18, 0xfffffe7f ;  /* 0xfffffe7f12127836 */ /* 0x000fe20000000000 */
[----:B------:R-:W-:Y:S01]  /*159f0*/  ISETP.GE.U32.AND P1, PT, R252, 0x7ffffde0, PT ;  /* 0x7ffffde0fc00780c */ /* 0x000fe20003f26070 */
[----:B------:R-:W-:Y:S01]  /*15a00*/  IMAD.WIDE R248, R7, 0x4, R248 ;  /* 0x0000000407f87825 */ /* 0x000fe200078e02f8 */
[----:B------:R-:W-:Y:S01]  /*15a10*/  ISETP.GE.U32.AND P0, PT, R19, 0x7ffffdfd, PT ;  /* 0x7ffffdfd1300780c */ /* 0x000fe20003f06070 */
[----:B------:R-:W0:Y:S02]  /*15a20*/  LDGDEPBAR ;  /* 0x00000000000079af */ /* 0x000e240000000000 */
[C---:B-1----:R-:W-:Y:S02]  /*15a30*/  IMAD.WIDE R200, R7.reuse, 0x4, R4 ;  /* 0x0000000407c87825 */ /* 0x042fe400078e0204 */
[----:B------:R-:W3:Y:S02]  /*15a40*/  LDL.LU.64 R4, [R1+0x1c0] ;  /* 0x0001c00001047983 */ /* 0x000ee40000300a00 */
[----:B------:R-:W-:-:S02]  /*15a50*/  IMAD.WIDE R228, R7, 0x4, R10 ;  /* 0x0000000407e47825 */ /* 0x000fc400078e020a */
[----:B------:R-:W-:Y:S04]  /*15a60*/  STL.64 [R1+0xb68], R174 ;  /* 0x000b68ae01007387 */ /* 0x000fe80000100a00 */
[----:B------:R-:W3:Y:S01]  /*15a70*/  LDL.LU.64 R10, [R1+0x1b8] ;  /* 0x0001b800010a7983 */ /* 0x000ee20000300a00 */
[----:B------:R-:W-:-:S03]  /*15a80*/  IMAD.WIDE R214, R7, 0x4, R188 ;  /* 0x0000000407d67825 */ /* 0x000fc600078e02bc */
[----:B------:R-:W3:Y:S04]  /*15a90*/  LDL.LU.64 R152, [R1+0x1b0] ;  /* 0x0001b00001987983 */ /* 0x000ee80000300a00 */
[----:B------:R-:W-:Y:S04]  /*15aa0*/  STL.64 [R1+0xb60], R162 ;  /* 0x000b60a201007387 */ /* 0x000fe80000100a00 */
[----:B------:R-:W-:Y:S04]  /*15ab0*/  STL.64 [R1+0xb50], R200 ;  /* 0x000b50c801007387 */ /* 0x000fe80000100a00 */
[----:B------:R-:W3:Y:S04]  /*15ac0*/  LDL.LU.64 R188, [R1+0x1a8] ;  /* 0x0001a80001bc7983 */ /* 0x000ee80000300a00 */
[----:B------:R-:W3:Y:S04]  /*15ad0*/  LDL.LU.64 R22, [R1+0x1a0] ;  /* 0x0001a00001167983 */ /* 0x000ee80000300a00 */
[----:B------:R-:W-:Y:S04]  /*15ae0*/  STL.64 [R1+0xb58], R230 ;  /* 0x000b58e601007387 */ /* 0x000fe80000100a00 */
[----:B------:R-:W-:Y:S01]  /*15af0*/  STL.64 [R1+0xb48], R228 ;  /* 0x000b48e401007387 */ /* 0x000fe20000100a00 */
[----:B------:R-:W-:-:S03]  /*15b00*/  IMAD.WIDE R198, R7, 0x4, R232 ;  /* 0x0000000407c67825 */ /* 0x000fc600078e02e8 */
[----:B------:R-:W3:Y:S01]  /*15b10*/  LDL.LU.64 R232, [R1+0x198] ;  /* 0x0001980001e87983 */ /* 0x000ee20000300a00 */
[----:B------:R-:W-:-:S03]  /*15b20*/  IMAD.WIDE R184, R7, 0x4, R234 ;  /* 0x0000000407b87825 */ /* 0x000fc600078e02ea */
[----:B------:R-:W3:Y:S01]  /*15b30*/  LDL.LU.64 R234, [R1+0x190] ;  /* 0x0001900001ea7983 */ /* 0x000ee20000300a00 */
[----:B------:R-:W-:-:S03]  /*15b40*/  IMAD.WIDE R172, R7, 0x4, R154 ;  /* 0x0000000407ac7825 */ /* 0x000fc600078e029a */
[----:B------:R-:W-:Y:S01]  /*15b50*/  STL.64 [R1+0xb40], R214 ;  /* 0x000b40d601007387 */ /* 0x000fe20000100a00 */
[----:B--2---:R-:W-:-:S03]  /*15b60*/  IMAD.WIDE R160, R7, 0x4, R12 ;  /* 0x0000000407a07825 */ /* 0x004fc600078e020c */
[----:B------:R-:W2:Y:S04]  /*15b70*/  LDL.LU.64 R12, [R1+0x188] ;  /* 0x00018800010c7983 */ /* 0x000ea80000300a00 */
[----:B------:R-:W-:Y:S01]  /*15b80*/  STL.64 [R1+0xb38], R198 ;  /* 0x000b38c601007387 */ /* 0x000fe20000100a00 */
[----:B----4-:R-:W-:-:S03]  /*15b90*/  IMAD.WIDE R8, R7, 0x4, R238 ;  /* 0x0000000407087825 */ /* 0x010fc600078e02ee */
[----:B------:R-:W4:Y:S04]  /*15ba0*/  LDL.LU.64 R238, [R1+0x180] ;  /* 0x0001800001ee7983 */ /* 0x000f280000300a00 */
[----:B------:R-:W-:Y:S04]  /*15bb0*/  STL.64 [R1+0xb30], R184 ;  /* 0x000b30b801007387 */ /* 0x000fe80000100a00 */
[----:B------:R1:W-:Y:S01]  /*15bc0*/  STL.64 [R1+0xb18], R8 ;  /* 0x000b180801007387 */ /* 0x0003e20000100a00 */
[----:B---3--:R-:W-:-:S03]  /*15bd0*/  IMAD.WIDE R250, R7, 0x4, R236 ;  /* 0x0000000407fa7825 */ /* 0x008fc600078e02ec */
[----:B------:R-:W-:Y:S01]  /*15be0*/  STL.64 [R1+0xb28], R172 ;  /* 0x000b28ac01007387 */ /* 0x000fe20000100a00 */
[----:B------:R-:W-:-:S03]  /*15bf0*/  IMAD.WIDE R226, R7, 0x4, R2 ;  /* 0x0000000407e27825 */ /* 0x000fc600078e0202 */
[----:B------:R-:W3:Y:S04]  /*15c00*/  LDL.LU.64 R166, [R1+0x178] ;  /* 0x0001780001a67983 */ /* 0x000ee80000300a00 */
[----:B------:R-:W3:Y:S04]  /*15c10*/  LDL.LU.64 R2, [R1+0x170] ;  /* 0x0001700001027983 */ /* 0x000ee80000300a00 */
[----:B------:R-:W-:Y:S04]  /*15c20*/  STL.64 [R1+0xb20], R160 ;  /* 0x000b20a001007387 */ /* 0x000fe80000100a00 */
[----:B------:R-:W-:Y:S04]  /*15c30*/  STL.64 [R1+0xb10], R250 ;  /* 0x000b10fa01007387 */ /* 0x000fe80000100a00 */
[----:B------:R-:W3:Y:S04]  /*15c40*/  LDL.LU.64 R156, [R1+0x168] ;  /* 0x00016800019c7983 */ /* 0x000ee80000300a00 */
[----:B------:R-:W3:Y:S01]  /*15c50*/  LDL.LU.64 R236, [R1+0x160] ;  /* 0x0001600001ec7983 */ /* 0x000ee20000300a00 */
[----:B------:R-:W-:-:S03]  /*15c60*/  IMAD.WIDE R212, R7, 0x4, R4 ;  /* 0x0000000407d47825 */ /* 0x000fc600078e0204 */
[----:B------:R-:W3:Y:S04]  /*15c70*/  LDL.LU.64 R4, [R1+0x158] ;  /* 0x0001580001047983 */ /* 0x000ee80000300a00 */
[----:B------:R-:W-:Y:S04]  /*15c80*/  STL.64 [R1+0xb08], R226 ;  /* 0x000b08e201007387 */ /* 0x000fe80000100a00 */
[----:B------:R-:W3:Y:S01]  /*15c90*/  LDL.LU.64 R164, [R1+0x150] ;  /* 0x0001500001a47983 */ /* 0x000ee20000300a00 */
[----:B------:R-:W-:-:S03]  /*15ca0*/  IMAD.WIDE R170, R7, 0x4, R188 ;  /* 0x0000000407aa7825 */ /* 0x000fc600078e02bc */
[----:B------:R-:W3:Y:S01]  /*15cb0*/  LDL.LU.64 R188, [R1+0x148] ;  /* 0x0001480001bc7983 */ /* 0x000ee20000300a00 */
[----:B------:R-:W-:-:S03]  /*15cc0*/  IMAD.WIDE R10, R7, 0x4, R10 ;  /* 0x00000004070a7825 */ /* 0x000fc600078e020a */
[----:B------:R-:W-:Y:S01]  /*15cd0*/  STL.64 [R1+0xb00], R212 ;  /* 0x000b00d401007387 */ /* 0x000fe20000100a00 */
[----:B------:R-:W-:-:S03]  /*15ce0*/  IMAD.WIDE R182, R7, 0x4, R152 ;  /* 0x0000000407b67825 */ /* 0x000fc600078e0298 */
[----:B------:R-:W3:Y:S04]  /*15cf0*/  LDL.LU.64 R154, [R1+0x140] ;  /* 0x00014000019a7983 */ /* 0x000ee80000300a00 */
[----:B------:R-:W-:Y:S04]  /*15d00*/  STL.64 [R1+0xaf8], R10 ;  /* 0x000af80a01007387 */ /* 0x000fe80000100a00 */
[----:B------:R-:W-:Y:S01]  /*15d10*/  STL.64 [R1+0xaf0], R182 ;  /* 0x000af0b601007387 */ /* 0x000fe20000100a00 */
[----:B------:R-:W-:-:S03]  /*15d20*/  IMAD.WIDE R158, R7, 0x4, R22 ;  /* 0x00000004079e7825 */ /* 0x000fc600078e0216 */
[----:B------:R-:W3:Y:S04]  /*15d30*/  LDL.LU.64 R152, [R1+0x138] ;  /* 0x0001380001987983 */ /* 0x000ee80000300a00 */
[----:B------:R-:W-:Y:S04]  /*15d40*/  STL.64 [R1+0xae8], R170 ;  /* 0x000ae8aa01007387 */ /* 0x000fe80000100a00 */
[----:B------:R-:W3:Y:S04]  /*15d50*/  LDL.LU.64 R22, [R1+0x130] ;  /* 0x0001300001167983 */ /* 0x000ee80000300a00 */
[----:B------:R-:W-:Y:S01]  /*15d60*/  STL.64 [R1+0xae0], R158 ;  /* 0x000ae09e01007387 */ /* 0x000fe20000100a00 */
[----:B------:R-:W-:-:S04]  /*15d70*/  IMAD.WIDE R232, R7, 0x4, R232 ;  /* 0x0000000407e87825 */ /* 0x000fc800078e02e8 */
[----:B------:R-:W-:-:S05]  /*15d80*/  IMAD.WIDE R216, R7, 0x4, R234 ;  /* 0x0000000407d87825 */ /* 0x000fca00078e02ea */
[----:B------:R-:W-:Y:S04]  /*15d90*/  STL.64 [R1+0xad0], R216 ;  /* 0x000ad0d801007387 */ /* 0x000fe80000100a00 */
[----:B------:R-:W3:Y:S01]  /*15da0*/  LDL.LU.64 R234, [R1+0x128] ;  /* 0x0001280001ea7983 */ /* 0x000ee20000300a00 */
[----:B--2---:R-:W-:-:S04]  /*15db0*/  IMAD.WIDE R12, R7, 0x4, R12 ;  /* 0x00000004070c7825 */ /* 0x004fc800078e020c */
[C---:B----4-:R-:W-:Y:S02]  /*15dc0*/  IMAD.WIDE R210, R7.reuse, 0x4, R238 ;  /* 0x0000000407d27825 */ /* 0x050fe400078e02ee */
[----:B------:R-:W2:Y:S04]  /*15dd0*/  LDL.LU.64 R238, [R1+0x120] ;  /* 0x0001200001ee7983 */ /* 0x000ea80000300a00 */
[----:B------:R-:W-:Y:S04]  /*15de0*/  STL.64 [R1+0xad8], R232 ;  /* 0x000ad8e801007387 */ /* 0x000fe80000100a00 */
[----:B------:R-:W-:Y:S01]  /*15df0*/  STL.64 [R1+0xac8], R12 ;  /* 0x000ac80c01007387 */ /* 0x000fe20000100a00 */
[----:B---3--:R-:W-:-:S04]  /*15e00*/  IMAD.WIDE R196, R7, 0x4, R166 ;  /* 0x0000000407c47825 */ /* 0x008fc800078e02a6 */
[C---:B------:R-:W-:Y:S02]  /*15e10*/  IMAD.WIDE R180, R7.reuse, 0x4, R2 ;  /* 0x0000000407b47825 */ /* 0x040fe400078e0202 */
[----:B------:R-:W3:Y:S04]  /*15e20*/  LDL.LU.64 R2, [R1+0x118] ;  /* 0x0001180001027983 */ /* 0x000ee80000300a00 */
[----:B------:R-:W-:Y:S04]  /*15e30*/  STL.64 [R1+0xac0], R210 ;  /* 0x000ac0d201007387 */ /* 0x000fe80000100a00 */
[----:B------:R-:W-:Y:S01]  /*15e40*/  STL.64 [R1+0xab8], R196 ;  /* 0x000ab8c401007387 */ /* 0x000fe20000100a00 */
[----:B------:R-:W-:-:S04]  /*15e50*/  IMAD.WIDE R168, R7, 0x4, R156 ;  /* 0x0000000407a87825 */ /* 0x000fc800078e029c */
[----:B------:R-:W-:-:S04]  /*15e60*/  IMAD.WIDE R156, R7, 0x4, R236 ;  /* 0x00000004079c7825 */ /* 0x000fc800078e02ec */
[C---:B------:R-:W-:Y:S02]  /*15e70*/  IMAD.WIDE R236, R7.reuse, 0x4, R4 ;  /* 0x0000000407ec7825 */ /* 0x040fe400078e0204 */
[----:B------:R-:W1:Y:S04]  /*15e80*/  LDL.LU.64 R4, [R1+0x110] ;  /* 0x0001100001047983 */ /* 0x000e680000300a00 */
[----:B------:R-:W-:Y:S04]  /*15e90*/  STL.64 [R1+0xab0], R180 ;  /* 0x000ab0b401007387 */ /* 0x000fe80000100a00 */
[----:B------:R-:W-:Y:S01]  /*15ea0*/  STL.64 [R1+0xaa8], R168 ;  /* 0x000aa8a801007387 */ /* 0x000fe20000100a00 */
[----:B------:R-:W-:-:S03]  /*15eb0*/  IMAD.WIDE R224, R7, 0x4, R188 ;  /* 0x0000000407e07825 */ /* 0x000fc600078e02bc */
[----:B------:R-:W4:Y:S01]  /*15ec0*/  LDL.LU.64 R188, [R1+0x108] ;  /* 0x0001080001bc7983 */ /* 0x000f220000300a00 */
[----:B------:R-:W-:Y:S02]  /*15ed0*/  ISETP.GE.U32.AND P4, PT, R18, 0x7ffffe00, PT ;  /* 0x7ffffe001200780c */ /* 0x000fe40003f86070 */
[----:B------:R-:W2:Y:S01]  /*15ee0*/  LDC R18, c[0x0][0x230] ;  /* 0x00008c00ff127b82 */ /* 0x000ea20000000800 */
[C---:B------:R-:W-:Y:S01]  /*15ef0*/  IMAD.WIDE R16, R7.reuse, 0x4, R164 ;  /* 0x0000000407107825 */ /* 0x040fe200078e02a4 */
[----:B------:R-:W-:Y:S04]  /*15f00*/  STL.64 [R1+0xaa0], R156 ;  /* 0x000aa09c01007387 */ /* 0x000fe80000100a00 */
[----:B------:R-:W-:Y:S04]  /*15f10*/  STL.64 [R1+0xa90], R16 ;  /* 0x000a901001007387 */ /* 0x000fe80000100a00 */
[----:B------:R-:W4:Y:S04]  /*15f20*/  LDL.LU.64 R206, [R1+0x100] ;  /* 0x0001000001ce7983 */ /* 0x000f280000300a00 */
[----:B------:R-:W-:Y:S01]  /*15f30*/  STL.64 [R1+0xa98], R236 ;  /* 0x000a98ec01007387 */ /* 0x000fe20000100a00 */
[----:B------:R-:W-:-:S03]  /*15f40*/  IMAD.WIDE R208, R7, 0x4, R154 ;  /* 0x0000000407d07825 */ /* 0x000fc600078e029a */
[----:B------:R-:W-:Y:S01]  /*15f50*/  STL.64 [R1+0xa88], R224 ;  /* 0x000a88e001007387 */ /* 0x000fe20000100a00 */
[----:B------:R-:W-:-:S03]  /*15f60*/  IMAD.WIDE R194, R7, 0x4, R152 ;  /* 0x0000000407c27825 */ /* 0x000fc600078e0298 */
[----:B------:R-:W4:Y:S01]  /*15f70*/  LDL.LU.64 R192, [R1+0xf8] ;  /* 0x0000f80001c07983 */ /* 0x000f220000300a00 */
[----:B--2---:R-:W-:-:S03]  /*15f80*/  VIADD R252, R18, 0xfffffe5e ;  /* 0xfffffe5e12fc7836 */ /* 0x004fc60000000000 */
[----:B------:R-:W2:Y:S04]  /*15f90*/  LDL.LU.64 R176, [R1+0xf0] ;  /* 0x0000f00001b07983 */ /* 0x000ea80000300a00 */
[----:B------:R-:W2:Y:S04]  /*15fa0*/  LDL.LU.64 R164, [R1+0xe8] ;  /* 0x0000e80001a47983 */ /* 0x000ea80000300a00 */
[----:B------:R-:W2:Y:S04]  /*15fb0*/  LDL.LU.64 R152, [R1+0xd8] ;  /* 0x0000d80001987983 */ /* 0x000ea80000300a00 */
[----:B------:R-:W2:Y:S04]  /*15fc0*/  LDL.LU.64 R18, [R1+0xc8] ;  /* 0x0000c80001127983 */ /* 0x000ea80000300a00 */
[----:B------:R-:W-:Y:S04]  /*15fd0*/  STL.64 [R1+0xa80], R208 ;  /* 0x000a80d001007387 */ /* 0x000fe80000100a00 */
[----:B------:R-:W2:Y:S01]  /*15fe0*/  LDL.LU.64 R20, [R1+0xb8] ;  /* 0x0000b80001147983 */ /* 0x000ea20000300a00 */
[----:B------:R-:W-:-:S03]  /*15ff0*/  IMAD.WIDE R178, R7, 0x4, R22 ;  /* 0x0000000407b27825 */ /* 0x000fc600078e0216 */
[----:B------:R-:W2:Y:S04]  /*16000*/  LDL.LU.64 R220, [R1+0xa8] ;  /* 0x0000a80001dc7983 */ /* 0x000ea80000300a00 */
[----:B------:R-:W-:Y:S04]  /*16010*/  STL.64 [R1+0xa78], R194 ;  /* 0x000a78c201007387 */ /* 0x000fe80000100a00 */
[----:B------:R-:W2:Y:S04]  /*16020*/  LDL.LU.64 R204, [R1+0x98] ;  /* 0x0000980001cc7983 */ /* 0x000ea80000300a00 */
[----:B------:R-:W2:Y:S04]  /*16030*/  LDL.LU.64 R190, [R1+0x88] ;  /* 0x0000880001be7983 */ /* 0x000ea80000300a00 */
[----:B------:R-:W2:Y:S04]  /*16040*/  LDL.LU.64 R218, [R1+0x78] ;  /* 0x0000780001da7983 */ /* 0x000ea80000300a00 */
[----:B------:R-:W2:Y:S04]  /*16050*/  LDL.LU.64 R202, [R1+0x68] ;  /* 0x0000680001ca7983 */ /* 0x000ea80000300a00 */
[----:B------:R-:W-:Y:S04]  /*16060*/  STL.64 [R1+0xa70], R178 ;  /* 0x000a70b201007387 */ /* 0x000fe80000100a00 */
[----:B------:R-:W2:Y:S01]  /*16070*/  LDL.LU.64 R22, [R1+0x58] ;  /* 0x0000580001167983 */ /* 0x000ea20000300a00 */
[----:B------:R-:W-:-:S03]  /*16080*/  IMAD.WIDE R166, R7, 0x4, R234 ;  /* 0x0000000407a67825 */ /* 0x000fc600078e02ea */
[----:B------:R-:W2:Y:S01]  /*16090*/  LDL.LU.64 R234, [R1+0x48] ;  /* 0x0000480001ea7983 */ /* 0x000ea20000300a00 */
[----:B------:R-:W-:-:S04]  /*160a0*/  IMAD.WIDE R154, R7, 0x4, R238 ;  /* 0x00000004079a7825 */ /* 0x000fc800078e02ee */
[C---:B---3--:R-:W-:Y:S02]  /*160b0*/  IMAD.WIDE R238, R7.reuse, 0x4, R2 ;  /* 0x0000000407ee7825 */ /* 0x048fe400078e0202 */
[----:B------:R-:W3:Y:S02]  /*160c0*/  LDL.LU.64 R2, [R1+0x38] ;  /* 0x0000380001027983 */ /* 0x000ee40000300a00 */
[C---:B-1----:R-:W-:Y:S02]  /*160d0*/  IMAD.WIDE R8, R7.reuse, 0x4, R4 ;  /* 0x0000000407087825 */ /* 0x042fe400078e0204 */
[----:B------:R-:W3:Y:S04]  /*160e0*/  LDL.LU.64 R4, [R1+0x20] ;  /* 0x0000200001047983 */ /* 0x000ee80000300a00 */
[----:B------:R-:W-:Y:S01]  /*160f0*/  STL.64 [R1+0xa68], R166 ;  /* 0x000a68a601007387 */ /* 0x000fe20000100a00 */
[----:B----4-:R-:W-:-:S03]  /*16100*/  IMAD.WIDE R222, R7, 0x4, R188 ;  /* 0x0000000407de7825 */ /* 0x010fc600078e02bc */
[----:B------:R-:W4:Y:S04]  /*16110*/  LDL.LU.64 R188, [R1+0x8] ;  /* 0x0000080001bc7983 */ /* 0x000f280000300a00 */
[----:B------:R-:W-:Y:S04]  /*16120*/  STL.64 [R1+0xa60], R154 ;  /* 0x000a609a01007387 */ /* 0x000fe80000100a00 */
[----:B------:R-:W-:Y:S01]  /*16130*/  STL.64 [R1+0xa50], R8 ;  /* 0x000a500801007387 */ /* 0x000fe20000100a00 */
[----:B------:R-:W-:-:S03]  /*16140*/  IMAD.WIDE R206, R7, 0x4, R206 ;  /* 0x0000000407ce7825 */ /* 0x000fc600078e02ce */
[----:B------:R-:W-:Y:S04]  /*16150*/  STL.64 [R1+0xa58], R238 ;  /* 0x000a58ee01007387 */ /* 0x000fe80000100a00 */
[----:B------:R-:W-:Y:S01]  /*16160*/  STL.64 [R1+0xa48], R222 ;  /* 0x000a48de01007387 */ /* 0x000fe20000100a00 */
[----:B------:R-:W-:-:S03]  /*16170*/  IMAD.WIDE R192, R7, 0x4, R192 ;  /* 0x0000000407c07825 */ /* 0x000fc600078e02c0 */
[----:B------:R-:W-:Y:S01]  /*16180*/  STL.64 [R1+0xa40], R206 ;  /* 0x000a40ce01007387 */ /* 0x000fe20000100a00 */
[----:B--2---:R-:W-:-:S03]  /*16190*/  IMAD.WIDE R176, R7, 0x4, R176 ;  /* 0x0000000407b07825 */ /* 0x004fc600078e02b0 */
[----:B------:R-:W-:Y:S01]  /*161a0*/  STL.64 [R1+0xa38], R192 ;  /* 0x000a38c001007387 */ /* 0x000fe20000100a00 */
[----:B------:R-:W-:-:S03]  /*161b0*/  IMAD.WIDE R164, R7, 0x4, R164 ;  /* 0x0000000407a47825 */ /* 0x000fc600078e02a4 */
[----:B------:R-:W-:Y:S01]  /*161c0*/  STL.64 [R1+0x930], R176 ;  /* 0x000930b001007387 */ /* 0x000fe20000100a00 */
[----:B------:R-:W-:-:S04]  /*161d0*/  IMAD.WIDE R18, R7, 0x4, R18 ;  /* 0x0000000407127825 */ /* 0x000fc800078e0212 */
[C---:B------:R-:W-:Y:S01]  /*161e0*/  IMAD.WIDE R152, R7.reuse, 0x4, R152 ;  /* 0x0000000407987825 */ /* 0x040fe200078e0298 */
[----:B------:R1:W-:Y:S04]  /*161f0*/  STL.64 [R1+0x918], R18 ;  /* 0x0009181201007387 */ /* 0x0003e80000100a00 */
[----:B------:R-:W-:Y:S01]  /*16200*/  STL.64 [R1+0x928], R164 ;  /* 0x000928a401007387 */ /* 0x000fe20000100a00 */
[----:B------:R-:W-:-:S03]  /*16210*/  IMAD.WIDE R220, R7, 0x4, R220 ;  /* 0x0000000407dc7825 */ /* 0x000fc600078e02dc */
[----:B------:R-:W-:Y:S01]  /*16220*/  STL.64 [R1+0x920], R152 ;  /* 0x0009209801007387 */ /* 0x000fe20000100a00 */
[----:B-1----:R-:W-:-:S04]  /*16230*/  IMAD.WIDE R18, R7, 0x4, R20 ;  /* 0x0000000407127825 */ /* 0x002fc800078e0214 */
        /* <DEDUP_REMOVED lines=9> */
[----:B------:R3:W-:Y:S04]  /*162d0*/  STL.64 [R1+0x8e8], R20 ;  /* 0x0008e81401007387 */ /* 0x0007e80000100a00 */
[----:B------:R-:W-:Y:S04]  /*162e0*/  STL.64 [R1+0x8f8], R190 ;  /* 0x0008f8be01007387 */ /* 0x000fe80000100a00 */
[----:B------:R-:W-:Y:S01]  /*162f0*/  STL.64 [R1+0x8e0], R22 ;  /* 0x0008e01601007387 */ /* 0x000fe20000100a00 */
[----:B------:R-:W-:-:S04]  /*16300*/  IMAD.WIDE R234, R7, 0x4, R234 ;  /* 0x0000000407ea7825 */ /* 0x000fc800078e02ea */
[----:B---3--:R-:W-:-:S05]  /*16310*/  IMAD.WIDE R20, R7, 0x4, R2 ;  /* 0x0000000407147825 */ /* 0x008fca00078e0202 */
[----:B------:R1:W-:Y:S04]  /*16320*/  STL.64 [R1+0x8d0], R20 ;  /* 0x0008d01401007387 */ /* 0x0003e80000100a00 */
[----:B------:R-:W-:Y:S01]  /*16330*/  STL.64 [R1+0x8d8], R234 ;  /* 0x0008d8ea01007387 */ /* 0x000fe20000100a00 */
[----:B------:R-:W-:-:S05]  /*16340*/  IMAD.WIDE R218, R7, 0x4, R4 ;  /* 0x0000000407da7825 */ /* 0x000fca00078e0204 */
[----:B------:R2:W-:Y:S01]  /*16350*/  STL.64 [R1+0x8c8], R218 ;  /* 0x0008c8da01007387 */ /* 0x0005e20000100a00 */
[----:B----4-:R-:W-:-:S04]  /*16360*/  IMAD.WIDE R202, R7, 0x4, R188 ;  /* 0x0000000407ca7825 */ /* 0x010fc800078e02bc */
[C---:B------:R-:W-:Y:S01]  /*16370*/  IMAD.WIDE R188, R7.reuse, 0x4, R244 ;  /* 0x0000000407bc7825 */ /* 0x040fe200078e02f4 */
[----:B------:R-:W-:Y:S04]  /*16380*/  STL.64 [R1+0x8c0], R202 ;  /* 0x0008c0ca01007387 */ /* 0x000fe80000100a00 */
[----:B------:R-:W3:Y:S01]  /*16390*/  LDL.64 R244, [R1+0xb90] ;  /* 0x000b900001f47983 */ /* 0x000ee20000100a00 */
[----:B------:R-:W-:-:S03]  /*163a0*/  IMAD.WIDE R246, R7, 0x4, R246 ;  /* 0x0000000407f67825 */ /* 0x000fc600078e02f6 */
[----:B------:R-:W-:Y:S04]  /*163b0*/  STL.64 [R1+0x8b8], R248 ;  /* 0x0008b8f801007387 */ /* 0x000fe80000100a00 */
[----:B------:R-:W-:Y:S04]  /*163c0*/  STL.64 [R1+0x8b0], R246 ;  /* 0x0008b0f601007387 */ /* 0x000fe80000100a00 */
[----:B---3--:R-:W-:Y:S04]  /*163d0*/  LDGSTS.E [R15+-0x30000], desc[UR8][R244.64], P2 ;  /* 0xd0000000f40f7fae */ /* 0x008fe80009121848 */
[----:B------:R-:W-:Y:S04]  /*163e0*/  LDGSTS.E [R15+-0x2fc00], desc[UR8][R200.64], P2 ;  /* 0xd0400000c80f7fae */ /* 0x000fe80009121848 */
[----:B------:R-:W-:Y:S04]  /*163f0*/  LDGSTS.E [R15+-0x2f800], desc[UR8][R250.64], P2 ;  /* 0xd0800000fa0f7fae */ /* 0x000fe80009121848 */
[----:B------:R-:W-:Y:S04]  /*16400*/  LDGSTS.E [R15+-0x2f400], desc[UR8][R216.64], P2 ;  /* 0xd0c00000d80f7fae */ /* 0x000fe80009121848 */
[----:B------:R-:W3:Y:S04]  /*16410*/  LDL.LU.64 R200, [R1+0x1018] ;  /* 0x0010180001c87983 */ /* 0x000ee80000300a00 */
[----:B------:R-:W4:Y:S04]  /*16420*/  LDL.LU.64 R250, [R1+0x1010] ;  /* 0x0010100001fa7983 */ /* 0x000f280000300a00 */
[----:B------:R-:W3:Y:S04]  /*16430*/  LDL.LU.64 R216, [R1+0x1008] ;  /* 0x0010080001d87983 */ /* 0x000ee80000300a00 */
[----:B------:R-:W-:Y:S04]  /*16440*/  LDGSTS.E [R15+-0x2f000], desc[UR8][R16.64], P2 ;  /* 0xd1000000100f7fae */ /* 0x000fe80009121848 */
[----:B------:R-:W-:Y:S04]  /*16450*/  LDGSTS.E [R15+-0x2ec00], desc[UR8][R8.64], P2 ;  /* 0xd1400000080f7fae */ /* 0x000fe80009121848 */
[----:B------:R-:W-:Y:S04]  /*16460*/  LDGSTS.E [R15+-0x2e800], desc[UR8][R18.64], P2 ;  /* 0xd1800000120f7fae */ /* 0x000fe80009121848 */
[----:B------:R-:W3:Y:S04]  /*16470*/  LDL.LU.64 R16, [R1+0x1000] ;  /* 0x0010000001107983 */ /* 0x000ee80000300a00 */
[----:B------:R-:W3:Y:S04]  /*16480*/  LDL.LU.64 R8, [R1+0xff8] ;  /* 0x000ff80001087983 */ /* 0x000ee80000300a00 */
[----:B------:R-:W3:Y:S04]  /*16490*/  LDL.LU.64 R18, [R1+0xff0] ;  /* 0x000ff00001127983 */ /* 0x000ee80000300a00 */
[----:B------:R-:W-:Y:S04]  /*164a0*/  LDGSTS.E [R15+-0x2e400], desc[UR8][R20.64], P2 ;  /* 0xd1c00000140f7fae */ /* 0x000fe80009121848 */
[----:B-1----:R-:W3:Y:S04]  /*164b0*/  LDL.LU.64 R20, [R1+0xfe8] ;  /* 0x000fe80001147983 */ /* 0x002ee80000300a00 */
[----:B----4-:R-:W-:Y:S04]  /*164c0*/  LDGSTS.E [R14+-0x2ff80], desc[UR8][R250.64], P2 ;  /* 0xd0080000fa0e7fae */ /* 0x010fe80009121848 */
[----:B------:R-:W-:Y:S04]  /*164d0*/  LDGSTS.E [R14+-0x2fb80], desc[UR8][R228.64], P2 ;  /* 0xd0480000e40e7fae */ /* 0x000fe80009121848 */
[----:B------:R-:W-:Y:S04]  /*164e0*/  LDGSTS.E [R14+-0x2f780], desc[UR8][R226.64], P2 ;  /* 0xd0880000e20e7fae */ /* 0x000fe80009121848 */
[----:B------:R-:W4:Y:S04]  /*164f0*/  LDL.LU.64 R250, [R1+0xfe0] ;  /* 0x000fe00001fa7983 */ /* 0x000f280000300a00 */
[----:B------:R-:W4:Y:S04]  /*16500*/  LDL.LU.64 R228, [R1+0xfd8] ;  /* 0x000fd80001e47983 */ /* 0x000f280000300a00 */
[----:B------:R-:W4:Y:S04]  /*16510*/  LDL.LU.64 R226, [R1+0xfd0] ;  /* 0x000fd00001e27983 */ /* 0x000f280000300a00 */
[----:B------:R-:W-:Y:S04]  /*16520*/  LDGSTS.E [R14+-0x2f380], desc[UR8][R12.64], P2 ;  /* 0xd0c800000c0e7fae */ /* 0x000fe80009121848 */
[----:B------:R-:W-:Y:S04]  /*16530*/  LDGSTS.E [R14+-0x2ef80], desc[UR8][R224.64], P2 ;  /* 0xd1080000e00e7fae */ /* 0x000fe80009121848 */
[----:B------:R-:W-:Y:S04]  /*16540*/  LDGSTS.E [R14+-0x2eb80], desc[UR8][R222.64], P2 ;  /* 0xd1480000de0e7fae */ /* 0x000fe80009121848 */
[----:B------:R-:W3:Y:S04]  /*16550*/  LDL.LU.64 R12, [R1+0xfc8] ;  /* 0x000fc800010c7983 */ /* 0x000ee80000300a00 */
[----:B------:R-:W4:Y:S04]  /*16560*/  LDL.LU.64 R224, [R1+0xfc0] ;  /* 0x000fc00001e07983 */ /* 0x000f280000300a00 */
[----:B------:R-:W4:Y:S04]  /*16570*/  LDL.LU.64 R222, [R1+0xfb8] ;  /* 0x000fb80001de7983 */ /* 0x000f280000300a00 */
[----:B------:R-:W-:Y:S04]  /*16580*/  LDGSTS.E [R14+-0x2e780], desc[UR8][R220.64], P2 ;  /* 0xd1880000dc0e7fae */ /* 0x000fe80009121848 */
[----:B------:R-:W-:Y:S04]  /*16590*/  LDGSTS.E [R14+-0x2e380], desc[UR8][R218.64], P2 ;  /* 0xd1c80000da0e7fae */ /* 0x000fe80009121848 */
[----:B------:R-:W4:Y:S04]  /*165a0*/  LDL.LU.64 R220, [R1+0xfb0] ;  /* 0x000fb00001dc7983 */ /* 0x000f280000300a00 */
[----:B--2---:R-:W2:Y:S04]  /*165b0*/  LDL.LU.64 R218, [R1+0xfa8] ;  /* 0x000fa80001da7983 */ /* 0x004ea80000300a00 */
[----:B------:R1:W-:Y:S04]  /*165c0*/  STL.64 [R1+0xcc8], R14 ;  /* 0x000cc80e01007387 */ /* 0x0003e80000100a00 */
[----:B-1----:R-:W4:Y:S04]  /*165d0*/  LDL.LU.64 R14, [R1+0x8e8] ;  /* 0x0008e800010e7983 */ /* 0x002f280000300a00 */
[----:B---3--:R-:W-:Y:S04]  /*165e0*/  LDGSTS.E [R13+-0x2ff00], desc[UR8][R216.64], P2 ;  /* 0xd0100000d80d7fae */ /* 0x008fe80009121848 */
[----:B------:R-:W-:Y:S04]  /*165f0*/  LDGSTS.E [R13+-0x2fb00], desc[UR8][R214.64], P2 ;  /* 0xd0500000d60d7fae */ /* 0x000fe80009121848 */
[----:B------:R-:W-:Y:S04]  /*16600*/  LDGSTS.E [R13+-0x2f700], desc[UR8][R212.64], P2 ;  /* 0xd0900000d40d7fae */ /* 0x000fe80009121848 */
[----:B------:R-:W3:Y:S04]  /*16610*/  LDL.LU.64 R216, [R1+0xfa0] ;  /* 0x000fa00001d87983 */ /* 0x000ee80000300a00 */
        /* <DEDUP_REMOVED lines=18> */
[----:B------:R-:W4:Y:S04]  /*16740*/  LDL.LU.64 R10, [R1+0xf50] ;  /* 0x000f5000010a7983 */ /* 0x000f280000300a00 */
[----:B------:R-:W2:Y:S04]  /*16750*/  LDL.LU.64 R196, [R1+0xf48] ;  /* 0x000f480001c47983 */ /* 0x000ea80000300a00 */
[----:B------:R-:W-:Y:S04]  /*16760*/  LDGSTS.E [R12+-0x2ee80], desc[UR8][R194.64], P2 ;  /* 0xd1180000c20c7fae */ /* 0x000fe80009121848 */
[----:B------:R-:W-:Y:S04]  /*16770*/  LDGSTS.E [R12+-0x2ea80], desc[UR8][R192.64], P2 ;  /* 0xd1580000c00c7fae */ /* 0x000fe80009121848 */
[----:B------:R-:W-:Y:S04]  /*16780*/  LDGSTS.E [R12+-0x2e680], desc[UR8][R190.64], P2 ;  /* 0xd1980000be0c7fae */ /* 0x000fe80009121848 */
[----:B------:R-:W2:Y:S04]  /*16790*/  LDL.LU.64 R194, [R1+0xf40] ;  /* 0x000f400001c27983 */ /* 0x000ea80000300a00 */
[----:B------:R-:W2:Y:S04]  /*167a0*/  LDL.LU.64 R192, [R1+0xf38] ;  /* 0x000f380001c07983 */ /* 0x000ea80000300a00 */
[----:B------:R-:W2:Y:S04]  /*167b0*/  LDL.LU.64 R190, [R1+0xf30] ;  /* 0x000f300001be7983 */ /* 0x000ea80000300a00 */
[----:B------:R1:W-:Y:S04]  /*167c0*/  LDGSTS.E [R12+-0x2e280], desc[UR8][R248.64], P2 ;  /* 0xd1d80000f80c7fae */ /* 0x0003e80009121848 */
[----:B------:R1:W-:Y:S01]  /*167d0*/  STL.64 [R1+0xcd0], R12 ;  /* 0x000cd00c01007387 */ /* 0x0003e20000100a00 */
[C---:B------:R-:W-:Y:S01]  /*167e0*/  IMAD.WIDE R4, R7.reuse, 0x4, R242 ;  /* 0x0000000407047825 */ /* 0x040fe200078e02f2 */
[----:B-1----:R-:W1:Y:S02]  /*167f0*/  LDC R249, c[0x0][0x230] ;  /* 0x00008c00fff97b82 */ /* 0x002e640000000800 */
[----:B------:R-:W3:Y:S01]  /*16800*/  LDL.LU.64 R12, [R1+0x8f0] ;  /* 0x0008f000010c7983 */ /* 0x000ee20000300a00 */
[----:B------:R-:W-:-:S05]  /*16810*/  IMAD.WIDE R2, R7, 0x4, R240 ;  /* 0x0000000407027825 */ /* 0x000fca00078e02f0 */
[----:B------:R-:W1:Y:S08]  /*16820*/  LDC R248, c[0x0][0x230] ;  /* 0x00008c00fff87b82 */ /* 0x000e700000000800 */
[----:B------:R-:W1:Y:S08]  /*16830*/  LDC R240, c[0x0][0x230] ;  /* 0x00008c00fff07b82 */ /* 0x000e700000000800 */
[----:B------:R-:W1:Y:S01]  /*16840*/  LDC R241, c[0x0][0x230] ;  /* 0x00008c00fff17b82 */ /* 0x000e620000000800 */
        /* <DEDUP_REMOVED lines=9> */
[----:B------:R-:W4:Y:S04]  /*168e0*/  LDL.LU.64 R180, [R1+0xf10] ;  /* 0x000f100001b47983 */ /* 0x000f280000300a00 */
[----:B------:R-:W4:Y:S04]  /*168f0*/  LDL.LU.64 R178, [R1+0xf08] ;  /* 0x000f080001b27983 */ /* 0x000f280000300a00 */
[----:B------:R-:W4:Y:S04]  /*16900*/  LDL.LU.64 R176, [R1+0xf00] ;  /* 0x000f000001b07983 */ /* 0x000f280000300a00 */
[----:B---3--:R-:W-:Y:S04]  /*16910*/  LDGSTS.E [R11+-0x2e600], desc[UR8][R12.64], P2 ;  /* 0xd1a000000c0b7fae */ /* 0x008fe80009121848 */
[----:B------:R3:W-:Y:S04]  /*16920*/  STL.64 [R1+0xcd8], R12 ;  /* 0x000cd80c01007387 */ /* 0x0007e80000100a00 */
[----:B------:R-:W-:Y:S04]  /*16930*/  LDGSTS.E [R11+-0x2e200], desc[UR8][R246.64], P2 ;  /* 0xd1e00000f60b7fae */ /* 0x000fe80009121848 */
[----:B------:R-:W-:Y:S04]  /*16940*/  LDGSTS.E [R10+-0x2fd80], desc[UR8][R174.64], P2 ;  /* 0xd0280000ae0a7fae */ /* 0x000fe80009121848 */
[----:B---3--:R-:W3:Y:S04]  /*16950*/  LDL.LU.64 R12, [R1+0xb18] ;  /* 0x000b1800010c7983 */ /* 0x008ee80000300a00 */
[----:B------:R-:W-:Y:S04]  /*16960*/  LDGSTS.E [R10+-0x2f980], desc[UR8][R172.64], P2 ;  /* 0xd0680000ac0a7fae */ /* 0x000fe80009121848 */
[----:B------:R-:W4:Y:S04]  /*16970*/  LDL.LU.64 R174, [R1+0xef8] ;  /* 0x000ef80001ae7983 */ /* 0x000f280000300a00 */
        /* <DEDUP_REMOVED lines=10> */
[----:B------:R-:W-:Y:S04]  /*16a20*/  STL.64 [R1+0xce0], R14 ;  /* 0x000ce00e01007387 */ /* 0x000fe80000100a00 */
[----:B------:R-:W-:Y:S04]  /*16a30*/  LDGSTS.E [R10+-0x2e180], desc[UR8][R188.64], P2 ;  /* 0xd1e80000bc0a7fae */ /* 0x000fe80009121848 */
[----:B------:R-:W-:Y:S04]  /*16a40*/  STL.64 [R1+0xcf0], R10 ;  /* 0x000cf00a01007387 */ /* 0x000fe80000100a00 */
[----:B------:R-:W-:Y:S04]  /*16a50*/  STL.64 [R1+0xce8], R188 ;  /* 0x000ce8bc01007387 */ /* 0x000fe80000100a00 */
[----:B------:R-:W-:Y:S04]  /*16a60*/  LDGSTS.E [R9+-0x2fd00], desc[UR8][R162.64], P2 ;  /* 0xd0300000a2097fae */ /* 0x000fe80009121848 */
        /* <DEDUP_REMOVED lines=14> */
[----:B------:R-:W2:Y:S04]  /*16b50*/  LDL.LU.64 R22, [R1+0xe98] ;  /* 0x000e980001167983 */ /* 0x000ea80000300a00 */
[----:B------:R1:W-:Y:S04]  /*16b60*/  STL.64 [R1+0xcf8], R4 ;  /* 0x000cf80401007387 */ /* 0x0003e80000100a00 */
[----:B-1----:R-:W4:Y:S04]  /*16b70*/  LDL.LU.64 R4, [R1+0x918] ;  /* 0x0009180001047983 */ /* 0x002f280000300a00 */
[----:B------:R-:W2:Y:S04]  /*16b80*/  LDL.LU.64 R230, [R1+0xe90] ;  /* 0x000e900001e67983 */ /* 0x000ea80000300a00 */
[----:B---3--:R-:W-:Y:S04]  /*16b90*/  LDGSTS.E [R6+-0x2f880], desc[UR8][R12.64], P2 ;  /* 0xd07800000c067fae */ /* 0x008fe80009121848 */
[----:B------:R-:W-:Y:S04]  /*16ba0*/  STL.64 [R1+0xd88], R12 ;  /* 0x000d880c01007387 */ /* 0x000fe80000100a00 */
[----:B------:R-:W-:Y:S04]  /*16bb0*/  LDGSTS.E [R6+-0x2f480], desc[UR8][R232.64], P2 ;  /* 0xd0b80000e8067fae */ /* 0x000fe80009121848 */
[----:B------:R-:W-:Y:S04]  /*16bc0*/  LDGSTS.E [R6+-0x2f080], desc[UR8][R236.64], P2 ;  /* 0xd0f80000ec067fae */ /* 0x000fe80009121848 */
[----:B------:R-:W-:Y:S04]  /*16bd0*/  LDGSTS.E [R6+-0x2ec80], desc[UR8][R238.64], P2 ;  /* 0xd1380000ee067fae */ /* 0x000fe80009121848 */
[----:B------:R-:W3:Y:S04]  /*16be0*/  LDL.LU.64 R232, [R1+0xe88] ;  /* 0x000e880001e87983 */ /* 0x000ee80000300a00 */
[----:B------:R-:W2:Y:S04]  /*16bf0*/  LDL.LU.64 R236, [R1+0xe80] ;  /* 0x000e800001ec7983 */ /* 0x000ea80000300a00 */
[----:B------:R-:W3:Y:S04]  /*16c00*/  LDL.LU.64 R238, [R1+0xe78] ;  /* 0x000e780001ee7983 */ /* 0x000ee80000300a00 */
[----:B----4-:R-:W-:Y:S04]  /*16c10*/  LDGSTS.E [R6+-0x2e880], desc[UR8][R4.64], P2 ;  /* 0xd178000004067fae */ /* 0x010fe80009121848 */
[----:B------:R-:W-:Y:S04]  /*16c20*/  STL.64 [R1+0xd00], R4 ;  /* 0x000d000401007387 */ /* 0x000fe80000100a00 */
[----:B------:R-:W-:Y:S04]  /*16c30*/  LDGSTS.E [R6+-0x2e480], desc[UR8][R234.64], P2 ;  /* 0xd1b80000ea067fae */ /* 0x000fe80009121848 */
[----:B------:R1:W-:Y:S04]  /*16c40*/  LDGSTS.E [R6+-0x2e080], desc[UR8][R2.64], P2 ;  /* 0xd1f8000002067fae */ /* 0x0003e80009121848 */
[----:B------:R-:W0:Y:S04]  /*16c50*/  LDGDEPBAR ;  /* 0x00000000000079af */ /* 0x000e280000000000 */
[----:B------:R-:W4:Y:S04]  /*16c60*/  LDL.LU.64 R234, [R1+0xe70] ;  /* 0x000e700001ea7983 */ /* 0x000f280000300a00 */
[----:B------:R-:W-:Y:S04]  /*16c70*/  STL.64 [R1+0xd90], R6 ;  /* 0x000d900601007387 */ /* 0x000fe80000100a00 */
[----:B------:R1:W-:Y:S01]  /*16c80*/  STL.64 [R1+0xd08], R2 ;  /* 0x000d080201007387 */ /* 0x0003e20000100a00 */
[----:B------:R-:W-:Y:S01]  /*16c90*/  ISETP.GE.U32.AND P2, PT, R252, 0x7ffffddf, PT ;  /* 0x7ffffddffc00780c */ /* 0x000fe20003f46070 */
[C---:B------:R-:W-:Y:S01]  /*16ca0*/  IMAD.WIDE R216, R8.reuse, 0x4, R216 ;  /* 0x0000000408d87825 */ /* 0x040fe200078e02d8 */
[----:B------:R-:W4:Y:S03]  /*16cb0*/  LDC R252, c[0x0][0x230] ;  /* 0x00008c00fffc7b82 */ /* 0x000f260000000800 */
[----:B-1----:R-:W-:Y:S01]  /*16cc0*/  IMAD.WIDE R2, R8, 0x4, R24 ;  /* 0x0000000408027825 */ /* 0x002fe200078e0218 */
[----:B------:R-:W-:-:S03]  /*16cd0*/  IADD3 R24, R241, -0x1c3, RZ ;  /* 0xfffffe3df1187810 */ /* 0x000fc60007ffe0ff */
[----:B------:R-:W-:Y:S02]  /*16ce0*/  VIADD R25, R240, 0xfffffe3e ;  /* 0xfffffe3ef0197836 */ /* 0x000fe40000000000 */
[----:B--2---:R-:W-:Y:S02]  /*16cf0*/  IMAD.WIDE R4, R8, 0x4, R236 ;  /* 0x0000000408047825 */ /* 0x004fe400078e02ec */
[----:B------:R-:W1:Y:S02]  /*16d00*/  LDC R237, c[0x0][0x230] ;  /* 0x00008c00ffed7b82 */ /* 0x000e640000000800 */
[----:B------:R-:W-:-:S06]  /*16d10*/  VIADD R236, R249, 0xfffffe5d ;  /* 0xfffffe5df9ec7836 */ /* 0x000fcc0000000000 */
[----:B------:R-:W2:Y:S01]  /*16d20*/  LDC R249, c[0x0][0x230] ;  /* 0x00008c00fff97b82 */ /* 0x000ea20000000800 */
[----:B---3--:R-:W-:-:S07]  /*16d30*/  IMAD.WIDE R10, R8, 0x4, R238 ;  /* 0x00000004080a7825 */ /* 0x008fce00078e02ee */
[----:B------:R-:W-:Y:S08]  /*16d40*/  BAR.SYNC.DEFER_BLOCKING 0x0 ;  /* 0x0000000000007b1d */ /* 0x000ff00000010000 */
[----:B------:R-:W3:Y:S01]  /*16d50*/  LDC R238, c[0x0][0x230] ;  /* 0x00008c00ffee7b82 */ /* 0x000ee20000000800 */
[----:B------:R-:W-:Y:S04]  /*16d60*/  STL.64 [R1+0xf8], R10 ;  /* 0x0000f80a01007387 */ /* 0x000fe80000100a00 */
[----:B------:R2:W-:Y:S01]  /*16d70*/  STL.64 [R1+0x100], R4 ;  /* 0x0001000401007387 */ /* 0x0005e20000100a00 */
[----:B------:R-:W-:-:S03]  /*16d80*/  IMAD.WIDE R6, R8, 0x4, R232 ;  /* 0x0000000408067825 */ /* 0x000fc600078e02e8 */
[----:B------:R-:W-:Y:S01]  /*16d90*/  @!PT LDS RZ, [RZ] ;  /* 0x00000000fffff984 */ /* 0x000fe20000000800 */
[----:B------:R-:W-:Y:S01]  /*16da0*/  @!PT LDS RZ, [RZ] ;  /* 0x00000000fffff984 */ /* 0x000fe20000000800 */
[----:B------:R-:W-:Y:S01]  /*16db0*/  @!PT LDS RZ, [RZ] ;  /* 0x00000000fffff984 */ /* 0x000fe20000000800 */
[----:B------:R-:W-:Y:S04]  /*16dc0*/  LDGSTS.E [R23+0x60000], desc[UR8][R10.64], !P4 ;  /* 0x600000000a177fae */ /* 0x000fe8000e121848 */
[----:B------:R1:W-:Y:S01]  /*16dd0*/  LDGSTS.E [R23+0x64000], desc[UR8][R4.64], !P4 ;  /* 0x6400000004177fae */ /* 0x0003e2000e121848 */
[----:B------:R-:W-:Y:S01]  /*16de0*/  ISETP.GE.U32.AND P4, PT, R236, 0x7ffffdde, PT ;  /* 0x7ffffddeec00780c */ /* 0x000fe20003f86070 */
[----:B--2---:R-:W-:Y:S01]  /*16df0*/  VIADD R232, R249, 0xfffffe3f ;  /* 0xfffffe3ff9e87836 */ /* 0x004fe20000000000 */
[----:B------:R-:W-:Y:S01]  /*16e00*/  IADD3 R236, R248, -0x1a4, RZ ;  /* 0xfffffe5cf8ec7810 */ /* 0x000fe20007ffe0ff */
[C---:B-1----:R-:W-:Y:S02]  /*16e10*/  IMAD.WIDE R4, R8.reuse, 0x4, R230 ;  /* 0x0000000408047825 */ /* 0x042fe400078e02e6 */
[----:B------:R-:W1:Y:S08]  /*16e20*/  LDC R231, c[0x0][0x230] ;  /* 0x00008c00ffe77b82 */ /* 0x000e700000000800 */
[----:B------:R-:W2:Y:S01]  /*16e30*/  LDC R230, c[0x0][0x230] ;  /* 0x00008c00ffe67b82 */ /* 0x000ea20000000800 */
[----:B----4-:R-:W-:-:S05]  /*16e40*/  IMAD.WIDE R10, R8, 0x4, R234 ;  /* 0x00000004080a7825 */ /* 0x010fca00078e02ea */
[----:B------:R4:W-:Y:S04]  /*16e50*/  STL.64 [R1+0x130], R10 ;  /* 0x0001300a01007387 */ /* 0x0009e80000100a00 */
[----:B------:R4:W-:Y:S04]  /*16e60*/  LDGSTS.E [R23+0x60004], desc[UR8][R10.64], !P5 ;  /* 0x600040000a177fae */ /* 0x0009e8000e921848 */
[----:B------:R3:W-:Y:S04]  /*16e70*/  STL.64 [R1+0x7c0], R6 ;  /* 0x0007c00601007387 */ /* 0x0007e80000100a00 */
[----:B------:R3:W-:Y:S01]  /*16e80*/  LDGSTS.E [R23+0x64004], desc[UR8][R6.64], !P5 ;  /* 0x6400400006177fae */ /* 0x0007e2000e921848 */
[----:B----4-:R-:W-:-:S03]  /*16e90*/  IMAD.WIDE R10, R8, 0x4, R26 ;  /* 0x00000004080a7825 */ /* 0x010fc600078e021a */
[----:B------:R4:W-:Y:S01]  /*16ea0*/  STL.64 [R1+0x178], R4 ;  /* 0x0001780401007387 */ /* 0x0009e20000100a00 */
[----:B------:R-:W2:Y:S03]  /*16eb0*/  LDC R26, c[0x0][0x230] ;  /* 0x00008c00ff1a7b82 */ /* 0x000ea60000000800 */
[----:B------:R4:W-:Y:S05]  /*16ec0*/  LDGSTS.E [R23+0x60008], desc[UR8][R4.64], !P3 ;  /* 0x6000800004177fae */ /* 0x0009ea000d921848 */
[----:B------:R-:W2:Y:S01]  /*16ed0*/  LDC R27, c[0x0][0x230] ;  /* 0x00008c00ff1b7b82 */ /* 0x000ea20000000800 */
[----:B---3--:R-:W-:Y:S01]  /*16ee0*/  IMAD.WIDE R6, R8, 0x4, R28 ;  /* 0x0000000408067825 */ /* 0x008fe200078e021c */
[----:B------:R3:W-:Y:S01]  /*16ef0*/  STL.64 [R1+0x7a8], R2 ;  /* 0x0007a80201007387 */ /* 0x0007e20000100a00 */
[----:B------:R-:W-:-:S03]  /*16f00*/  ISETP.GE.U32.AND P5, PT, R236, 0x7ffffddd, PT ;  /* 0x7ffffdddec00780c */ /* 0x000fc60003fa6070 */
[----:B------:R3:W-:Y:S01]  /*16f10*/  LDGSTS.E [R23+0x64008], desc[UR8][R2.64], !P3 ;  /* 0x6400800002177fae */ /* 0x0007e2000d921848 */
[----:B----4-:R-:W-:Y:S01]  /*16f20*/  IMAD.WIDE R4, R8, 0x4, R30 ;  /* 0x0000000408047825 */ /* 0x010fe200078e021e */
[----:B------:R-:W4:Y:S01]  /*16f30*/  LDC R28, c[0x0][0x230] ;  /* 0x00008c00ff1c7b82 */ /* 0x000f220000000800 */
[----:B------:R-:W-:Y:S01]  /*16f40*/  ISETP.GE.U32.AND P3, PT, R232, 0x7ffffdc0, PT ;  /* 0x7ffffdc0e800780c */ /* 0x000fe20003f66070 */
[----:B------:R1:W-:Y:S04]  /*16f50*/  STL.64 [R1+0x190], R10 ;  /* 0x0001900a01007387 */ /* 0x0003e80000100a00 */
[----:B------:R1:W-:Y:S02]  /*16f60*/  LDGSTS.E [R23+0x6000c], desc[UR8][R10.64], !P0 ;  /* 0x6000c0000a177fae */ /* 0x0003e4000c121848 */
[----:B------:R-:W4:Y:S01]  /*16f70*/  LDC R31, c[0x0][0x230] ;  /* 0x00008c00ff1f7b82 */ /* 0x000f220000000800 */
[C---:B---3--:R-:W-:Y:S01]  /*16f80*/  IMAD.WIDE R2, R8.reuse, 0x4, R32 ;  /* 0x0000000408027825 */ /* 0x048fe200078e0220 */
[----:B------:R3:W-:Y:S04]  /*16f90*/  STL.64 [R1+0x798], R6 ;  /* 0x0007980601007387 */ /* 0x0007e80000100a00 */
[----:B------:R3:W-:Y:S02]  /*16fa0*/  LDGSTS.E [R23+0x6400c], desc[UR8][R6.64], !P0 ;  /* 0x6400c00006177fae */ /* 0x0007e4000c121848 */
[----:B------:R-:W4:Y:S01]  /*16fb0*/  LDC R29, c[0x0][0x230] ;  /* 0x00008c00ff1d7b82 */ /* 0x000f220000000800 */
[----:B-1----:R-:W-:Y:S01]  /*16fc0*/  IMAD.WIDE R10, R8, 0x4, R34 ;  /* 0x00000004080a7825 */ /* 0x002fe200078e0222 */
[----:B------:R1:W-:Y:S01]  /*16fd0*/  STL.64 [R1+0x448], R4 ;  /* 0x0004480401007387 */ /* 0x0003e20000100a00 */
[----:B------:R-:W-:-:S03]  /*16fe0*/  ISETP.GE.U32.AND P0, PT, R25, 0x7ffffdbf, PT ;  /* 0x7ffffdbf1900780c */ /* 0x000fc60003f06070 */
[----:B------:R1:W-:Y:S02]  /*16ff0*/  LDGSTS.E [R23+0x68000], desc[UR8][R4.64], !P1 ;  /* 0x6800000004177fae */ /* 0x0003e4000c921848 */
[----:B------:R-:W4:Y:S01]  /*17000*/  LDC R30, c[0x0][0x230] ;  /* 0x00008c00ff1e7b82 */ /* 0x000f220000000800 */
[----:B---3--:R-:W-:Y:S01]  /*17010*/  IMAD.WIDE R6, R8, 0x4, R36 ;  /* 0x0000000408067825 */ /* 0x008fe200078e0224 */
[----:B------:R3:W-:Y:S04]  /*17020*/  STL.64 [R1+0x788], R2 ;  /* 0x0007880201007387 */ /* 0x0007e80000100a00 */
[----:B------:R3:W-:Y:S01]  /*17030*/  LDGSTS.E [R23+0x6c000], desc[UR8][R2.64], !P1 ;  /* 0x6c00000002177fae */ /* 0x0007e2000c921848 */
[----:B------:R-:W-:Y:S01]  /*17040*/  ISETP.GE.U32.AND P1, PT, R24, 0x7ffffdbe, PT ;  /* 0x7ffffdbe1800780c */ /* 0x000fe20003f26070 */
[----:B------:R-:W4:Y:S01]  /*17050*/  LDC R33, c[0x0][0x230] ;  /* 0x00008c00ff217b82 */ /* 0x000f220000000800 */
[----:B-1----:R-:W-:Y:S01]  /*17060*/  IMAD.WIDE R4, R8, 0x4, R38 ;  /* 0x0000000408047825 */ /* 0x002fe200078e0226 */
[----:B------:R1:W-:Y:S03]  /*17070*/  STL.64 [R1+0x438], R10 ;  /* 0x0004380a01007387 */ /* 0x0003e60000100a00 */
[----:B------:R-:W-:Y:S01]  /*17080*/  VIADD R24, R238, 0xfffffe1f ;  /* 0xfffffe1fee187836 */ /* 0x000fe20000000000 */
[----:B------:R1:W-:Y:S01]  /*17090*/  LDGSTS.E [R23+0x68004], desc[UR8][R10.64], !P2 ;  /* 0x680040000a177fae */ /* 0x0003e2000d121848 */
[----:B------:R-:W-:Y:S01]  /*170a0*/  VIADD R25, R237, 0xfffffe3c ;  /* 0xfffffe3ced197836 */ /* 0x000fe20000000000 */
[----:B------:R-:W4:Y:S01]  /*170b0*/  LDC R32, c[0x0][0x230] ;  /* 0x00008c00ff207b82 */ /* 0x000f220000000800 */
[C---:B---3--:R-:W-:Y:S01]  /*170c0*/  IMAD.WIDE R2, R8.reuse, 0x4, R40 ;  /* 0x0000000408027825 */ /* 0x048fe200078e0228 */
[----:B------:R3:W-:Y:S04]  /*170d0*/  STL.64 [R1+0x778], R6 ;  /* 0x0007780601007387 */ /* 0x0007e80000100a00 */
[----:B------:R3:W-:Y:S01]  /*170e0*/  LDGSTS.E [R23+0x6c004], desc[UR8][R6.64], !P2 ;  /* 0x6c00400006177fae */ /* 0x0007e2000d121848 */
[C---:B------:R-:W-:Y:S01]  /*170f0*/  IMAD.WIDE R220, R8.reuse, 0x4, R220 ;  /* 0x0000000408dc7825 */ /* 0x040fe200078e02dc */
[----:B------:R-:W4:Y:S02]  /*17100*/  LDC R35, c[0x0][0x230] ;  /* 0x00008c00ff237b82 */ /* 0x000f240000000800 */
[----:B------:R2:W-:Y:S01]  /*17110*/  STL.64 [R1+0x428], R4 ;  /* 0x0004280401007387 */ /* 0x0005e20000100a00 */
[----:B-1----:R-:W-:-:S03]  /*17120*/  IMAD.WIDE R10, R8, 0x4, R42 ;  /* 0x00000004080a7825 */ /* 0x002fc600078e022a */
[----:B------:R2:W-:Y:S01]  /*17130*/  LDGSTS.E [R23+0x68008], desc[UR8][R4.64], !P4 ;  /* 0x6800800004177fae */ /* 0x0005e2000e121848 */
[----:B------:R-:W-:Y:S01]  /*17140*/  ISETP.GE.U32.AND P2, PT, R25, 0x7ffffdbd, PT ;  /* 0x7ffffdbd1900780c */ /* 0x000fe20003f46070 */
[C---:B------:R-:W-:Y:S01]  /*17150*/  IMAD.WIDE R224, R8.reuse, 0x4, R224 ;  /* 0x0000000408e07825 */ /* 0x040fe200078e02e0 */
[----:B------:R-:W1:Y:S01]  /*17160*/  LDC R34, c[0x0][0x230] ;  /* 0x00008c00ff227b82 */ /* 0x000e620000000800 */
[----:B------:R2:W-:Y:S02]  /*17170*/  STL.64 [R1+0x768], R2 ;  /* 0x0007680201007387 */ /* 0x0005e40000100a00 */
[----:B---3--:R-:W-:Y:S02]  /*17180*/  IMAD.WIDE R6, R8, 0x4, R44 ;  /* 0x0000000408067825 */ /* 0x008fe400078e022c */
[----:B------:R3:W-:Y:S01]  /*17190*/  LDGSTS.E [R23+0x6c008], desc[UR8][R2.64], !P4 ;  /* 0x6c00800002177fae */ /* 0x0007e2000e121848 */
[----:B------:R-:W-:Y:S01]  /*171a0*/  ISETP.GE.U32.AND P4, PT, R24, 0x7ffffda0, PT ;  /* 0x7ffffda01800780c */ /* 0x000fe20003f86070 */
[----:B------:R-:W-:Y:S01]  /*171b0*/  VIADD R24, R231, 0xfffffe1d ;  /* 0xfffffe1de7187836 */ /* 0x000fe20000000000 */
[----:B------:R-:W1:Y:S01]  /*171c0*/  LDC R38, c[0x0][0x230] ;  /* 0x00008c00ff267b82 */ /* 0x000e620000000800 */
[----:B--2---:R-:W-:Y:S01]  /*171d0*/  IMAD.WIDE R4, R8, 0x4, R46 ;  /* 0x0000000408047825 */ /* 0x004fe200078e022e */
[----:B------:R-:W-:Y:S01]  /*171e0*/  IADD3 R25, R230, -0x1e2, RZ ;  /* 0xfffffe1ee6197810 */ /* 0x000fe20007ffe0ff */
[----:B------:R2:W-:Y:S04]  /*171f0*/  STL.64 [R1+0x410], R10 ;  /* 0x0004100a01007387 */ /* 0x0005e80000100a00 */
[----:B------:R2:W-:Y:S01]  /*17200*/  LDGSTS.E [R23+0x6800c], desc[UR8][R10.64], !P5 ;  /* 0x6800c0000a177fae */ /* 0x0005e2000e921848 */
[C---:B------:R-:W-:Y:S01]  /*17210*/  IMAD.WIDE R228, R8.reuse, 0x4, R228 ;  /* 0x0000000408e47825 */ /* 0x040fe200078e02e4 */
[----:B------:R-:W1:Y:S03]  /*17220*/  LDC R39, c[0x0][0x230] ;  /* 0x00008c00ff277b82 */ /* 0x000e660000000800 */
[C---:B---3--:R-:W-:Y:S01]  /*17230*/  IMAD.WIDE R2, R8.reuse, 0x4, R48 ;  /* 0x0000000408027825 */ /* 0x048fe200078e0230 */
[----:B------:R3:W-:Y:S04]  /*17240*/  STL.64 [R1+0x698], R6 ;  /* 0x0006980601007387 */ /* 0x0007e80000100a00 */
[----:B------:R3:W-:Y:S01]  /*17250*/  LDGSTS.E [R23+0x6c00c], desc[UR8][R6.64], !P5 ;  /* 0x6c00c00006177fae */ /* 0x0007e2000e921848 */
[----:B----4-:R-:W-:Y:S01]  /*17260*/  VIADD R35, R35, 0xfffffe0e ;  /* 0xfffffe0e23237836 */ /* 0x010fe20000000000 */
[----:B------:R-:W4:Y:S01]  /*17270*/  LDC R43, c[0x0][0x230] ;  /* 0x00008c00ff2b7b82 */ /* 0x000f220000000800 */
[----:B--2---:R-:W-:Y:S01]  /*17280*/  IMAD.WIDE R10, R8, 0x4, R50 ;  /* 0x00000004080a7825 */ /* 0x004fe200078e0232 */
[----:B------:R2:W-:Y:S01]  /*17290*/  STL.64 [R1+0x3f0], R4 ;  /* 0x0003f00401007387 */ /* 0x0005e20000100a00 */
[----:B------:R-:W-:-:S03]  /*172a0*/  ISETP.GE.U32.AND P5, PT, R25, 0x7ffffd9f, PT ;  /* 0x7ffffd9f1900780c */ /* 0x000fc60003fa6070 */
[----:B------:R2:W-:Y:S01]  /*172b0*/  LDGSTS.E [R23+0x70000], desc[UR8][R4.64], !P3 ;  /* 0x7000000004177fae */ /* 0x0005e2000d921848 */
[----:B------:R-:W-:Y:S01]  /*172c0*/  VIADD R25, R26, 0xfffffe1c ;  /* 0xfffffe1c1a197836 */ /* 0x000fe20000000000 */
[----:B------:R-:W4:Y:S01]  /*172d0*/  LDC R42, c[0x0][0x230] ;  /* 0x00008c00ff2a7b82 */ /* 0x000f220000000800 */
[----:B---3--:R-:W-:Y:S01]  /*172e0*/  IMAD.WIDE R6, R8, 0x4, R52 ;  /* 0x0000000408067825 */ /* 0x008fe200078e0234 */
[----:B------:R3:W-:Y:S04]  /*172f0*/  STL.64 [R1+0x688], R2 ;  /* 0x0006880201007387 */ /* 0x0007e80000100a00 */
[----:B------:R3:W-:Y:S01]  /*17300*/  LDGSTS.E [R23+0x74000], desc[UR8][R2.64], !P3 ;  /* 0x7400000002177fae */ /* 0x0007e2000d921848 */
[----:B------:R-:W-:Y:S01]  /*17310*/  ISETP.GE.U32.AND P3, PT, R24, 0x7ffffd9e, PT ;  /* 0x7ffffd9e1800780c */ /* 0x000fe20003f66070 */
[----:B------:R-:W1:Y:S01]  /*17320*/  LDC R26, c[0x0][0x230] ;  /* 0x00008c00ff1a7b82 */ /* 0x000e620000000800 */
[C---:B--2---:R-:W-:Y:S01]  /*17330*/  IMAD.WIDE R4, R8.reuse, 0x4, R54 ;  /* 0x0000000408047825 */ /* 0x044fe200078e0236 */
[----:B------:R-:W-:Y:S01]  /*17340*/  IADD3 R24, R27, -0x185, RZ ;  /* 0xfffffe7b1b187810 */ /* 0x000fe20007ffe0ff */
[----:B------:R2:W-:Y:S04]  /*17350*/  LDGSTS.E [R23+0x70004], desc[UR8][R10.64], !P0 ;  /* 0x700040000a177fae */ /* 0x0005e8000c121848 */
[----:B------:R2:W-:Y:S01]  /*17360*/  STL.64 [R1+0x3d0], R10 ;  /* 0x0003d00a01007387 */ /* 0x0005e20000100a00 */
[----:B------:R-:W4:Y:S01]  /*17370*/  LDC R27, c[0x0][0x230] ;  /* 0x00008c00ff1b7b82 */ /* 0x000f220000000800 */
[----:B---3--:R-:W-:-:S02]  /*17380*/  IMAD.WIDE R2, R8, 0x4, R56 ;  /* 0x0000000408027825 */ /* 0x008fc400078e0238 */
[----:B------:R3:W-:Y:S01]  /*17390*/  LDGSTS.E [R23+0x74004], desc[UR8][R6.64], !P0 ;  /* 0x7400400006177fae */ /* 0x0007e2000c121848 */
[----:B------:R-:W-:-:S03]  /*173a0*/  ISETP.GE.U32.AND P0, PT, R25, 0x7ffffd9d, PT ;  /* 0x7ffffd9d1900780c */ /* 0x000fc60003f06070 */
[----:B------:R3:W-:Y:S01]  /*173b0*/  STL.64 [R1+0x678], R6 ;  /* 0x0006780601007387 */ /* 0x0007e20000100a00 */
[----:B------:R-:W-:Y:S01]  /*173c0*/  VIADD R25, R28, 0xfffffe7a ;  /* 0xfffffe7a1c197836 */ /* 0x000fe20000000000 */
[----:B------:R-:W1:Y:S02]  /*173d0*/  LDC R47, c[0x0][0x230] ;  /* 0x00008c00ff2f7b82 */ /* 0x000e640000000800 */
[----:B------:R3:W-:Y:S01]  /*173e0*/  LDGSTS.E [R23+0x70008], desc[UR8][R4.64], !P1 ;  /* 0x7000800004177fae */ /* 0x0007e2000c921848 */
[----:B--2---:R-:W-:-:S03]  /*173f0*/  IMAD.WIDE R10, R8, 0x4, R58 ;  /* 0x00000004080a7825 */ /* 0x004fc600078e023a */
[----:B------:R2:W-:Y:S02]  /*17400*/  STL.64 [R1+0x3b0], R4 ;  /* 0x0003b00401007387 */ /* 0x0005e40000100a00 */
[----:B------:R-:W1:Y:S02]  /*17410*/  LDC R28, c[0x0][0x230] ;  /* 0x00008c00ff1c7b82 */ /* 0x000e640000000800 */
[----:B------:R2:W-:Y:S01]  /*17420*/  LDGSTS.E [R23+0x74008], desc[UR8][R2.64], !P1 ;  /* 0x7400800002177fae */ /* 0x0005e2000c921848 */
[----:B---3--:R-:W-:Y:S01]  /*17430*/  IMAD.WIDE R6, R8, 0x4, R60 ;  /* 0x0000000408067825 */ /* 0x008fe200078e023c */
[----:B------:R-:W-:Y:S02]  /*17440*/  ISETP.GE.U32.AND P1, PT, R24, 0x7ffffdfc, PT ;  /* 0x7ffffdfc1800780c */ /* 0x000fe40003f26070 */
[----:B------:R3:W-:Y:S01]  /*17450*/  STL.64 [R1+0x668], R2 ;  /* 0x0006680201007387 */ /* 0x0007e20000100a00 */
[----:B------:R-:W-:Y:S01]  /*17460*/  VIADD R24, R31, 0xfffffe79 ;  /* 0xfffffe791f187836 */ /* 0x000fe20000000000 */
[----:B------:R-:W1:Y:S01]  /*17470*/  LDC R46, c[0x0][0x230] ;  /* 0x00008c00ff2e7b82 */ /* 0x000e620000000800 */
[C---:B--2---:R-:W-:Y:S01]  /*17480*/  IMAD.WIDE R4, R8.reuse, 0x4, R62 ;  /* 0x0000000408047825 */ /* 0x044fe200078e023e */
[----:B------:R2:W-:Y:S04]  /*17490*/  STL.64 [R1+0x388], R10 ;  /* 0x0003880a01007387 */ /* 0x0005e80000100a00 */
[----:B------:R2:W-:Y:S02]  /*174a0*/  LDGSTS.E [R23+0x7000c], desc[UR8][R10.64], !P2 ;  /* 0x7000c0000a177fae */ /* 0x0005e4000d121848 */
[----:B------:R-:W1:Y:S01]  /*174b0*/  LDC R31, c[0x0][0x230] ;  /* 0x00008c00ff1f7b82 */ /* 0x000e620000000800 */
[C---:B---3--:R-:W-:Y:S01]  /*174c0*/  IMAD.WIDE R2, R8.reuse, 0x4, R64 ;  /* 0x0000000408027825 */ /* 0x048fe200078e0240 */
[----:B------:R3:W-:Y:S04]  /*174d0*/  STL.64 [R1+0x658], R6 ;  /* 0x0006580601007387 */ /* 0x0007e80000100a00 */
[----:B------:R3:W-:Y:S01]  /*174e0*/  LDGSTS.E [R23+0x7400c], desc[UR8][R6.64], !P2 ;  /* 0x7400c00006177fae */ /* 0x0007e2000d121848 */
[----:B------:R-:W-:Y:S01]  /*174f0*/  ISETP.GE.U32.AND P2, PT, R25, 0x7ffffdfb, PT ;  /* 0x7ffffdfb1900780c */ /* 0x000fe20003f46070 */
[----:B--2---:R-:W-:-:S02]  /*17500*/  IMAD.WIDE R10, R8, 0x4, R66 ;  /* 0x00000004080a7825 */ /* 0x004fc400078e0242 */
[----:B------:R2:W-:Y:S01]  /*17510*/  STL.64 [R1+0x330], R4 ;  /* 0x0003300401007387 */ /* 0x0005e20000100a00 */
[----:B------:R-:W-:Y:S02]  /*17520*/  IADD3 R25, R29, -0x188, RZ ;  /* 0xfffffe781d197810 */ /* 0x000fe40007ffe0ff */
[----:B------:R-:W1:Y:S01]  /*17530*/  LDC R29, c[0x0][0x230] ;  /* 0x00008c00ff1d7b82 */ /* 0x000e620000000800 */
[----:B------:R2:W-:Y:S01]  /*17540*/  LDGSTS.E [R23+0x78000], desc[UR8][R4.64], !P4 ;  /* 0x7800000004177fae */ /* 0x0005e2000e121848 */
[----:B---3--:R-:W-:-:S03]  /*17550*/  IMAD.WIDE R6, R8, 0x4, R68 ;  /* 0x0000000408067825 */ /* 0x008fc600078e0244 */
[----:B------:R3:W-:Y:S04]  /*17560*/  STL.64 [R1+0x640], R2 ;  /* 0x0006400201007387 */ /* 0x0007e80000100a00 */
[----:B------:R3:W-:Y:S01]  /*17570*/  LDGSTS.E [R23+0x7c000], desc[UR8][R2.64], !P4 ;  /* 0x7c00000002177fae */ /* 0x0007e2000e121848 */
[----:B------:R-:W-:Y:S01]  /*17580*/  ISETP.GE.U32.AND P4, PT, R24, 0x7ffffdfa, PT ;  /* 0x7ffffdfa1800780c */ /* 0x000fe20003f86070 */
[----:B--2---:R-:W-:Y:S02]  /*17590*/  IMAD.WIDE R4, R8, 0x4, R70 ;  /* 0x0000000408047825 */ /* 0x004fe400078e0246 */
[----:B------:R2:W-:Y:S02]  /*175a0*/  STL.64 [R1+0x320], R10 ;  /* 0x0003200a01007387 */ /* 0x0005e40000100a00 */
[----:B------:R-:W-:-:S02]  /*175b0*/  VIADD R24, R30, 0xfffffe5b ;  /* 0xfffffe5b1e187836 */ /* 0x000fc40000000000 */
[----:B------:R2:W-:Y:S01]  /*175c0*/  LDGSTS.E [R23+0x78004], desc[UR8][R10.64], !P5 ;  /* 0x780040000a177fae */ /* 0x0005e2000e921848 */
[----:B------:R-:W1:Y:S01]  /*175d0*/  LDC R30, c[0x0][0x230] ;  /* 0x00008c00ff1e7b82 */ /* 0x000e620000000800 */
[C---:B---3--:R-:W-:Y:S02]  /*175e0*/  IMAD.WIDE R2, R8.reuse, 0x4, R72 ;  /* 0x0000000408027825 */ /* 0x048fe400078e0248 */
[----:B------:R3:W-:Y:S04]  /*175f0*/  STL.64 [R1+0x4d0], R6 ;  /* 0x0004d00601007387 */ /* 0x0007e80000100a00 */
[----:B------:R3:W-:Y:S01]  /*17600*/  LDGSTS.E [R23+0x7c004], desc[UR8][R6.64], !P5 ;  /* 0x7c00400006177fae */ /* 0x0007e2000e921848 */
[----:B--2---:R-:W-:-:S03]  /*17610*/  IMAD.WIDE R10, R8, 0x4, R74 ;  /* 0x00000004080a7825 */ /* 0x004fc600078e024a */
[----:B------:R2:W-:Y:S04]  /*17620*/  STL.64 [R1+0x310], R4 ;  /* 0x0003100401007387 */ /* 0x0005e80000100a00 */
[----:B------:R2:W-:Y:S01]  /*17630*/  LDGSTS.E [R23+0x78008], desc[UR8][R4.64], !P3 ;  /* 0x7800800004177fae */ /* 0x0005e2000d921848 */
[----:B---3--:R-:W-:-:S03]  /*17640*/  IMAD.WIDE R6, R8, 0x4, R76 ;  /* 0x0000000408067825 */ /* 0x008fc600078e024c */
[----:B------:R3:W-:Y:S04]  /*17650*/  STL.64 [R1+0x4c8], R2 ;  /* 0x0004c80201007387 */ /* 0x0007e80000100a00 */
[----:B------:R3:W-:Y:S01]  /*17660*/  LDGSTS.E [R23+0x7c008], desc[UR8][R2.64], !P3 ;  /* 0x7c00800002177fae */ /* 0x0007e2000d921848 */
[----:B------:R-:W-:Y:S01]  /*17670*/  ISETP.GE.U32.AND P3, PT, R24, 0x7ffffddc, PT ;  /* 0x7ffffddc1800780c */ /* 0x000fe20003f66070 */
[C---:B--2---:R-:W-:Y:S01]  /*17680*/  IMAD.WIDE R4, R8.reuse, 0x4, R78 ;  /* 0x0000000408047825 */ /* 0x044fe200078e024e */
[----:B------:R-:W-:Y:S01]  /*17690*/  IADD3 R24, R33, -0x1a7, RZ ;  /* 0xfffffe5921187810 */ /* 0x000fe20007ffe0ff */
[----:B------:R2:W-:Y:S01]  /*176a0*/  STL.64 [R1+0x300], R10 ;  /* 0x0003000a01007387 */ /* 0x0005e20000100a00 */
[----:B------:R-:W-:Y:S01]  /*176b0*/  ISETP.GE.U32.AND P5, PT, R25, 0x7ffffdf9, PT ;  /* 0x7ffffdf91900780c */ /* 0x000fe20003fa6070 */
[----:B------:R-:W1:Y:S02]  /*176c0*/  LDC R33, c[0x0][0x230] ;  /* 0x00008c00ff217b82 */ /* 0x000e640000000800 */
[----:B------:R2:W-:Y:S01]  /*176d0*/  LDGSTS.E [R23+0x7800c], desc[UR8][R10.64], !P0 ;  /* 0x7800c0000a177fae */ /* 0x0005e2000c121848 */
[----:B---3--:R-:W-:-:S03]  /*176e0*/  IMAD.WIDE R2, R8, 0x4, R80 ;  /* 0x0000000408027825 */ /* 0x008fc600078e0250 */
        /* <DEDUP_REMOVED lines=9> */
[----:B----4-:R-:W-:Y:S02]  /*17780*/  VIADD R25, R27, 0xfffffe5a ;  /* 0xfffffe5a1b197836 */ /* 0x010fe40000000000 */
[----:B--2---:R-:W-:Y:S01]  /*17790*/  IMAD.WIDE R4, R8, 0x4, R86 ;  /* 0x0000000408047825 */ /* 0x004fe200078e0256 */
[----:B------:R2:W-:Y:S01]  /*177a0*/  LDGSTS.E [R22+0x60004], desc[UR8][R10.64], !P2 ;  /* 0x600040000a167fae */ /* 0x0005e2000d121848 */
[----:B------:R-:W4:Y:S02]  /*177b0*/  LDC R27, c[0x0][0x230] ;  /* 0x00008c00ff1b7b82 */ /* 0x000f240000000800 */
[----:B------:R-:W-:Y:S01]  /*177c0*/  VIADD R24, R32, 0xfffffe3b ;  /* 0xfffffe3b20187836 */ /* 0x000fe20000000000 */
[----:B------:R2:W-:Y:S01]  /*177d0*/  LDGSTS.E [R22+0x64004], desc[UR8][R6.64], !P2 ;  /* 0x6400400006167fae */ /* 0x0005e2000d121848 */
[----:B---3--:R-:W-:-:S03]  /*177e0*/  IMAD.WIDE R2, R8, 0x4, R88 ;  /* 0x0000000408027825 */ /* 0x008fc600078e0258 */
[----:B------:R3:W-:Y:S01]  /*177f0*/  LDGSTS.E [R22+0x60008], desc[UR8][R4.64], !P4 ;  /* 0x6000800004167fae */ /* 0x0007e2000e121848 */
[----:B------:R-:W4:Y:S01]  /*17800*/  LDC R32, c[0x0][0x230] ;  /* 0x00008c00ff207b82 */ /* 0x000f220000000800 */
[----:B------:R-:W-:Y:S02]  /*17810*/  ISETP.GE.U32.AND P0, PT, R25, 0x7ffffddb, PT ;  /* 0x7ffffddb1900780c */ /* 0x000fe40003f06070 */
[----:B------:R3:W-:Y:S01]  /*17820*/  LDGSTS.E [R22+0x64008], desc[UR8][R2.64], !P4 ;  /* 0x6400800002167fae */ /* 0x0007e2000e121848 */
[----:B------:R-:W-:Y:S01]  /*17830*/  ISETP.GE.U32.AND P4, PT, R24, 0x7ffffdbc, PT ;  /* 0x7ffffdbc1800780c */ /* 0x000fe20003f86070 */
[----:B-1----:R-:W-:Y:S02]  /*17840*/  VIADD R25, R26, 0xfffffe58 ;  /* 0xfffffe581a197836 */ /* 0x002fe40000000000 */
[----:B------:R-:W-:Y:S01]  /*17850*/  VIADD R24, R31, 0xfffffe39 ;  /* 0xfffffe391f187836 */ /* 0x000fe20000000000 */
[----:B------:R2:W-:Y:S01]  /*17860*/  STL.64 [R1+0x1d0], R10 ;  /* 0x0001d00a01007387 */ /* 0x0005e20000100a00 */
[----:B------:R-:W1:Y:S01]  /*17870*/  LDC R31, c[0x0][0x230] ;  /* 0x00008c00ff1f7b82 */ /* 0x000e620000000800 */
[----:B------:R-:W-:-:S02]  /*17880*/  ISETP.GE.U32.AND P2, PT, R25, 0x7ffffdd9, PT ;  /* 0x7ffffdd91900780c */ /* 0x000fc40003f46070 */
[----:B------:R3:W-:Y:S01]  /*17890*/  STL.64 [R1+0x4a8], R6 ;  /* 0x0004a80601007387 */ /* 0x0007e20000100a00 */
[----:B------:R-:W-:-:S04]  /*178a0*/  IADD3 R25, R29, -0x1c6, RZ ;  /* 0xfffffe3a1d197810 */ /* 0x000fc80007ffe0ff */
[----:B------:R-:W1:Y:S01]  /*178b0*/  LDC R26, c[0x0][0x230] ;  /* 0x00008c00ff1a7b82 */ /* 0x000e620000000800 */
[----:B------:R3:W-:Y:S01]  /*178c0*/  STL.64 [R1+0x2f8], R4 ;  /* 0x0002f80401007387 */ /* 0x0007e20000100a00 */
[----:B--2---:R-:W-:-:S03]  /*178d0*/  IMAD.WIDE R10, R8, 0x4, R90 ;  /* 0x00000004080a7825 */ /* 0x004fc600078e025a */
[----:B------:R2:W-:Y:S01]  /*178e0*/  STL.64 [R1+0x4a0], R2 ;  /* 0x0004a00201007387 */ /* 0x0005e20000100a00 */
[C---:B---3--:R-:W-:Y:S02]  /*178f0*/  IMAD.WIDE R6, R8.reuse, 0x4, R92 ;  /* 0x0000000408067825 */ /* 0x048fe400078e025c */
[----:B------:R-:W3:Y:S01]  /*17900*/  LDC R29, c[0x0][0x230] ;  /* 0x00008c00ff1d7b82 */ /* 0x000ee20000000800 */
[----:B------:R4:W-:Y:S01]  /*17910*/  STL.64 [R1+0x2f0], R10 ;  /* 0x0002f00a01007387 */ /* 0x0009e20000100a00 */
[----:B------:R-:W-:-:S03]  /*17920*/  IMAD.WIDE R4, R8, 0x4, R94 ;  /* 0x0000000408047825 */ /* 0x000fc600078e025e */
[----:B------:R4:W-:Y:S01]  /*17930*/  LDGSTS.E [R22+0x6000c], desc[UR8][R10.64], !P5 ;  /* 0x6000c0000a167fae */ /* 0x0009e2000e921848 */
[----:B--2---:R-:W-:-:S03]  /*17940*/  IMAD.WIDE R2, R8, 0x4, R96 ;  /* 0x0000000408027825 */ /* 0x004fc600078e0260 */
[----:B------:R2:W-:Y:S04]  /*17950*/  STL.64 [R1+0x498], R6 ;  /* 0x0004980601007387 */ /* 0x0005e80000100a00 */
[----:B------:R2:W-:Y:S01]  /*17960*/  LDGSTS.E [R22+0x6400c], desc[UR8][R6.64], !P5 ;  /* 0x6400c00006167fae */ /* 0x0005e2000e921848 */
[----:B------:R-:W-:Y:S01]  /*17970*/  ISETP.GE.U32.AND P5, PT, R25, 0x7ffffdbb, PT ;  /* 0x7ffffdbb1900780c */ /* 0x000fe20003fa6070 */
[----:B----4-:R-:W-:Y:S02]  /*17980*/  IMAD.WIDE R10, R8, 0x4, R98 ;  /* 0x00000004080a7825 */ /* 0x010fe400078e0262 */
[----:B------:R4:W-:Y:S04]  /*17990*/  STL.64 [R1+0x2e8], R4 ;  /* 0x0002e80401007387 */ /* 0x0009e80000100a00 */
[----:B------:R4:W-:Y:S01]  /*179a0*/  LDGSTS.E [R22+0x68000], desc[UR8][R4.64], !P3 ;  /* 0x6800000004167fae */ /* 0x0009e2000d921848 */
[----:B------:R-:W-:-:S02]  /*179b0*/  VIADD R25, R28, 0xfffffe38 ;  /* 0xfffffe381c197836 */ /* 0x000fc40000000000 */
[----:B--2---:R-:W-:Y:S01]  /*179c0*/  IMAD.WIDE R6, R8, 0x4, R100 ;  /* 0x0000000408067825 */ /* 0x004fe200078e0264 */
[----:B------:R2:W-:Y:S01]  /*179d0*/  STL.64 [R1+0x488], R2 ;  /* 0x0004880201007387 */ /* 0x0005e20000100a00 */
[----:B------:R-:W3:Y:S03]  /*179e0*/  LDC R28, c[0x0][0x230] ;  /* 0x00008c00ff1c7b82 */ /* 0x000ee60000000800 */
[----:B------:R2:W-:Y:S01]  /*179f0*/  LDGSTS.E [R22+0x6c000], desc[UR8][R2.64], !P3 ;  /* 0x6c00000002167fae */ /* 0x0005e2000d921848 */
[----:B------:R-:W-:Y:S01]  /*17a00*/  ISETP.GE.U32.AND P3, PT, R24, 0x7ffffdba, PT ;  /* 0x7ffffdba1800780c */ /* 0x000fe20003f66070 */
[----:B----4-:R-:W-:Y:S01]  /*17a10*/  IMAD.WIDE R4, R8, 0x4, R102 ;  /* 0x0000000408047825 */ /* 0x010fe200078e0266 */
[----:B------:R-:W-:Y:S01]  /*17a20*/  IADD3 R24, R30, -0x1e5, RZ ;  /* 0xfffffe1b1e187810 */ /* 0x000fe20007ffe0ff */
[----:B------:R4:W-:Y:S01]  /*17a30*/  STL.64 [R1+0x2e0], R10 ;  /* 0x0002e00a01007387 */ /* 0x0009e20000100a00 */
[----:B------:R-:W3:Y:S03]  /*17a40*/  LDC R30, c[0x0][0x230] ;  /* 0x00008c00ff1e7b82 */ /* 0x000ee60000000800 */
[----:B------:R4:W-:Y:S01]  /*17a50*/  LDGSTS.E [R22+0x68004], desc[UR8][R10.64], !P0 ;  /* 0x680040000a167fae */ /* 0x0009e2000c121848 */
[----:B--2---:R-:W-:-:S03]  /*17a60*/  IMAD.WIDE R2, R8, 0x4, R104 ;  /* 0x0000000408027825 */ /* 0x004fc600078e0268 */
[----:B------:R2:W-:Y:S04]  /*17a70*/  STL.64 [R1+0x468], R6 ;  /* 0x0004680601007387 */ /* 0x0005e80000100a00 */
[----:B------:R2:W-:Y:S01]  /*17a80*/  LDGSTS.E [R22+0x6c004], desc[UR8][R6.64], !P0 ;  /* 0x6c00400006167fae */ /* 0x0005e2000c121848 */
[----:B----4-:R-:W-:-:S03]  /*17a90*/  IMAD.WIDE R10, R8, 0x4, R106 ;  /* 0x00000004080a7825 */ /* 0x010fc600078e026a */
[----:B------:R4:W-:Y:S01]  /*17aa0*/  STL.64 [R1+0x2d8], R4 ;  /* 0x0002d80401007387 */ /* 0x0009e20000100a00 */
[----:B------:R-:W-:-:S03]  /*17ab0*/  ISETP.GE.U32.AND P0, PT, R25, 0x7ffffdb9, PT ;  /* 0x7ffffdb91900780c */ /* 0x000fc60003f06070 */
[----:B------:R4:W-:Y:S01]  /*17ac0*/  LDGSTS.E [R22+0x68008], desc[UR8][R4.64], !P1 ;  /* 0x6800800004167fae */ /* 0x0009e2000c921848 */
[----:B--2---:R-:W-:-:S03]  /*17ad0*/  IMAD.WIDE R6, R8, 0x4, R108 ;  /* 0x0000000408067825 */ /* 0x004fc600078e026c */
[----:B------:R2:W-:Y:S04]  /*17ae0*/  STL.64 [R1+0x460], R2 ;  /* 0x0004600201007387 */ /* 0x0005e80000100a00 */
[----:B------:R2:W-:Y:S01]  /*17af0*/  LDGSTS.E [R22+0x6c008], desc[UR8][R2.64], !P1 ;  /* 0x6c00800002167fae */ /* 0x0005e2000c921848 */
[----:B------:R-:W-:Y:S01]  /*17b00*/  ISETP.GE.U32.AND P1, PT, R24, 0x7ffffd9c, PT ;  /* 0x7ffffd9c1800780c */ /* 0x000fe20003f26070 */
[----:B------:R-:W-:Y:S02]  /*17b10*/  VIADD R24, R32, 0xfffffe19 ;  /* 0xfffffe1920187836 */ /* 0x000fe40000000000 */
[C---:B----4-:R-:W-:Y:S01]  /*17b20*/  IMAD.WIDE R4, R8.reuse, 0x4, R110 ;  /* 0x0000000408047825 */ /* 0x050fe200078e026e */
[----:B------:R4:W-:Y:S01]  /*17b30*/  STL.64 [R1+0x2d0], R10 ;  /* 0x0002d00a01007387 */ /* 0x0009e20000100a00 */
[----:B------:R-:W3:Y:S02]  /*17b40*/  LDC R32, c[0x0][0x230] ;  /* 0x00008c00ff207b82 */ /* 0x000ee40000000800 */
[----:B------:R-:W-:Y:S01]  /*17b50*/  VIADD R25, R27, 0xfffffe1a ;  /* 0xfffffe1a1b197836 */ /* 0x000fe20000000000 */
[----:B------:R4:W-:Y:S01]  /*17b60*/  LDGSTS.E [R22+0x6800c], desc[UR8][R10.64], !P2 ;  /* 0x6800c0000a167fae */ /* 0x0009e2000d121848 */
[----:B--2---:R-:W-:-:S03]  /*17b70*/  IMAD.WIDE R2, R8, 0x4, R112 ;  /* 0x0000000408027825 */ /* 0x004fc600078e0270 */
[----:B------:R2:W-:Y:S01]  /*17b80*/  STL.64 [R1+0x458], R6 ;  /* 0x0004580601007387 */ /* 0x0005e20000100a00 */
[----:B------:R-:W3:Y:S03]  /*17b90*/  LDC R27, c[0x0][0x230] ;  /* 0x00008c00ff1b7b82 */ /* 0x000ee60000000800 */
[----:B------:R2:W-:Y:S01]  /*17ba0*/  LDGSTS.E [R22+0x6c00c], desc[UR8][R6.64], !P2 ;  /* 0x6c00c00006167fae */ /* 0x0005e2000d121848 */
[----:B----4-:R-:W-:-:S03]  /*17bb0*/  IMAD.WIDE R10, R8, 0x4, R114 ;  /* 0x00000004080a7825 */ /* 0x010fc600078e0272 */
[----:B------:R4:W-:Y:S01]  /*17bc0*/  STL.64 [R1+0x2c8], R4 ;  /* 0x0002c80401007387 */ /* 0x0009e20000100a00 */
[----:B------:R-:W-:-:S03]  /*17bd0*/  ISETP.GE.U32.AND P2, PT, R25, 0x7ffffd9b, PT ;  /* 0x7ffffd9b1900780c */ /* 0x000fc60003f46070 */
[----:B------:R4:W-:Y:S01]  /*17be0*/  LDGSTS.E [R22+0x70000], desc[UR8][R4.64], !P4 ;  /* 0x7000000004167fae */ /* 0x0009e2000e121848 */
[----:B--2---:R-:W-:-:S03]  /*17bf0*/  IMAD.WIDE R6, R8, 0x4, R116 ;  /* 0x0000000408067825 */ /* 0x004fc600078e0274 */
[----:B------:R2:W-:Y:S01]  /*17c00*/  STL.64 [R1+0x450], R2 ;  /* 0x0004500201007387 */ /* 0x0005e20000100a00 */
[----:B-1----:R-:W-:Y:S02]  /*17c10*/  IADD3 R25, R26, -0x1e8, RZ ;  /* 0xfffffe181a197810 */ /* 0x002fe40007ffe0ff */
[----:B------:R-:W1:Y:S01]  /*17c20*/  LDC R26, c[0x0][0x230] ;  /* 0x00008c00ff1a7b82 */ /* 0x000e620000000800 */
[----:B------:R2:W-:Y:S01]  /*17c30*/  LDGSTS.E [R22+0x74000], desc[UR8][R2.64], !P4 ;  /* 0x7400000002167fae */ /* 0x0005e2000e121848 */
[----:B------:R-:W-:Y:S01]  /*17c40*/  ISETP.GE.U32.AND P4, PT, R24, 0x7ffffd9a, PT ;  /* 0x7ffffd9a1800780c */ /* 0x000fe20003f86070 */
[----:B------:R-:W-:Y:S02]  /*17c50*/  VIADD R24, R31, 0xfffffe77 ;  /* 0xfffffe771f187836 */ /* 0x000fe40000000000 */
[C---:B----4-:R-:W-:Y:S01]  /*17c60*/  IMAD.WIDE R4, R8.reuse, 0x4, R118 ;  /* 0x0000000408047825 */ /* 0x050fe200078e0276 */
[----:B------:R4:W-:Y:S02]  /*17c70*/  LDGSTS.E [R22+0x70004], desc[UR8][R10.64], !P5 ;  /* 0x700040000a167fae */ /* 0x0009e4000e921848 */
[----:B------:R-:W1:Y:S02]  /*17c80*/  LDC R31, c[0x0][0x230] ;  /* 0x00008c00ff1f7b82 */ /* 0x000e640000000800 */
[----:B------:R4:W-:Y:S01]  /*17c90*/  LDGSTS.E [R22+0x74004], desc[UR8][R6.64], !P5 ;  /* 0x7400400006167fae */ /* 0x0009e2000e921848 */
[----:B--2---:R-:W-:-:S03]  /*17ca0*/  IMAD.WIDE R2, R8, 0x4, R120 ;  /* 0x0000000408027825 */ /* 0x004fc600078e0278 */
[----:B------:R2:W-:Y:S01]  /*17cb0*/  LDGSTS.E [R22+0x70008], desc[UR8][R4.64], !P3 ;  /* 0x7000800004167fae */ /* 0x0005e2000d921848 */
[----:B------:R-:W-:Y:S01]  /*17cc0*/  ISETP.GE.U32.AND P5, PT, R25, 0x7ffffd99, PT ;  /* 0x7ffffd991900780c */ /* 0x000fe20003fa6070 */
[----:B------:R-:W1:Y:S02]  /*17cd0*/  LDC R120, c[0x0][0x230] ;  /* 0x00008c00ff787b82 */ /* 0x000e640000000800 */
[----:B------:R2:W-:Y:S01]  /*17ce0*/  LDGSTS.E [R22+0x74008], desc[UR8][R2.64], !P3 ;  /* 0x7400800002167fae */ /* 0x0005e2000d921848 */
[----:B------:R-:W-:Y:S02]  /*17cf0*/  ISETP.GE.U32.AND P3, PT, R24, 0x7ffffdf8, PT ;  /* 0x7ffffdf81800780c */ /* 0x000fe40003f66070 */
[----:B---3--:R-:W-:-:S03]  /*17d00*/  IADD3 R24, R29, -0x18b, RZ ;  /* 0xfffffe751d187810 */ /* 0x008fc60007ffe0ff */
[----:B------:R-:W3:Y:S01]  /*17d10*/  LDC R29, c[0x0][0x230] ;  /* 0x00008c00ff1d7b82 */ /* 0x000ee20000000800 */
[----:B------:R4:W-:Y:S01]  /*17d20*/  STL.64 [R1+0x2c0], R10 ;  /* 0x0002c00a01007387 */ /* 0x0009e20000100a00 */
[----:B------:R-:W-:-:S03]  /*17d30*/  VIADD R25, R28, 0xfffffe76 ;  /* 0xfffffe761c197836 */ /* 0x000fc60000000000 */
[----:B------:R2:W-:Y:S03]  /*17d40*/  STL.64 [R1+0x440], R6 ;  /* 0x0004400601007387 */ /* 0x0005e60000100a00 */
[----:B------:R-:W3:Y:S01]  /*17d50*/  LDC R28, c[0x0][0x230] ;  /* 0x00008c00ff1c7b82 */ /* 0x000ee20000000800 */
[----:B------:R2:W-:Y:S01]  /*17d60*/  STL.64 [R1+0x2b8], R4 ;  /* 0x0002b80401007387 */ /* 0x0005e20000100a00 */
[----:B----4-:R-:W-:-:S03]  /*17d70*/  IMAD.WIDE R10, R8, 0x4, R122 ;  /* 0x00000004080a7825 */ /* 0x010fc600078e027a */
[----:B------:R4:W-:Y:S01]  /*17d80*/  STL.64 [R1+0x430], R2 ;  /* 0x0004300201007387 */ /* 0x0009e20000100a00 */
[----:B------:R-:W-:Y:S01]  /*17d90*/  VIADD R34, R34, 0xfffffe0d ;  /* 0xfffffe0d22227836 */ /* 0x000fe20000000000 */
[----:B------:R-:W-:Y:S01]  /*17da0*/  IADD3 R39, R39, -0x1f4, RZ ;  /* 0xfffffe0c27277810 */ /* 0x000fe20007ffe0ff */
[----:B--2---:R-:W-:Y:S01]  /*17db0*/  IMAD.WIDE R6, R8, 0x4, R124 ;  /* 0x0000000408067825 */ /* 0x004fe200078e027c */
[----:B------:R2:W-:Y:S03]  /*17dc0*/  STL.64 [R1+0x2b0], R10 ;  /* 0x0002b00a01007387 */ /* 0x0005e60000100a00 */
[----:B------:R-:W-:Y:S01]  /*17dd0*/  VIADD R38, R38, 0xfffffe6b ;  /* 0xfffffe6b26267836 */ /* 0x000fe20000000000 */
[----:B------:R2:W-:Y:S01]  /*17de0*/  LDGSTS.E [R22+0x7000c], desc[UR8][R10.64], !P0 ;  /* 0x7000c0000a167fae */ /* 0x0005e2000c121848 */
[----:B------:R-:W-:Y:S01]  /*17df0*/  IMAD.WIDE R4, R8, 0x4, R126 ;  /* 0x0000000408047825 */ /* 0x000fe200078e027e */
[----:B------:R-:W-:Y:S01]  /*17e00*/  IADD3 R42, R42, -0x197, RZ ;  /* 0xfffffe692a2a7810 */ /* 0x000fe20007ffe0ff */
[----:B------:R-:W3:Y:S02]  /*17e10*/  LDC R121, c[0x0][0x230] ;  /* 0x00008c00ff797b82 */ /* 0x000ee40000000800 */
[C---:B----4-:R-:W-:Y:S01]  /*17e20*/  IMAD.WIDE R2, R8.reuse, 0x4, R128 ;  /* 0x0000000408027825 */ /* 0x050fe200078e0280 */
[----:B------:R4:W-:Y:S04]  /*17e30*/  STL.64 [R1+0x420], R6 ;  /* 0x0004200601007387 */ /* 0x0009e80000100a00 */
[----:B------:R4:W-:Y:S01]  /*17e40*/  LDGSTS.E [R22+0x7400c], desc[UR8][R6.64], !P0 ;  /* 0x7400c00006167fae */ /* 0x0009e2000c121848 */
[C---:B------:R-:W-:Y:S01]  /*17e50*/  IMAD.WIDE R64, R8.reuse, 0x4, R212 ;  /* 0x0000000408407825 */ /* 0x040fe200078e02d4 */
[----:B------:R-:W-:Y:S01]  /*17e60*/  ISETP.GE.U32.AND P0, PT, R25, 0x7ffffdf7, PT ;  /* 0x7ffffdf71900780c */ /* 0x000fe20003f06070 */
[----:B------:R-:W3:Y:S02]  /*17e70*/  LDC R125, c[0x0][0x230] ;  /* 0x00008c00ff7d7b82 */ /* 0x000ee40000000800 */
[C---:B--2---:R-:W-:Y:S01]  /*17e80*/  IMAD.WIDE R10, R8.reuse, 0x4, R130 ;  /* 0x00000004080a7825 */ /* 0x044fe200078e0282 */
[----:B------:R2:W-:Y:S03]  /*17e90*/  STL.64 [R1+0x2a8], R4 ;  /* 0x0002a80401007387 */ /* 0x0005e60000100a00 */
[----:B------:R-:W-:Y:S01]  /*17ea0*/  VIADD R25, R27, 0xfffffe74 ;  /* 0xfffffe741b197836 */ /* 0x000fe20000000000 */
[----:B------:R2:W-:Y:S01]  /*17eb0*/  LDGSTS.E [R22+0x78000], desc[UR8][R4.64], !P1 ;  /* 0x7800000004167fae */ /* 0x0005e2000c921848 */
[----:B------:R-:W3:Y:S01]  /*17ec0*/  LDC R27, c[0x0][0x230] ;  /* 0x00008c00ff1b7b82 */ /* 0x000ee20000000800 */
[----:B----4-:R-:W-:-:S02]  /*17ed0*/  IMAD.WIDE R6, R8, 0x4, R132 ;  /* 0x0000000408067825 */ /* 0x010fc400078e0284 */
[----:B------:R4:W-:Y:S04]  /*17ee0*/  STL.64 [R1+0x400], R2 ;  /* 0x0004000201007387 */ /* 0x0009e80000100a00 */
[----:B------:R4:W-:Y:S01]  /*17ef0*/  LDGSTS.E [R22+0x7c000], desc[UR8][R2.64], !P1 ;  /* 0x7c00000002167fae */ /* 0x0009e2000c921848 */
[----:B------:R-:W-:Y:S01]  /*17f00*/  ISETP.GE.U32.AND P1, PT, R24, 0x7ffffdf6, PT ;  /* 0x7ffffdf61800780c */ /* 0x000fe20003f26070 */
[----:B------:R-:W-:Y:S01]  /*17f10*/  VIADD R24, R30, 0xfffffe57 ;  /* 0xfffffe571e187836 */ /* 0x000fe20000000000 */
[----:B------:R-:W3:Y:S01]  /*17f20*/  LDC R124, c[0x0][0x230] ;  /* 0x00008c00ff7c7b82 */ /* 0x000ee20000000800 */
[C---:B--2---:R-:W-:Y:S01]  /*17f30*/  IMAD.WIDE R4, R8.reuse, 0x4, R134 ;  /* 0x0000000408047825 */ /* 0x044fe200078e0286 */
[----:B------:R2:W-:Y:S04]  /*17f40*/  STL.64 [R1+0x2a0], R10 ;  /* 0x0002a00a01007387 */ /* 0x0005e80000100a00 */
[----:B------:R2:W-:Y:S02]  /*17f50*/  LDGSTS.E [R22+0x78004], desc[UR8][R10.64], !P2 ;  /* 0x780040000a167fae */ /* 0x0005e4000d121848 */
[----:B------:R-:W3:Y:S01]  /*17f60*/  LDC R30, c[0x0][0x230] ;  /* 0x00008c00ff1e7b82 */ /* 0x000ee20000000800 */
[C---:B----4-:R-:W-:Y:S01]  /*17f70*/  IMAD.WIDE R2, R8.reuse, 0x4, R136 ;  /* 0x0000000408027825 */ /* 0x050fe200078e0288 */
[----:B------:R4:W-:Y:S04]  /*17f80*/  STL.64 [R1+0x3e0], R6 ;  /* 0x0003e00601007387 */ /* 0x0009e80000100a00 */
[----:B------:R4:W-:Y:S01]  /*17f90*/  LDGSTS.E [R22+0x7c004], desc[UR8][R6.64], !P2 ;  /* 0x7c00400006167fae */ /* 0x0009e2000d121848 */
[----:B------:R-:W-:Y:S01]  /*17fa0*/  ISETP.GE.U32.AND P2, PT, R25, 0x7ffffdf5, PT ;  /* 0x7ffffdf51900780c */ /* 0x000fe20003f46070 */
[----:B------:R-:W-:Y:S01]  /*17fb0*/  IMAD.WIDE R66, R8, 0x4, R250 ;  /* 0x0000000408427825 */ /* 0x000fe200078e02fa */
[----:B-1----:R-:W-:Y:S01]  /*17fc0*/  IADD3 R25, R26, -0x1aa, RZ ;  /* 0xfffffe561a197810 */ /* 0x002fe20007ffe0ff */
[----:B------:R1:W-:Y:S01]  /*17fd0*/  STL.64 [R1+0x298], R4 ;  /* 0x0002980401007387 */ /* 0x0003e20000100a00 */
[----:B------:R-:W1:Y:S01]  /*17fe0*/  LDC R26, c[0x0][0x230] ;  /* 0x00008c00ff1a7b82 */ /* 0x000e620000000800 */
[----:B--2---:R-:W-:-:S02]  /*17ff0*/  IMAD.WIDE R10, R8, 0x4, R138 ;  /* 0x00000004080a7825 */ /* 0x004fc400078e028a */
[----:B------:R1:W-:Y:S02]  /*18000*/  LDGSTS.E [R22+0x78008], desc[UR8][R4.64], !P4 ;  /* 0x7800800004167fae */ /* 0x0003e4000e121848 */
[----:B----4-:R-:W-:Y:S02]  /*18010*/  IMAD.WIDE R6, R8, 0x4, R140 ;  /* 0x0000000408067825 */ /* 0x010fe400078e028c */
[----:B------:R2:W-:Y:S02]  /*18020*/  STL.64 [R1+0x3c0], R2 ;  /* 0x0003c00201007387 */ /* 0x0005e40000100a00 */
[----:B------:R-:W-:Y:S02]  /*18030*/  VIADD R43, R43, 0xfffffe6a ;  /* 0xfffffe6a2b2b7836 */ /* 0x000fe40000000000 */
[----:B------:R2:W-:Y:S01]  /*18040*/  LDGSTS.E [R22+0x7c008], desc[UR8][R2.64], !P4 ;  /* 0x7c00800002167fae */ /* 0x0005e2000e121848 */
[----:B------:R-:W-:Y:S01]  /*18050*/  ISETP.GE.U32.AND P4, PT, R24, 0x7ffffdd8, PT ;  /* 0x7ffffdd81800780c */ /* 0x000fe20003f86070 */
[----:B------:R-:W-:-:S02]  /*18060*/  VIADD R47, R47, 0xfffffe68 ;  /* 0xfffffe682f2f7836 */ /* 0x000fc40000000000 */
[----:B------:R-:W-:Y:S01]  /*18070*/  VIADD R46, R46, 0xfffffe4b ;  /* 0xfffffe4b2e2e7836 */ /* 0x000fe20000000000 */
[----:B---3--:R-:W-:Y:S01]  /*18080*/  IADD3 R121, R121, -0x1b6, RZ ;  /* 0xfffffe4a79797810 */ /* 0x008fe20007ffe0ff */
[----:B-1----:R-:W-:Y:S01]  /*18090*/  IMAD.WIDE R4, R8, 0x4, R142 ;  /* 0x0000000408047825 */ /* 0x002fe200078e028e */
[----:B------:R1:W-:Y:S03]  /*180a0*/  STL.64 [R1+0x288], R10 ;  /* 0x0002880a01007387 */ /* 0x0003e60000100a00 */
[----:B------:R-:W-:Y:S01]  /*180b0*/  VIADD R120, R120, 0xfffffe49 ;  /* 0xfffffe4978787836 */ /* 0x000fe20000000000 */
[----:B------:R1:W-:Y:S01]  /*180c0*/  LDGSTS.E [R22+0x7800c], desc[UR8][R10.64], !P5 ;  /* 0x7800c0000a167fae */ /* 0x0003e2000e921848 */
[----:B--2---:R-:W-:Y:S01]  /*180d0*/  IMAD.WIDE R2, R8, 0x4, R144 ;  /* 0x0000000408027825 */ /* 0x004fe200078e0290 */
[----:B------:R-:W-:Y:S01]  /*180e0*/  IADD3 R124, R124, -0x1d5, RZ ;  /* 0xfffffe2b7c7c7810 */ /* 0x000fe20007ffe0ff */
[----:B------:R-:W2:Y:S01]  /*180f0*/  LDC R129, c[0x0][0x230] ;  /* 0x00008c00ff817b82 */ /* 0x000ea20000000800 */
[----:B------:R3:W-:Y:S01]  /*18100*/  STL.64 [R1+0x3a0], R6 ;  /* 0x0003a00601007387 */ /* 0x0007e20000100a00 */
[----:B------:R-:W-:-:S03]  /*18110*/  VIADD R24, R33, 0xfffffe55 ;  /* 0xfffffe5521187836 */ /* 0x000fc60000000000 */
[----:B------:R3:W-:Y:S01]  /*18120*/  LDGSTS.E [R22+0x7c00c], desc[UR8][R6.64], !P5 ;  /* 0x7c00c00006167fae */ /* 0x0007e2000e921848 */
[----:B------:R-:W-:Y:S01]  /*18130*/  ISETP.GE.U32.AND P5, PT, R25, 0x7ffffdd7, PT ;  /* 0x7ffffdd71900780c */ /* 0x000fe20003fa6070 */
[----:B------:R-:W-:Y:S01]  /*18140*/  VIADD R25, R29, 0xfffffe54 ;  /* 0xfffffe541d197836 */ /* 0x000fe20000000000 */
[----:B------:R-:W4:Y:S01]  /*18150*/  LDC R33, c[0x0][0x230] ;  /* 0x00008c00ff217b82 */ /* 0x000f220000000800 */
[C---:B-1----:R-:W-:Y:S01]  /*18160*/  IMAD.WIDE R10, R8.reuse, 0x4, R146 ;  /* 0x00000004080a7825 */ /* 0x042fe200078e0292 */
[----:B------:R1:W-:Y:S04]  /*18170*/  LDGSTS.E [R21+0x60000], desc[UR8][R4.64], !P3 ;  /* 0x6000000004157fae */ /* 0x0003e8000d921848 */
[----:B------:R1:W-:Y:S01]  /*18180*/  LDGSTS.E [R21+0x64000], desc[UR8][R2.64], !P3 ;  /* 0x6400000002157fae */ /* 0x0003e2000d921848 */
[----:B------:R-:W-:Y:S01]  /*18190*/  VIADD R125, R125, 0xfffffe48 ;  /* 0xfffffe487d7d7836 */ /* 0x000fe20000000000 */
[----:B------:R-:W4:Y:S01]  /*181a0*/  LDC R128, c[0x0][0x230] ;  /* 0x00008c00ff807b82 */ /* 0x000f220000000800 */
[----:B---3--:R-:W-:Y:S01]  /*181b0*/  IMAD.WIDE R6, R8, 0x4, R148 ;  /* 0x0000000408067825 */ /* 0x008fe200078e0294 */
[----:B------:R-:W-:Y:S01]  /*181c0*/  ISETP.GE.U32.AND P3, PT, R24, 0x7ffffdd6, PT ;  /* 0x7ffffdd61800780c */ /* 0x000fe20003f66070 */
[----:B------:R1:W-:Y:S01]  /*181d0*/  STL.64 [R1+0x280], R4 ;  /* 0x0002800401007387 */ /* 0x0003e20000100a00 */
[----:B------:R-:W-:-:S03]  /*181e0*/  IADD3 R24, R32, -0x1c9, RZ ;  /* 0xfffffe3720187810 */ /* 0x000fc60007ffe0ff */
[----:B------:R3:W-:Y:S01]  /*181f0*/  LDGSTS.E [R21+0x60004], desc[UR8][R10.64], !P0 ;  /* 0x600040000a157fae */ /* 0x0007e2000c121848 */
[----:B------:R-:W2:Y:S03]  /*18200*/  LDC R32, c[0x0][0x230] ;  /* 0x00008c00ff207b82 */ /* 0x000ea60000000800 */
[----:B------:R3:W-:Y:S01]  /*18210*/  LDGSTS.E [R21+0x64004], desc[UR8][R6.64], !P0 ;  /* 0x6400400006157fae */ /* 0x0007e2000c121848 */
[----:B------:R-:W-:Y:S01]  /*18220*/  ISETP.GE.U32.AND P0, PT, R25, 0x7ffffdd5, PT ;  /* 0x7ffffdd51900780c */ /* 0x000fe20003f06070 */
[----:B------:R-:W-:Y:S02]  /*18230*/  VIADD R25, R28, 0xfffffe36 ;  /* 0xfffffe361c197836 */ /* 0x000fe40000000000 */
[C---:B-1----:R-:W-:Y:S01]  /*18240*/  IMAD.WIDE R4, R8.reuse, 0x4, R150 ;  /* 0x0000000408047825 */ /* 0x042fe200078e0296 */
[----:B------:R-:W-:Y:S01]  /*18250*/  STL.64 [R1+0xd98], R22 ;  /* 0x000d981601007387 */ /* 0x000fe20000100a00 */
[----:B------:R-:W1:Y:S03]  /*18260*/  LDC R28, c[0x0][0x230] ;  /* 0x00008c00ff1c7b82 */ /* 0x000e660000000800 */
[----:B------:R3:W-:Y:S04]  /*18270*/  STL.64 [R1+0x338], R2 ;  /* 0x0003380201007387 */ /* 0x0007e80000100a00 */
[----:B------:R3:W-:Y:S01]  /*18280*/  STL.64 [R1+0x270], R10 ;  /* 0x0002700a01007387 */ /* 0x0007e20000100a00 */
[----:B------:R-:W4:Y:S03]  /*18290*/  LDC R29, c[0x0][0x230] ;  /* 0x00008c00ff1d7b82 */ /* 0x000f260000000800 */
[----:B------:R3:W-:Y:S02]  /*182a0*/  STL.64 [R1+0x328], R6 ;  /* 0x0003280601007387 */ /* 0x0007e40000100a00 */
[----:B---3--:R-:W-:-:S02]  /*182b0*/  IMAD.WIDE R2, R8, 0x4, R152 ;  /* 0x0000000408027825 */ /* 0x008fc400078e0298 */
[----:B------:R3:W-:Y:S01]  /*182c0*/  STL.64 [R1+0x260], R4 ;  /* 0x0002600401007387 */ /* 0x0007e20000100a00 */
[----:B------:R-:W4:Y:S01]  /*182d0*/  LDC R132, c[0x0][0x230] ;  /* 0x00008c00ff847b82 */ /* 0x000f220000000800 */
[C---:B------:R-:W-:Y:S02]  /*182e0*/  IMAD.WIDE R10, R8.reuse, 0x4, R154 ;  /* 0x00000004080a7825 */ /* 0x040fe400078e029a */
[----:B------:R3:W-:Y:S02]  /*182f0*/  LDGSTS.E [R21+0x60008], desc[UR8][R4.64], !P1 ;  /* 0x6000800004157fae */ /* 0x0007e4000c921848 */
[C---:B------:R-:W-:Y:S02]  /*18300*/  IMAD.WIDE R6, R8.reuse, 0x4, R156 ;  /* 0x0000000408067825 */ /* 0x040fe400078e029c */
[----:B------:R2:W-:Y:S01]  /*18310*/  STL.64 [R1+0x318], R2 ;  /* 0x0003180201007387 */ /* 0x0005e20000100a00 */
[----:B------:R-:W4:Y:S03]  /*18320*/  LDC R133, c[0x0][0x230] ;  /* 0x00008c00ff857b82 */ /* 0x000f260000000800 */
[----:B------:R2:W-:Y:S01]  /*18330*/  LDGSTS.E [R21+0x64008], desc[UR8][R2.64], !P1 ;  /* 0x6400800002157fae */ /* 0x0005e2000c921848 */
[----:B---3--:R-:W-:-:S03]  /*18340*/  IMAD.WIDE R4, R8, 0x4, R158 ;  /* 0x0000000408047825 */ /* 0x008fc600078e029e */
[----:B------:R3:W-:Y:S01]  /*18350*/  STL.64 [R1+0x250], R10 ;  /* 0x0002500a01007387 */ /* 0x0007e20000100a00 */
[----:B------:R-:W-:Y:S01]  /*18360*/  ISETP.GE.U32.AND P1, PT, R24, 0x7ffffdb8, PT ;  /* 0x7ffffdb81800780c */ /* 0x000fe20003f26070 */
[----:B------:R-:W4:Y:S02]  /*18370*/  LDC R137, c[0x0][0x230] ;  /* 0x00008c00ff897b82 */ /* 0x000f240000000800 */
[----:B------:R3:W-:Y:S01]  /*18380*/  LDGSTS.E [R21+0x6000c], desc[UR8][R10.64], !P2 ;  /* 0x6000c0000a157fae */ /* 0x0007e2000d121848 */
[----:B------:R-:W-:Y:S02]  /*18390*/  VIADD R24, R31, 0xfffffe35 ;  /* 0xfffffe351f187836 */ /* 0x000fe40000000000 */
[C---:B--2---:R-:W-:Y:S01]  /*183a0*/  IMAD.WIDE R2, R8.reuse, 0x4, R160 ;  /* 0x0000000408027825 */ /* 0x044fe200078e02a0 */
[----:B------:R2:W-:Y:S02]  /*183b0*/  STL.64 [R1+0x308], R6 ;  /* 0x0003080601007387 */ /* 0x0005e40000100a00 */
[----:B------:R-:W4:Y:S02]  /*183c0*/  LDC R31, c[0x0][0x230] ;  /* 0x00008c00ff1f7b82 */ /* 0x000f240000000800 */
[----:B------:R2:W-:Y:S01]  /*183d0*/  LDGSTS.E [R21+0x6400c], desc[UR8][R6.64], !P2 ;  /* 0x6400c00006157fae */ /* 0x0005e2000d121848 */
[----:B---3--:R-:W-:-:S03]  /*183e0*/  IMAD.WIDE R10, R8, 0x4, R162 ;  /* 0x00000004080a7825 */ /* 0x008fc600078e02a2 */
[----:B------:R3:W-:Y:S01]  /*183f0*/  STL.64 [R1+0x240], R4 ;  /* 0x0002400401007387 */ /* 0x0007e20000100a00 */
[----:B------:R-:W-:Y:S01]  /*18400*/  ISETP.GE.U32.AND P2, PT, R25, 0x7ffffdb7, PT ;  /* 0x7ffffdb71900780c */ /* 0x000fe20003f46070 */
[----:B------:R-:W4:Y:S02]  /*18410*/  LDC R136, c[0x0][0x230] ;  /* 0x00008c00ff887b82 */ /* 0x000f240000000800 */
[----:B------:R3:W-:Y:S01]  /*18420*/  LDGSTS.E [R21+0x68000], desc[UR8][R4.64], !P4 ;  /* 0x6800000004157fae */ /* 0x0007e2000e121848 */
[----:B--2---:R-:W-:-:S03]  /*18430*/  IMAD.WIDE R6, R8, 0x4, R164 ;  /* 0x0000000408067825 */ /* 0x004fc600078e02a4 */
[----:B------:R2:W-:Y:S01]  /*18440*/  STL.64 [R1+0x290], R2 ;  /* 0x0002900201007387 */ /* 0x0005e20000100a00 */
[----:B------:R-:W-:Y:S01]  /*18450*/  IADD3 R25, R27, -0x1cc, RZ ;  /* 0xfffffe341b197810 */ /* 0x000fe20007ffe0ff */
[----:B------:R-:W4:Y:S02]  /*18460*/  LDC R141, c[0x0][0x230] ;  /* 0x00008c00ff8d7b82 */ /* 0x000f240000000800 */
        /* <DEDUP_REMOVED lines=17> */
[----:B------:R2:W-:Y:S02]  /*18580*/  STL.64 [R1+0x268], R2 ;  /* 0x0002680201007387 */ /* 0x0005e40000100a00 */
[----:B------:R-:W4:Y:S01]  /*18590*/  LDC R144, c[0x0][0x230] ;  /* 0x00008c00ff907b82 */ /* 0x000f220000000800 */
[----:B------:R-:W-:Y:S01]  /*185a0*/  VIADD R25, R26, 0xfffffe16 ;  /* 0xfffffe161a197836 */ /* 0x000fe20000000000 */
        /* <DEDUP_REMOVED lines=14> */
[----:B------:R-:W3:Y:S02]  /*18690*/  LDC R32, c[0x0][0x230] ;  /* 0x00008c00ff207b82 */ /* 0x000ee40000000800 */
[----:B------:R3:W-:Y:S01]  /*186a0*/  LDGSTS.E [R21+0x70000], desc[UR8][R4.64], !P1 ;  /* 0x7000000004157fae */ /* 0x0007e2000c921848 */
[----:B--2---:R-:W-:-:S03]  /*186b0*/  IMAD.WIDE R6, R8, 0x4, R180 ;  /* 0x0000000408067825 */ /* 0x004fc600078e02b4 */
[----:B------:R2:W-:Y:S01]  /*186c0*/  STL.64 [R1+0x248], R2 ;  /* 0x0002480201007387 */ /* 0x0005e20000100a00 */
[----:B------:R-:W-:-:S03]  /*186d0*/  VIADD R129, R129, 0xfffffe2a ;  /* 0xfffffe2a81817836 */ /* 0x000fc60000000000 */
[----:B------:R2:W-:Y:S01]  /*186e0*/  LDGSTS.E [R21+0x74000], desc[UR8][R2.64], !P1 ;  /* 0x7400000002157fae */ /* 0x0005e2000c921848 */
[----:B-1----:R-:W-:Y:S02]  /*186f0*/  VIADD R25, R28, 0xfffffe14 ;  /* 0xfffffe141c197836 */ /* 0x002fe40000000000 */
[----:B----4-:R-:W-:Y:S01]  /*18700*/  VIADD R128, R128, 0xfffffe29 ;  /* 0xfffffe2980807836 */ /* 0x010fe20000000000 */
[----:B------:R-:W-:Y:S01]  /*18710*/  IADD3 R133, R133, -0x1d8, RZ ;  /* 0xfffffe2885857810 */ /* 0x000fe20007ffe0ff */
[----:B---3--:R-:W-:Y:S01]  /*18720*/  IMAD.WIDE R4, R8, 0x4, R182 ;  /* 0x0000000408047825 */ /* 0x008fe200078e02b6 */
[----:B------:R1:W-:Y:S01]  /*18730*/  STL.64 [R1+0x1f0], R10 ;  /* 0x0001f00a01007387 */ /* 0x0003e20000100a00 */
[----:B------:R-:W-:Y:S01]  /*18740*/  ISETP.GE.U32.AND P1, PT, R24, 0x7ffffd96, PT ;  /* 0x7ffffd961800780c */ /* 0x000fe20003f26070 */
[----:B------:R-:W3:Y:S02]  /*18750*/  LDC R28, c[0x0][0x230] ;  /* 0x00008c00ff1c7b82 */ /* 0x000ee40000000800 */
[----:B------:R1:W-:Y:S01]  /*18760*/  LDGSTS.E [R21+0x70004], desc[UR8][R10.64], !P2 ;  /* 0x700040000a157fae */ /* 0x0003e2000d121848 */
[----:B--2---:R-:W-:-:S03]  /*18770*/  IMAD.WIDE R2, R8, 0x4, R184 ;  /* 0x0000000408027825 */ /* 0x004fc600078e02b8 */
[----:B------:R2:W-:Y:S01]  /*18780*/  STL.64 [R1+0x238], R6 ;  /* 0x0002380601007387 */ /* 0x0005e20000100a00 */
[----:B------:R-:W-:Y:S01]  /*18790*/  VIADD R24, R33, 0xfffffe73 ;  /* 0xfffffe7321187836 */ /* 0x000fe20000000000 */
[----:B------:R-:W4:Y:S02]  /*187a0*/  LDC R149, c[0x0][0x230] ;  /* 0x00008c00ff957b82 */ /* 0x000f240000000800 */
[----:B------:R2:W-:Y:S01]  /*187b0*/  LDGSTS.E [R21+0x74004], desc[UR8][R6.64], !P2 ;  /* 0x7400400006157fae */ /* 0x0005e2000d121848 */
[----:B-1----:R-:W-:-:S03]  /*187c0*/  IMAD.WIDE R10, R8, 0x4, R186 ;  /* 0x00000004080a7825 */ /* 0x002fc600078e02ba */
[----:B------:R1:W-:Y:S01]  /*187d0*/  STL.64 [R1+0x1e0], R4 ;  /* 0x0001e00401007387 */ /* 0x0003e20000100a00 */
[----:B------:R-:W-:Y:S01]  /*187e0*/  ISETP.GE.U32.AND P2, PT, R25, 0x7ffffd95, PT ;  /* 0x7ffffd951900780c */ /* 0x000fe20003f46070 */
[----:B------:R-:W3:Y:S02]  /*187f0*/  LDC R33, c[0x0][0x230] ;  /* 0x00008c00ff217b82 */ /* 0x000ee40000000800 */
[----:B------:R1:W-:Y:S01]  /*18800*/  LDGSTS.E [R21+0x70008], desc[UR8][R4.64], !P4 ;  /* 0x7000800004157fae */ /* 0x0003e2000e121848 */
[----:B--2---:R-:W-:-:S03]  /*18810*/  IMAD.WIDE R6, R8, 0x4, R190 ;  /* 0x0000000408067825 */ /* 0x004fc600078e02be */
[----:B------:R2:W-:Y:S01]  /*18820*/  STL.64 [R1+0x228], R2 ;  /* 0x0002280201007387 */ /* 0x0005e20000100a00 */
[----:B------:R-:W-:Y:S01]  /*18830*/  IADD3 R25, R29, -0x18e, RZ ;  /* 0xfffffe721d197810 */ /* 0x000fe20007ffe0ff */
[----:B------:R-:W4:Y:S02]  /*18840*/  LDC R148, c[0x0][0x230] ;  /* 0x00008c00ff947b82 */ /* 0x000f240000000800 */
[----:B------:R2:W-:Y:S01]  /*18850*/  LDGSTS.E [R21+0x74008], desc[UR8][R2.64], !P4 ;  /* 0x7400800002157fae */ /* 0x0005e2000e121848 */
[----:B-1----:R-:W-:-:S03]  /*18860*/  IMAD.WIDE R4, R8, 0x4, R192 ;  /* 0x0000000408047825 */ /* 0x002fc600078e02c0 */
[----:B------:R1:W-:Y:S01]  /*18870*/  STL.64 [R1+0x1c0], R10 ;  /* 0x0001c00a01007387 */ /* 0x0003e20000100a00 */
[----:B------:R-:W-:Y:S01]  /*18880*/  ISETP.GE.U32.AND P4, PT, R24, 0x7ffffdf4, PT ;  /* 0x7ffffdf41800780c */ /* 0x000fe20003f86070 */
[----:B------:R-:W4:Y:S02]  /*18890*/  LDC R29, c[0x0][0x230] ;  /* 0x00008c00ff1d7b82 */ /* 0x000f240000000800 */
[----:B------:R1:W-:Y:S01]  /*188a0*/  LDGSTS.E [R21+0x7000c], desc[UR8][R10.64], !P5 ;  /* 0x7000c0000a157fae */ /* 0x0003e2000e921848 */
[----:B--2---:R-:W-:-:S03]  /*188b0*/  IMAD.WIDE R2, R8, 0x4, R194 ;  /* 0x0000000408027825 */ /* 0x004fc600078e02c2 */
[----:B------:R2:W-:Y:S02]  /*188c0*/  STL.64 [R1+0x218], R6 ;  /* 0x0002180601007387 */ /* 0x0005e40000100a00 */
[----:B------:R-:W4:Y:S02]  /*188d0*/  LDC R153, c[0x0][0x230] ;  /* 0x00008c00ff997b82 */ /* 0x000f240000000800 */
[----:B------:R2:W-:Y:S01]  /*188e0*/  LDGSTS.E [R21+0x7400c], desc[UR8][R6.64], !P5 ;  /* 0x7400c00006157fae */ /* 0x0005e2000e921848 */
[----:B------:R-:W-:Y:S02]  /*188f0*/  VIADD R24, R31, 0xfffffe71 ;  /* 0xfffffe711f187836 */ /* 0x000fe40000000000 */
[C---:B-1----:R-:W-:Y:S01]  /*18900*/  IMAD.WIDE R10, R8.reuse, 0x4, R196 ;  /* 0x00000004080a7825 */ /* 0x042fe200078e02c4 */
        /* <DEDUP_REMOVED lines=14> */
[----:B------:R2:W-:Y:S01]  /*189f0*/  STL.64 [R1+0x1f8], R6 ;  /* 0x0001f80601007387 */ /* 0x0005e20000100a00 */
[----:B------:R-:W-:-:S03]  /*18a00*/  VIADD R132, R132, 0xfffffe0b ;  /* 0xfffffe0b84847836 */ /* 0x000fc60000000000 */
[----:B------:R2:W-:Y:S01]  /*18a10*/  LDGSTS.E [R21+0x7c004], desc[UR8][R6.64], !P0 ;  /* 0x7c00400006157fae */ /* 0x0005e2000c121848 */
[----:B------:R-:W-:Y:S01]  /*18a20*/  VIADD R25, R27, 0xfffffe70 ;  /* 0xfffffe701b197836 */ /* 0x000fe20000000000 */
[----:B------:R-:W-:Y:S01]  /*18a30*/  IADD3 R24, R30, -0x1ad, RZ ;  /* 0xfffffe531e187810 */ /* 0x000fe20007ffe0ff */
[----:B------:R-:W4:Y:S01]  /*18a40*/  LDC R27, c[0x0][0x230] ;  /* 0x00008c00ff1b7b82 */ /* 0x000f220000000800 */
[----:B-1----:R-:W-:Y:S01]  /*18a50*/  IMAD.WIDE R10, R8, 0x4, R204 ;  /* 0x00000004080a7825 */ /* 0x002fe200078e02cc */
[----:B------:R1:W-:Y:S04]  /*18a60*/  STL.64 [R1+0x120], R4 ;  /* 0x0001200401007387 */ /* 0x0003e80000100a00 */
[----:B------:R1:W-:Y:S01]  /*18a70*/  LDGSTS.E [R21+0x78008], desc[UR8][R4.64], !P1 ;  /* 0x7800800004157fae */ /* 0x0003e2000c921848 */
[----:B------:R-:W-:Y:S01]  /*18a80*/  VIADD R137, R137, 0xfffffe0a ;  /* 0xfffffe0a89897836 */ /* 0x000fe20000000000 */
[----:B------:R-:W-:Y:S01]  /*18a90*/  IADD3 R136, R136, -0x1f7, RZ ;  /* 0xfffffe0988887810 */ /* 0x000fe20007ffe0ff */
[C---:B--2---:R-:W-:Y:S01]  /*18aa0*/  IMAD.WIDE R6, R8.reuse, 0x4, R206 ;  /* 0x0000000408067825 */ /* 0x044fe200078e02ce */
[----:B------:R2:W-:Y:S01]  /*18ab0*/  STL.64 [R1+0x1e8], R2 ;  /* 0x0001e80201007387 */ /* 0x0005e20000100a00 */
[----:B------:R-:W-:Y:S01]  /*18ac0*/  ISETP.GE.U32.AND P0, PT, R25, 0x7ffffdf1, PT ;  /* 0x7ffffdf11900780c */ /* 0x000fe20003f06070 */
[----:B------:R-:W4:Y:S02]  /*18ad0*/  LDC R30, c[0x0][0x230] ;  /* 0x00008c00ff1e7b82 */ /* 0x000f240000000800 */
[----:B------:R2:W-:Y:S01]  /*18ae0*/  LDGSTS.E [R21+0x7c008], desc[UR8][R2.64], !P1 ;  /* 0x7c00800002157fae */ /* 0x0005e2000c921848 */
[----:B-1----:R-:W-:-:S03]  /*18af0*/  IMAD.WIDE R4, R8, 0x4, R208 ;  /* 0x0000000408047825 */ /* 0x002fc600078e02d0 */
[----:B------:R-:W-:Y:S02]  /*18b00*/  STL.64 [R1+0xd8], R10 ;  /* 0x0000d80a01007387 */ /* 0x000fe40000100a00 */
[----:B------:R-:W1:Y:S02]  /*18b10*/  LDC R157, c[0x0][0x230] ;  /* 0x00008c00ff9d7b82 */ /* 0x000e640000000800 */
[----:B------:R-:W-:Y:S01]  /*18b20*/  LDGSTS.E [R21+0x7800c], desc[UR8][R10.64], !P2 ;  /* 0x7800c0000a157fae */ /* 0x000fe2000d121848 */
[----:B--2---:R-:W-:-:S03]  /*18b30*/  IMAD.WIDE R2, R8, 0x4, R210 ;  /* 0x0000000408027825 */ /* 0x004fc600078e02d2 */
[----:B------:R-:W-:Y:S01]  /*18b40*/  STL.64 [R1+0x1d8], R6 ;  /* 0x0001d80601007387 */ /* 0x000fe20000100a00 */
[----:B------:R-:W-:Y:S01]  /*18b50*/  ISETP.GE.U32.AND P1, PT, R24, 0x7ffffdd4, PT ;  /* 0x7ffffdd41800780c */ /* 0x000fe20003f26070 */
[----:B------:R-:W2:Y:S02]  /*18b60*/  LDC R161, c[0x0][0x230] ;  /* 0x00008c00ffa17b82 */ /* 0x000ea40000000800 */
[----:B------:R-:W-:Y:S04]  /*18b70*/  LDGSTS.E [R21+0x7c00c], desc[UR8][R6.64], !P2 ;  /* 0x7c00c00006157fae */ /* 0x000fe8000d121848 */
[----:B------:R3:W-:Y:S01]  /*18b80*/  STL.64 [R1+0xc8], R4 ;  /* 0x0000c80401007387 */ /* 0x0007e20000100a00 */
[----:B------:R-:W-:Y:S01]  /*18b90*/  VIADD R25, R26, 0xfffffe52 ;  /* 0xfffffe521a197836 */ /* 0x000fe20000000000 */
[----:B------:R-:W2:Y:S02]  /*18ba0*/  LDC R160, c[0x0][0x230] ;  /* 0x00008c00ffa07b82 */ /* 0x000ea40000000800 */
[----:B------:R3:W-:Y:S04]  /*18bb0*/  LDGSTS.E [R20+0x60000], desc[UR8][R4.64], !P4 ;  /* 0x6000000004147fae */ /* 0x0007e8000e121848 */
[----:B------:R4:W-:Y:S01]  /*18bc0*/  STL.64 [R1+0x1c8], R2 ;  /* 0x0001c80201007387 */ /* 0x0009e20000100a00 */
[----:B---3--:R-:W-:Y:S01]  /*18bd0*/  VIADD R24, R33, 0xfffffe51 ;  /* 0xfffffe5121187836 */ /* 0x008fe20000000000 */
[----:B------:R-:W-:Y:S01]  /*18be0*/  ISETP.GE.U32.AND P2, PT, R25, 0x7ffffdd3, PT ;  /* 0x7ffffdd31900780c */ /* 0x000fe20003f46070 */
[----:B------:R-:W3:Y:S01]  /*18bf0*/  LDC R26, c[0x0][0x230] ;  /* 0x00008c00ff1a7b82 */ /* 0x000ee20000000800 */
[----:B------:R4:W-:Y:S01]  /*18c00*/  LDGSTS.E [R20+0x64000], desc[UR8][R2.64], !P4 ;  /* 0x6400000002147fae */ /* 0x0009e2000e121848 */
[----:B------:R-:W-:-:S03]  /*18c10*/  IMAD.WIDE R4, R8, 0x4, R214 ;  /* 0x0000000408047825 */ /* 0x000fc600078e02d6 */
[----:B------:R-:W-:Y:S03]  /*18c20*/  LDGSTS.E [R20+0x60004], desc[UR8][R64.64], !P5 ;  /* 0x6000400040147fae */ /* 0x000fe6000e921848 */
[----:B------:R-:W3:Y:S01]  /*18c30*/  LDC R33, c[0x0][0x230] ;  /* 0x00008c00ff217b82 */ /* 0x000ee20000000800 */
[----:B------:R1:W-:Y:S01]  /*18c40*/  STL.64 [R1+0x1b8], R4 ;  /* 0x0001b80401007387 */ /* 0x0003e20000100a00 */
[----:B----4-:R-:W-:-:S03]  /*18c50*/  IMAD.WIDE R2, R8, 0x4, R218 ;  /* 0x0000000408027825 */ /* 0x010fc600078e02da */
[----:B------:R1:W-:Y:S01]  /*18c60*/  LDGSTS.E [R20+0x64004], desc[UR8][R4.64], !P5 ;  /* 0x6400400004147fae */ /* 0x0003e2000e921848 */
[----:B------:R-:W-:Y:S02]  /*18c70*/  ISETP.GE.U32.AND P4, PT, R24, 0x7ffffdd2, PT ;  /* 0x7ffffdd21800780c */ /* 0x000fe40003f86070 */
[----:B------:R-:W4:Y:S01]  /*18c80*/  LDC R165, c[0x0][0x230] ;  /* 0x00008c00ffa57b82 */ /* 0x000f220000000800 */
[----:B------:R-:W3:Y:S04]  /*18c90*/  LDL.LU.64 R10, [R1] ;  /* 0x00000000010a7983 */ /* 0x000ee80000300a00 */
[----:B------:R-:W-:Y:S01]  /*18ca0*/  LDGSTS.E [R20+0x60008], desc[UR8][R216.64], !P3 ;  /* 0x60008000d8147fae */ /* 0x000fe2000d921848 */
[----:B------:R-:W-:Y:S01]  /*18cb0*/  IADD3 R25, R29, -0x1b0, RZ ;  /* 0xfffffe501d197810 */ /* 0x000fe20007ffe0ff */
[----:B------:R-:W-:Y:S01]  /*18cc0*/  VIADD R141, R141, 0xfffffe08 ;  /* 0xfffffe088d8d7836 */ /* 0x000fe20000000000 */
[----:B------:R-:W4:Y:S01]  /*18cd0*/  LDC R29, c[0x0][0x230] ;  /* 0x00008c00ff1d7b82 */ /* 0x000f220000000800 */
[----:B-1----:R-:W-:Y:S01]  /*18ce0*/  IMAD.WIDE R4, R8, 0x4, R222 ;  /* 0x0000000408047825 */ /* 0x002fe200078e02de */
[----:B------:R1:W-:Y:S04]  /*18cf0*/  STL.64 [R1+0x1a8], R2 ;  /* 0x0001a80201007387 */ /* 0x0003e80000100a00 */
[----:B------:R1:W-:Y:S01]  /*18d00*/  LDGSTS.E [R20+0x64008], desc[UR8][R2.64], !P3 ;  /* 0x6400800002147fae */ /* 0x0003e2000d921848 */
[----:B------:R-:W-:Y:S01]  /*18d10*/  VIADD R140, R140, 0xfffffe67 ;  /* 0xfffffe678c8c7836 */ /* 0x000fe20000000000 */
[----:B------:R-:W-:Y:S01]  /*18d20*/  IADD3 R145, R145, -0x19a, RZ ;  /* 0xfffffe6691917810 */ /* 0x000fe20007ffe0ff */
[----:B------:R-:W-:Y:S01]  /*18d30*/  VIADD R144, R144, 0xfffffe65 ;  /* 0xfffffe6590907836 */ /* 0x000fe20000000000 */
[----:B------:R-:W4:Y:S01]  /*18d40*/  LDL.LU.64 R242, [R1+0x18] ;  /* 0x0000180001f27983 */ /* 0x000f220000300a00 */
[----:B------:R-:W-:Y:S01]  /*18d50*/  VIADD R149, R149, 0xfffffe64 ;  /* 0xfffffe6495957836 */ /* 0x000fe20000000000 */
[----:B------:R-:W-:Y:S01]  /*18d60*/  IADD3 R148, R148, -0x1b9, RZ ;  /* 0xfffffe4794947810 */ /* 0x000fe20007ffe0ff */
[----:B------:R-:W-:Y:S01]  /*18d70*/  VIADD R153, R153, 0xfffffe46 ;  /* 0xfffffe4699997836 */ /* 0x000fe20000000000 */
[----:B------:R-:W-:Y:S01]  /*18d80*/  STL.64 [R1+0xda0], R216 ;  /* 0x000da0d801007387 */ /* 0x000fe20000100a00 */
[----:B------:R-:W-:Y:S01]  /*18d90*/  VIADD R152, R152, 0xfffffe45 ;  /* 0xfffffe4598987836 */ /* 0x000fe20000000000 */
[----:B------:R-:W-:Y:S01]  /*18da0*/  IADD3 R157, R157, -0x1bc, RZ ;  /* 0xfffffe449d9d7810 */ /* 0x000fe20007ffe0ff */
[----:B------:R-:W-:Y:S01]  /*18db0*/  VIADD R156, R156, 0xfffffe27 ;  /* 0xfffffe279c9c7836 */ /* 0x000fe20000000000 */
[----:B------:R-:W4:Y:S01]  /*18dc0*/  LDC R164, c[0x0][0x230] ;  /* 0x00008c00ffa47b82 */ /* 0x000f220000000800 */
[----:B-1----:R-:W-:Y:S01]  /*18dd0*/  IMAD.WIDE R2, R8, 0x4, R226 ;  /* 0x0000000408027825 */ /* 0x002fe200078e02e2 */
[----:B------:R3:W-:Y:S04]  /*18de0*/  STL.64 [R1+0x198], R4 ;  /* 0x0001980401007387 */ /* 0x0007e80000100a00 */
[----:B------:R-:W-:Y:S01]  /*18df0*/  STL.64 [R1+0xda8], R220 ;  /* 0x000da8dc01007387 */ /* 0x000fe20000100a00 */
[----:B--2---:R-:W-:Y:S01]  /*18e00*/  VIADD R161, R161, 0xfffffe26 ;  /* 0xfffffe26a1a17836 */ /* 0x004fe20000000000 */
[----:B------:R-:W-:Y:S01]  /*18e10*/  IADD3 R160, R160, -0x1db, RZ ;  /* 0xfffffe25a0a07810 */ /* 0x000fe20007ffe0ff */
[----:B------:R-:W1:Y:S01]  /*18e20*/  LDC R168, c[0x0][0x230] ;  /* 0x00008c00ffa87b82 */ /* 0x000e620000000800 */
[----:B------:R4:W-:Y:S04]  /*18e30*/  STL.64 [R1+0x188], R2 ;  /* 0x0001880201007387 */ /* 0x0009e80000100a00 */
[----:B------:R-:W2:Y:S03]  /*18e40*/  LDL.LU.64 R14, [R1+0x10] ;  /* 0x00001000010e7983 */ /* 0x000ea60000300a00 */
[----:B------:R-:W1:Y:S01]  /*18e50*/  LDC R169, c[0x0][0x230] ;  /* 0x00008c00ffa97b82 */ /* 0x000e620000000800 */
[----:B------:R-:W2:Y:S04]  /*18e60*/  LDL.LU.64 R244, [R1+0x30] ;  /* 0x0000300001f47983 */ /* 0x000ea80000300a00 */
[----:B------:R-:W2:Y:S03]  /*18e70*/  LDL.LU.64 R246, [R1+0x28] ;  /* 0x0000280001f67983 */ /* 0x000ea60000300a00 */
[----:B------:R-:W1:Y:S01]  /*18e80*/  LDC R173, c[0x0][0x230] ;  /* 0x00008c00ffad7b82 */ /* 0x000e620000000800 */
[----:B------:R-:W2:Y:S04]  /*18e90*/  LDL.LU.64 R248, [R1+0x40] ;  /* 0x0000400001f87983 */ /* 0x000ea80000300a00 */
[----:B------:R-:W-:Y:S03]  /*18ea0*/  LDGSTS.E [R20+0x6000c], desc[UR8][R220.64], !P0 ;  /* 0x6000c000dc147fae */ /* 0x000fe6000c121848 */
[----:B------:R-:W1:Y:S01]  /*18eb0*/  LDC R172, c[0x0][0x230] ;  /* 0x00008c00ffac7b82 */ /* 0x000e620000000800 */
[----:B------:R3:W-:Y:S04]  /*18ec0*/  LDGSTS.E [R20+0x6400c], desc[UR8][R4.64], !P0 ;  /* 0x6400c00004147fae */ /* 0x0007e8000c121848 */
[----:B------:R-:W-:Y:S03]  /*18ed0*/  LDGSTS.E [R20+0x68000], desc[UR8][R224.64], !P1 ;  /* 0x68000000e0147fae */ /* 0x000fe6000c921848 */
[----:B------:R-:W1:Y:S01]  /*18ee0*/  LDC R177, c[0x0][0x230] ;  /* 0x00008c00ffb17b82 */ /* 0x000e620000000800 */
[----:B------:R4:W-:Y:S04]  /*18ef0*/  LDGSTS.E [R20+0x6c000], desc[UR8][R2.64], !P1 ;  /* 0x6c00000002147fae */ /* 0x0009e8000c921848 */
[----:B------:R-:W-:Y:S03]  /*18f00*/  STL.64 [R1+0xdb0], R224 ;  /* 0x000db0e001007387 */ /* 0x000fe60000100a00 */
[----:B------:R-:W1:Y:S01]  /*18f10*/  LDC R176, c[0x0][0x230] ;  /* 0x00008c00ffb07b82 */ /* 0x000e620000000800 */
[----:B------:R-:W-:Y:S07]  /*18f20*/  LDGSTS.E [R20+0x68004], desc[UR8][R228.64], !P2 ;  /* 0x68004000e4147fae */ /* 0x000fee000d121848 */
[----:B------:R-:W1:Y:S08]  /*18f30*/  LDC R180, c[0x0][0x230] ;  /* 0x00008c00ffb47b82 */ /* 0x000e700000000800 */
        /* <DEDUP_REMOVED lines=12> */
[----:B------:R-:W1:Y:S01]  /*19000*/  LDC R210, c[0x0][0x230] ;  /* 0x00008c00ffd27b82 */ /* 0x000e620000000800 */
[----:B---3--:R-:W-:-:S05]  /*19010*/  IMAD.WIDE R4, R8, 0x4, R10 ;  /* 0x0000000408047825 */ /* 0x008fca00078e020a */
[----:B------:R-:W-:Y:S04]  /*19020*/  STL.64 [R1+0x170], R4 ;  /* 0x0001700401007387 */ /* 0x000fe80000100a00 */
[----:B------:R-:W3:Y:S04]  /*19030*/  LDL.LU.64 R12, [R1+0x50] ;  /* 0x00005000010c7983 */ /* 0x000ee80000300a00 */
[----:B------:R-:W3:Y:S01]  /*19040*/  LDL.LU.64 R188, [R1+0x60] ;  /* 0x0000600001bc7983 */ /* 0x000ee20000300a00 */
[----:B----4-:R-:W-:-:S03]  /*19050*/  IMAD.WIDE R2, R8, 0x4, R242 ;  /* 0x0000000408027825 */ /* 0x010fc600078e02f2 */
[----:B------:R-:W-:Y:S04]  /*19060*/  LDGSTS.E [R20+0x6c004], desc[UR8][R4.64], !P2 ;  /* 0x6c00400004147fae */ /* 0x000fe8000d121848 */
[----:B------:R-:W4:Y:S04]  /*19070*/  LDL.LU.64 R10, [R1+0x70] ;  /* 0x00007000010a7983 */ /* 0x000f280000300a00 */
[----:B------:R-:W-:Y:S04]  /*19080*/  LDGSTS.E [R20+0x68008], desc[UR8][R66.64], !P4 ;  /* 0x6800800042147fae */ /* 0x000fe8000e121848 */
[----:B------:R1:W-:Y:S04]  /*19090*/  STL.64 [R1+0xe8], R2 ;  /* 0x0000e80201007387 */ /* 0x0003e80000100a00 */
[----:B------:R1:W-:Y:S04]  /*190a0*/  LDGSTS.E [R20+0x6c008], desc[UR8][R2.64], !P4 ;  /* 0x6c00800002147fae */ /* 0x0003e8000e121848 */
[----:B------:R-:W4:Y:S01]  /*190b0*/  LDL.LU.64 R242, [R1+0x80] ;  /* 0x0000800001f27983 */ /* 0x000f220000300a00 */
[----:B--2---:R-:W-:-:S03]  /*190c0*/  IMAD.WIDE R68, R8, 0x4, R14 ;  /* 0x0000000408447825 */ /* 0x004fc600078e020e */
[----:B------:R-:W-:Y:S01]  /*190d0*/  STL.64 [R1+0xdb8], R228 ;  /* 0x000db8e401007387 */ /* 0x000fe20000100a00 */
[----:B-1----:R-:W-:-:S05]  /*190e0*/  IMAD.WIDE R2, R8, 0x4, R244 ;  /* 0x0000000408027825 */ /* 0x002fca00078e02f4 */
[----:B------:R1:W-:Y:S01]  /*190f0*/  STL.64 [R1+0xb8], R2 ;  /* 0x0000b80201007387 */ /* 0x0003e20000100a00 */
[----:B------:R-:W-:-:S03]  /*19100*/  IMAD.WIDE R70, R8, 0x4, R246 ;  /* 0x0000000408467825 */ /* 0x000fc600078e02f6 */
[----:B------:R-:W2:Y:S01]  /*19110*/  LDL.LU.64 R14, [R1+0x90] ;  /* 0x00009000010e7983 */ /* 0x000ea20000300a00 */
[----:B------:R-:W-:-:S03]  /*19120*/  IMAD.WIDE R48, R8, 0x4, R248 ;  /* 0x0000000408307825 */ /* 0x000fc600078e02f8 */
[----:B------:R-:W2:Y:S04]  /*19130*/  LDL.LU.64 R244, [R1+0xa0] ;  /* 0x0000a00001f47983 */ /* 0x000ea80000300a00 */
[----:B------:R-:W2:Y:S04]  /*19140*/  LDL.LU.64 R246, [R1+0xb0] ;  /* 0x0000b00001f67983 */ /* 0x000ea80000300a00 */
[----:B------:R-:W2:Y:S01]  /*19150*/  LDL.LU.64 R248, [R1+0xc0] ;  /* 0x0000c00001f87983 */ /* 0x000ea20000300a00 */
[----:B---3--:R-:W-:-:S03]  /*19160*/  IMAD.WIDE R72, R8, 0x4, R12 ;  /* 0x0000000408487825 */ /* 0x008fc600078e020c */
[----:B------:R-:W3:Y:S01]  /*19170*/  LDL.LU.64 R12, [R1+0xd0] ;  /* 0x0000d000010c7983 */ /* 0x000ee20000300a00 */
[----:B------:R-:W-:-:S03]  /*19180*/  IMAD.WIDE R50, R8, 0x4, R188 ;  /* 0x0000000408327825 */ /* 0x000fc600078e02bc */
[----:B------:R-:W3:Y:S01]  /*19190*/  LDL.LU.64 R188, [R1+0xe0] ;  /* 0x0000e00001bc7983 */ /* 0x000ee20000300a00 */
[----:B----4-:R-:W-:-:S03]  /*191a0*/  IMAD.WIDE R74, R8, 0x4, R10 ;  /* 0x00000004084a7825 */ /* 0x010fc600078e020a */
[----:B------:R-:W4:Y:S01]  /*191b0*/  LDL.LU.64 R10, [R1+0x340] ;  /* 0x00034000010a7983 */ /* 0x000f220000300a00 */
[----:B------:R-:W-:-:S03]  /*191c0*/  IMAD.WIDE R52, R8, 0x4, R242 ;  /* 0x0000000408347825 */ /* 0x000fc600078e02f2 */
[----:B------:R-:W4:Y:S01]  /*191d0*/  LDL.LU.64 R242, [R1+0x348] ;  /* 0x0003480001f27983 */ /* 0x000f220000300a00 */
[----:B--2---:R-:W-:-:S03]  /*191e0*/  IMAD.WIDE R76, R8, 0x4, R14 ;  /* 0x00000004084c7825 */ /* 0x004fc600078e020e */
[----:B------:R-:W2:Y:S01]  /*191f0*/  LDL.LU.64 R14, [R1+0x350] ;  /* 0x00035000010e7983 */ /* 0x000ea20000300a00 */
[----:B------:R-:W-:-:S03]  /*19200*/  IMAD.WIDE R54, R8, 0x4, R244 ;  /* 0x0000000408367825 */ /* 0x000fc600078e02f4 */
[----:B------:R-:W2:Y:S01]  /*19210*/  LDL.LU.64 R244, [R1+0x358] ;  /* 0x0003580001f47983 */ /* 0x000ea20000300a00 */
[----:B------:R-:W-:-:S03]  /*19220*/  IMAD.WIDE R78, R8, 0x4, R246 ;  /* 0x00000004084e7825 */ /* 0x000fc600078e02f6 */
[----:B------:R-:W2:Y:S01]  /*19230*/  LDL.LU.64 R246, [R1+0x360] ;  /* 0x0003600001f67983 */ /* 0x000ea20000300a00 */
[----:B------:R-:W-:-:S03]  /*19240*/  IMAD.WIDE R56, R8, 0x4, R248 ;  /* 0x0000000408387825 */ /* 0x000fc600078e02f8 */
        /* <DEDUP_REMOVED lines=17> */
[----:B------:R-:W-:Y:S02]  /*19360*/  VIADD R24, R32, 0xfffffe33 ;  /* 0xfffffe3320187836 */ /* 0x000fe40000000000 */
[----:B------:R-:W1:Y:S01]  /*19370*/  LDC R32, c[0x0][0x230] ;  /* 0x00008c00ff207b82 */ /* 0x000e620000000800 */
[----:B------:R-:W-:Y:S01]  /*19380*/  ISETP.GE.U32.AND P5, PT, R25, 0x7ffffdd1, PT ;  /* 0x7ffffdd11900780c */ /* 0x000fe20003fa6070 */
[----:B------:R-:W-:Y:S01]  /*19390*/  VIADD R25, R28, 0xfffffe32 ;  /* 0xfffffe321c197836 */ /* 0x000fe20000000000 */
[----:B------:R-:W-:Y:S02]  /*193a0*/  ISETP.GE.U32.AND P3, PT, R24, 0x7ffffdb4, PT ;  /* 0x7ffffdb41800780c */ /* 0x000fe40003f66070 */
[----:B------:R-:W-:-:S03]  /*193b0*/  IADD3 R24, R31, -0x1cf, RZ ;  /* 0xfffffe311f187810 */ /* 0x000fc60007ffe0ff */
[----:B------:R-:W1:Y:S01]  /*193c0*/  LDC R28, c[0x0][0x230] ;  /* 0x00008c00ff1c7b82 */ /* 0x000e620000000800 */
[----:B------:R-:W-:Y:S01]  /*193d0*/  ISETP.GE.U32.AND P1, PT, R24, 0x7ffffdb2, PT ;  /* 0x7ffffdb21800780c */ /* 0x000fe20003f26070 */
[----:B------:R-:W-:Y:S01]  /*193e0*/  VIADD R24, R30, 0xfffffe13 ;  /* 0xfffffe131e187836 */ /* 0x000fe20000000000 */
[----:B------:R-:W-:Y:S01]  /*193f0*/  ISETP.GE.U32.AND P0, PT, R25, 0x7ffffdb3, PT ;  /* 0x7ffffdb31900780c */ /* 0x000fe20003f06070 */
[----:B------:R-:W-:Y:S02]  /*19400*/  VIADD R25, R27, 0xfffffe30 ;  /* 0xfffffe301b197836 */ /* 0x000fe40000000000 */
[----:B------:R-:W-:Y:S02]  /*19410*/  LDGSTS.E [R20+0x6800c], desc[UR8][R68.64], !P5 ;  /* 0x6800c00044147fae */ /* 0x000fe4000e921848 */
[----:B------:R-:W1:Y:S01]  /*19420*/  LDC R31, c[0x0][0x230] ;  /* 0x00008c00ff1f7b82 */ /* 0x000e620000000800 */
[----:B------:R-:W-:Y:S01]  /*19430*/  ISETP.GE.U32.AND P4, PT, R24, 0x7ffffd94, PT ;  /* 0x7ffffd941800780c */ /* 0x000fe20003f86070 */
[----:B------:R2:W-:Y:S01]  /*19440*/  LDGSTS.E [R20+0x6c00c], desc[UR8][R2.64], !P5 ;  /* 0x6c00c00002147fae */ /* 0x0005e2000e921848 */
[----:B------:R-:W-:-:S03]  /*19450*/  ISETP.GE.U32.AND P2, PT, R25, 0x7ffffdb1, PT ;  /* 0x7ffffdb11900780c */ /* 0x000fc60003f46070 */
[----:B------:R-:W-:Y:S01]  /*19460*/  LDGSTS.E [R20+0x70000], desc[UR8][R70.64], !P3 ;  /* 0x7000000046147fae */ /* 0x000fe2000d921848 */
[----:B-1----:R-:W-:Y:S01]  /*19470*/  VIADD R24, R32, 0xfffffe11 ;  /* 0xfffffe1120187836 */ /* 0x002fe20000000000 */
[----:B------:R-:W1:Y:S02]  /*19480*/  LDC R27, c[0x0][0x230] ;  /* 0x00008c00ff1b7b82 */ /* 0x000e640000000800 */
[----:B------:R-:W-:Y:S01]  /*19490*/  LDGSTS.E [R20+0x74000], desc[UR8][R48.64], !P3 ;  /* 0x7400000030147fae */ /* 0x000fe2000d921848 */
[----:B------:R-:W-:Y:S02]  /*194a0*/  IADD3 R25, R26, -0x1ee, RZ ;  /* 0xfffffe121a197810 */ /* 0x000fe40007ffe0ff */
[----:B------:R-:W-:Y:S01]  /*194b0*/  ISETP.GE.U32.AND P3, PT, R24, 0x7ffffd92, PT ;  /* 0x7ffffd921800780c */ /* 0x000fe20003f66070 */
[----:B------:R-:W-:Y:S02]  /*194c0*/  LDGSTS.E [R20+0x70004], desc[UR8][R72.64], !P0 ;  /* 0x7000400048147fae */ /* 0x000fe4000c121848 */
[----:B------:R-:W1:Y:S01]  /*194d0*/  LDC R30, c[0x0][0x230] ;  /* 0x00008c00ff1e7b82 */ /* 0x000e620000000800 */
[----:B------:R-:W-:Y:S01]  /*194e0*/  IADD3 R24, R33, -0x191, RZ ;  /* 0xfffffe6f21187810 */ /* 0x000fe20007ffe0ff */
[----:B------:R-:W-:Y:S01]  /*194f0*/  LDGSTS.E [R20+0x74004], desc[UR8][R50.64], !P0 ;  /* 0x7400400032147fae */ /* 0x000fe2000c121848 */
[----:B------:R-:W-:-:S05]  /*19500*/  ISETP.GE.U32.AND P5, PT, R25, 0x7ffffd93, PT ;  /* 0x7ffffd931900780c */ /* 0x000fca0003fa6070 */
[----:B------:R-:W1:Y:S01]  /*19510*/  LDC R26, c[0x0][0x230] ;  /* 0x00008c00ff1a7b82 */ /* 0x000e620000000800 */
[----:B------:R-:W-:Y:S01]  /*19520*/  VIADD R25, R28, 0xfffffe10 ;  /* 0xfffffe101c197836 */ /* 0x000fe20000000000 */
[----:B------:R-:W-:Y:S04]  /*19530*/  LDGSTS.E [R20+0x70008], desc[UR8][R74.64], !P1 ;  /* 0x700080004a147fae */ /* 0x000fe8000c921848 */
[----:B------:R-:W-:Y:S02]  /*19540*/  LDGSTS.E [R20+0x74008], desc[UR8][R52.64], !P1 ;  /* 0x7400800034147fae */ /* 0x000fe4000c921848 */
[----:B------:R-:W1:Y:S01]  /*19550*/  LDC R33, c[0x0][0x230] ;  /* 0x00008c00ff217b82 */ /* 0x000e620000000800 */
[----:B------:R-:W-:-:S07]  /*19560*/  ISETP.GE.U32.AND P0, PT, R25, 0x7ffffd91, PT ;  /* 0x7ffffd911900780c */ /* 0x000fce0003f06070 */
[----:B------:R-:W1:Y:S01]  /*19570*/  LDC R28, c[0x0][0x230] ;  /* 0x00008c00ff1c7b82 */ /* 0x000e620000000800 */
[----:B------:R-:W-:-:S07]  /*19580*/  ISETP.GE.U32.AND P1, PT, R24, 0x7ffffdf0, PT ;  /* 0x7ffffdf01800780c */ /* 0x000fce0003f26070 */
[----:B------:R-:W1:Y:S01]  /*19590*/  LDC R32, c[0x0][0x230] ;  /* 0x00008c00ff207b82 */ /* 0x000e620000000800 */
[----:B------:R-:W-:Y:S01]  /*195a0*/  VIADD R25, R29, 0xfffffe6e ;  /* 0xfffffe6e1d197836 */ /* 0x000fe20000000000 */
[----:B------:R-:W-:Y:S01]  /*195b0*/  LDGSTS.E [R20+0x7000c], desc[UR8][R76.64], !P2 ;  /* 0x7000c0004c147fae */ /* 0x000fe2000d121848 */
[----:B------:R-:W-:-:S03]  /*195c0*/  VIADD R24, R31, 0xfffffe6d ;  /* 0xfffffe6d1f187836 */ /* 0x000fc60000000000 */
[----:B------:R-:W-:Y:S01]  /*195d0*/  LDGSTS.E [R20+0x7400c], desc[UR8][R54.64], !P2 ;  /* 0x7400c00036147fae */ /* 0x000fe2000d121848 */
[----:B------:R-:W-:Y:S01]  /*195e0*/  ISETP.GE.U32.AND P2, PT, R25, 0x7ffffdef, PT ;  /* 0x7ffffdef1900780c */ /* 0x000fe20003f46070 */
[----:B------:R-:W2:Y:S02]  /*195f0*/  LDC R29, c[0x0][0x230] ;  /* 0x00008c00ff1d7b82 */ /* 0x000ea40000000800 */
[----:B------:R-:W-:Y:S01]  /*19600*/  LDGSTS.E [R20+0x78000], desc[UR8][R78.64], !P4 ;  /* 0x780000004e147fae */ /* 0x000fe2000e121848 */
[----:B-1----:R-:W-:-:S03]  /*19610*/  IADD3 R25, R27, -0x194, RZ ;  /* 0xfffffe6c1b197810 */ /* 0x002fc60007ffe0ff */
[----:B------:R-:W-:Y:S01]  /*19620*/  LDGSTS.E [R20+0x7c000], desc[UR8][R56.64], !P4 ;  /* 0x7c00000038147fae */ /* 0x000fe2000e121848 */
[----:B------:R-:W-:Y:S01]  /*19630*/  ISETP.GE.U32.AND P4, PT, R24, 0x7ffffdee, PT ;  /* 0x7ffffdee1800780c */ /* 0x000fe20003f86070 */
[----:B------:R-:W-:Y:S01]  /*19640*/  VIADD R24, R30, 0xfffffe4f ;  /* 0xfffffe4f1e187836 */ /* 0x000fe20000000000 */
[----:B------:R-:W1:Y:S01]  /*19650*/  LDC R27, c[0x0][0x230] ;  /* 0x00008c00ff1b7b82 */ /* 0x000e620000000800 */
[----:B------:R-:W-:Y:S04]  /*19660*/  LDGSTS.E [R20+0x78004], desc[UR8][R80.64], !P5 ;  /* 0x7800400050147fae */ /* 0x000fe8000e921848 */
[----:B------:R-:W-:Y:S01]  /*19670*/  LDGSTS.E [R20+0x7c004], desc[UR8][R58.64], !P5 ;  /* 0x7c0040003a147fae */ /* 0x000fe2000e921848 */
[----:B------:R-:W-:-:S03]  /*19680*/  ISETP.GE.U32.AND P5, PT, R25, 0x7ffffded, PT ;  /* 0x7ffffded1900780c */ /* 0x000fc60003fa6070 */
[----:B------:R-:W-:Y:S01]  /*19690*/  STL.64 [R1+0xcb8], R20 ;  /* 0x000cb81401007387 */ /* 0x000fe20000100a00 */
[----:B------:R-:W-:Y:S01]  /*196a0*/  VIADD R25, R26, 0xfffffe4e ;  /* 0xfffffe4e1a197836 */ /* 0x000fe20000000000 */
[----:B------:R-:W1:Y:S02]  /*196b0*/  LDC R31, c[0x0][0x230] ;  /* 0x00008c00ff1f7b82 */ /* 0x000e640000000800 */
[----:B------:R-:W-:Y:S04]  /*196c0*/  LDGSTS.E [R20+0x78008], desc[UR8][R82.64], !P3 ;  /* 0x7800800052147fae */ /* 0x000fe8000d921848 */
[----:B------:R-:W-:Y:S02]  /*196d0*/  STL.64 [R1+0xdc0], R208 ;  /* 0x000dc0d001007387 */ /* 0x000fe40000100a00 */
[----:B------:R-:W1:Y:S02]  /*196e0*/  LDC R30, c[0x0][0x230] ;  /* 0x00008c00ff1e7b82 */ /* 0x000e640000000800 */
[----:B------:R-:W-:Y:S01]  /*196f0*/  LDGSTS.E [R20+0x7c008], desc[UR8][R60.64], !P3 ;  /* 0x7c0080003c147fae */ /* 0x000fe2000d921848 */
[----:B------:R-:W-:-:S02]  /*19700*/  ISETP.GE.U32.AND P3, PT, R24, 0x7ffffdd0, PT ;  /* 0x7ffffdd01800780c */ /* 0x000fc40003f66070 */
[----:B------:R-:W-:Y:S01]  /*19710*/  IADD3 R24, R33, -0x1b3, RZ ;  /* 0xfffffe4d21187810 */ /* 0x000fe20007ffe0ff */
[----:B------:R-:W-:Y:S04]  /*19720*/  LDGSTS.E [R20+0x7800c], desc[UR8][R84.64], !P0 ;  /* 0x7800c00054147fae */ /* 0x000fe8000c121848 */
[----:B------:R-:W-:Y:S01]  /*19730*/  LDGSTS.E [R20+0x7c00c], desc[UR8][R62.64], !P0 ;  /* 0x7c00c0003e147fae */ /* 0x000fe2000c121848 */
[----:B------:R-:W-:-:S03]  /*19740*/  ISETP.GE.U32.AND P0, PT, R25, 0x7ffffdcf, PT ;  /* 0x7ffffdcf1900780c */ /* 0x000fc60003f06070 */
[----:B------:R-:W-:Y:S01]  /*19750*/  LDGSTS.E [R19+0x60000], desc[UR8][R86.64], !P1 ;  /* 0x6000000056137fae */ /* 0x000fe2000c921848 */
[----:B------:R-:W-:-:S03]  /*19760*/  VIADD R25, R28, 0xfffffe4c ;  /* 0xfffffe4c1c197836 */ /* 0x000fc60000000000 */
[----:B------:R-:W-:Y:S01]  /*19770*/  LDGSTS.E [R19+0x64000], desc[UR8][R208.64], !P1 ;  /* 0x64000000d0137fae */ /* 0x000fe2000c921848 */
[----:B------:R-:W-:Y:S01]  /*19780*/  ISETP.GE.U32.AND P1, PT, R24, 0x7ffffdce, PT ;  /* 0x7ffffdce1800780c */ /* 0x000fe20003f26070 */
[----:B------:R-:W-:Y:S02]  /*19790*/  VIADD R24, R32, 0xfffffe2f ;  /* 0xfffffe2f20187836 */ /* 0x000fe40000000000 */
[C---:B---3--:R-:W-:Y:S02]  /*197a0*/  IMAD.WIDE R88, R8.reuse, 0x4, R12 ;  /* 0x0000000408587825 */ /* 0x048fe400078e020c */
[----:B------:R-:W3:Y:S02]  /*197b0*/  LDL.LU.64 R12, [R1+0x3d8] ;  /* 0x0003d800010c7983 */ /* 0x000ee40000300a00 */
[C---:B------:R-:W-:Y:S02]  /*197c0*/  IMAD.WIDE R212, R8.reuse, 0x4, R188 ;  /* 0x0000000408d47825 */ /* 0x040fe400078e02bc */
[----:B------:R-:W3:Y:S04]  /*197d0*/  LDL.LU.64 R188, [R1+0x3e8] ;  /* 0x0003e80001bc7983 */ /* 0x000ee80000300a00 */
[----:B------:R-:W-:Y:S01]  /*197e0*/  LDGSTS.E [R19+0x60004], desc[UR8][R88.64], !P2 ;  /* 0x6000400058137fae */ /* 0x000fe2000d121848 */
[----:B----4-:R-:W-:-:S03]  /*197f0*/  IMAD.WIDE R90, R8, 0x4, R10 ;  /* 0x00000004085a7825 */ /* 0x010fc600078e020a */
[----:B------:R-:W-:Y:S04]  /*19800*/  LDGSTS.E [R19+0x64004], desc[UR8][R212.64], !P2 ;  /* 0x64004000d4137fae */ /* 0x000fe8000d121848 */
[----:B------:R-:W4:Y:S01]  /*19810*/  LDL.LU.64 R10, [R1+0x3f8] ;  /* 0x0003f800010a7983 */ /* 0x000f220000300a00 */
[----:B------:R-:W-:-:S03]  /*19820*/  ISETP.GE.U32.AND P2, PT, R25, 0x7ffffdcd, PT ;  /* 0x7ffffdcd1900780c */ /* 0x000fc60003f46070 */
[----:B------:R-:W-:Y:S01]  /*19830*/  LDGSTS.E [R19+0x60008], desc[UR8][R90.64], !P4 ;  /* 0x600080005a137fae */ /* 0x000fe2000e121848 */
[----:B------:R-:W-:-:S03]  /*19840*/  IMAD.WIDE R232, R8, 0x4, R242 ;  /* 0x0000000408e87825 */ /* 0x000fc600078e02f2 */
[----:B------:R-:W4:Y:S04]  /*19850*/  LDL.LU.64 R242, [R1+0x408] ;  /* 0x0004080001f27983 */ /* 0x000f280000300a00 */
[----:B------:R-:W-:Y:S04]  /*19860*/  STL.64 [R1+0xdc8], R212 ;  /* 0x000dc8d401007387 */ /* 0x000fe80000100a00 */
[----:B------:R-:W-:Y:S04]  /*19870*/  STL.64 [R1+0xdd0], R232 ;  /* 0x000dd0e801007387 */ /* 0x000fe80000100a00 */
[----:B------:R-:W-:Y:S01]  /*19880*/  LDGSTS.E [R19+0x64008], desc[UR8][R232.64], !P4 ;  /* 0x64008000e8137fae */ /* 0x000fe2000e121848 */
[----:B--2---:R-:W-:-:S03]  /*19890*/  IMAD.WIDE R92, R8, 0x4, R14 ;  /* 0x00000004085c7825 */ /* 0x004fc600078e020e */
[----:B------:R-:W2:Y:S01]  /*198a0*/  LDL.LU.64 R14, [R1+0x418] ;  /* 0x00041800010e7983 */ /* 0x000ea20000300a00 */
[----:B------:R-:W-:Y:S01]  /*198b0*/  IMAD.WIDE R230, R8, 0x4, R244 ;  /* 0x0000000408e67825 */ /* 0x000fe200078e02f4 */
[----:B------:R-:W-:Y:S02]  /*198c0*/  ISETP.GE.U32.AND P4, PT, R24, 0x7ffffdb0, PT ;  /* 0x7ffffdb01800780c */ /* 0x000fe40003f86070 */
[----:B------:R-:W2:Y:S01]  /*198d0*/  LDL.LU.64 R244, [R1+0x470] ;  /* 0x0004700001f47983 */ /* 0x000ea20000300a00 */
[----:B------:R-:W-:-:S03]  /*198e0*/  IMAD.WIDE R94, R8, 0x4, R246 ;  /* 0x00000004085e7825 */ /* 0x000fc600078e02f6 */
[----:B------:R-:W2:Y:S01]  /*198f0*/  LDL.LU.64 R246, [R1+0x478] ;  /* 0x0004780001f67983 */ /* 0x000ea20000300a00 */
[----:B------:R-:W-:-:S03]  /*19900*/  IMAD.WIDE R24, R8, 0x4, R248 ;  /* 0x0000000408187825 */ /* 0x000fc600078e02f8 */
[----:B------:R-:W2:Y:S01]  /*19910*/  LDL.LU.64 R248, [R1+0x480] ;  /* 0x0004800001f87983 */ /* 0x000ea20000300a00 */
[----:B-1----:R-:W-:Y:S01]  /*19920*/  IADD3 R27, R27, -0x1d2, RZ ;  /* 0xfffffe2e1b1b7810 */ /* 0x002fe20007ffe0ff */
[----:B------:R-:W-:Y:S02]  /*19930*/  VIADD R26, R29, 0xfffffe2d ;  /* 0xfffffe2d1d1a7836 */ /* 0x000fe40000000000 */
[----:B------:R-:W-:Y:S04]  /*19940*/  LDGSTS.E [R19+0x6000c], desc[UR8][R92.64], !P5 ;  /* 0x6000c0005c137fae */ /* 0x000fe8000e921848 */
[----:B------:R-:W-:Y:S01]  /*19950*/  LDGSTS.E [R19+0x6400c], desc[UR8][R230.64], !P5 ;  /* 0x6400c000e6137fae */ /* 0x000fe2000e921848 */
[----:B------:R-:W-:-:S03]  /*19960*/  ISETP.GE.U32.AND P5, PT, R27, 0x7ffffdaf, PT ;  /* 0x7ffffdaf1b00780c */ /* 0x000fc60003fa6070 */
[----:B------:R-:W-:Y:S04]  /*19970*/  LDGSTS.E [R19+0x68000], desc[UR8][R94.64], !P3 ;  /* 0x680000005e137fae */ /* 0x000fe8000d921848 */
[----:B------:R-:W-:Y:S04]  /*19980*/  STL.64 [R1+0xdd8], R230 ;  /* 0x000dd8e601007387 */ /* 0x000fe80000100a00 */
[----:B------:R-:W-:Y:S01]  /*19990*/  LDGSTS.E [R19+0x6c000], desc[UR8][R24.64], !P3 ;  /* 0x6c00000018137fae */ /* 0x000fe2000d921848 */
[----:B------:R-:W-:Y:S01]  /*199a0*/  ISETP.GE.U32.AND P3, PT, R26, 0x7ffffdae, PT ;  /* 0x7ffffdae1a00780c */ /* 0x000fe20003f66070 */
[----:B------:R-:W-:Y:S01]  /*199b0*/  VIADD R31, R31, 0xfffffe2c ;  /* 0xfffffe2c1f1f7836 */ /* 0x000fe20000000000 */
[----:B------:R-:W-:Y:S01]  /*199c0*/  IADD3 R30, R30, -0x1f1, RZ ;  /* 0xfffffe0f1e1e7810 */ /* 0x000fe20007ffe0ff */
[----:B---3--:R-:W-:-:S02]  /*199d0*/  IMAD.WIDE R96, R8, 0x4, R12 ;  /* 0x0000000408607825 */ /* 0x008fc400078e020c */
[----:B------:R-:W3:Y:S02]  /*199e0*/  LDL.LU.64 R12, [R1+0x490] ;  /* 0x00049000010c7983 */ /* 0x000ee40000300a00 */
[C---:B------:R-:W-:Y:S02]  /*199f0*/  IMAD.WIDE R26, R8.reuse, 0x4, R188 ;  /* 0x00000004081a7825 */ /* 0x040fe400078e02bc */
[----:B------:R-:W3:Y:S04]  /*19a00*/  LDL.LU.64 R188, [R1+0x4c0] ;  /* 0x0004c00001bc7983 */ /* 0x000ee80000300a00 */
[----:B------:R-:W-:Y:S04]  /*19a10*/  LDGSTS.E [R19+0x68004], desc[UR8][R96.64], !P0 ;  /* 0x6800400060137fae */ /* 0x000fe8000c121848 */
[----:B------:R-:W-:Y:S01]  /*19a20*/  LDGSTS.E [R19+0x6c004], desc[UR8][R26.64], !P0 ;  /* 0x6c0040001a137fae */ /* 0x000fe2000c121848 */
[----:B----4-:R-:W-:-:S03]  /*19a30*/  IMAD.WIDE R98, R8, 0x4, R10 ;  /* 0x0000000408627825 */ /* 0x010fc600078e020a */
[----:B------:R-:W4:Y:S01]  /*19a40*/  LDL.LU.64 R10, [R1+0x4d8] ;  /* 0x0004d800010a7983 */ /* 0x000f220000300a00 */
[----:B------:R-:W-:-:S03]  /*19a50*/  ISETP.GE.U32.AND P0, PT, R31, 0x7ffffdad, PT ;  /* 0x7ffffdad1f00780c */ /* 0x000fc60003f06070 */
[----:B------:R-:W-:Y:S01]  /*19a60*/  LDGSTS.E [R19+0x68008], desc[UR8][R98.64], !P1 ;  /* 0x6800800062137fae */ /* 0x000fe2000c921848 */
[----:B------:R-:W-:-:S03]  /*19a70*/  IMAD.WIDE R28, R8, 0x4, R242 ;  /* 0x00000004081c7825 */ /* 0x000fc600078e02f2 */
[----:B------:R-:W4:Y:S04]  /*19a80*/  LDL.LU.64 R242, [R1+0x4e8] ;  /* 0x0004e80001f27983 */ /* 0x000f280000300a00 */
[----:B------:R-:W-:Y:S01]  /*19a90*/  LDGSTS.E [R19+0x6c008], desc[UR8][R28.64], !P1 ;  /* 0x6c0080001c137fae */ /* 0x000fe2000c921848 */
[----:B------:R-:W-:Y:S01]  /*19aa0*/  ISETP.GE.U32.AND P1, PT, R30, 0x7ffffd90, PT ;  /* 0x7ffffd901e00780c */ /* 0x000fe20003f26070 */
[C---:B--2---:R-:W-:Y:S02]  /*19ab0*/  IMAD.WIDE R100, R8.reuse, 0x4, R14 ;  /* 0x0000000408647825 */ /* 0x044fe400078e020e */
[----:B------:R-:W2:Y:S02]  /*19ac0*/  LDL.LU.64 R14, [R1+0x4f8] ;  /* 0x0004f800010e7983 */ /* 0x000ea40000300a00 */
[----:B------:R-:W-:-:S02]  /*19ad0*/  IMAD.WIDE R30, R8, 0x4, R244 ;  /* 0x00000004081e7825 */ /* 0x000fc400078e02f4 */
[----:B------:R-:W2:Y:S02]  /*19ae0*/  LDL.LU.64 R244, [R1+0x508] ;  /* 0x0005080001f47983 */ /* 0x000ea40000300a00 */
[C---:B------:R-:W-:Y:S02]  /*19af0*/  IMAD.WIDE R102, R8.reuse, 0x4, R246 ;  /* 0x0000000408667825 */ /* 0x040fe400078e02f6 */
[----:B------:R-:W2:Y:S02]  /*19b00*/  LDL.LU.64 R246, [R1+0x510] ;  /* 0x0005100001f67983 */ /* 0x000ea40000300a00 */
[----:B------:R-:W-:Y:S02]  /*19b10*/  IMAD.WIDE R32, R8, 0x4, R248 ;  /* 0x0000000408207825 */ /* 0x000fe400078e02f8 */
[----:B------:R-:W2:Y:S04]  /*19b20*/  LDL.LU.64 R248, [R1+0x518] ;  /* 0x0005180001f87983 */ /* 0x000ea80000300a00 */
[----:B------:R-:W-:Y:S04]  /*19b30*/  LDGSTS.E [R19+0x6800c], desc[UR8][R100.64], !P2 ;  /* 0x6800c00064137fae */ /* 0x000fe8000d121848 */
[----:B------:R-:W-:Y:S01]  /*19b40*/  LDGSTS.E [R19+0x6c00c], desc[UR8][R30.64], !P2 ;  /* 0x6c00c0001e137fae */ /* 0x000fe2000d121848 */
[----:B------:R-:W-:-:S03]  /*19b50*/  ISETP.GE.U32.AND P2, PT, R35, 0x7ffffd8f, PT ;  /* 0x7ffffd8f2300780c */ /* 0x000fc60003f46070 */
[----:B------:R-:W-:Y:S04]  /*19b60*/  LDGSTS.E [R19+0x70000], desc[UR8][R102.64], !P4 ;  /* 0x7000000066137fae */ /* 0x000fe8000e121848 */
[----:B------:R-:W-:Y:S01]  /*19b70*/  LDGSTS.E [R19+0x74000], desc[UR8][R32.64], !P4 ;  /* 0x7400000020137fae */ /* 0x000fe2000e121848 */
[----:B------:R-:W-:Y:S01]  /*19b80*/  ISETP.GE.U32.AND P4, PT, R34, 0x7ffffd8e, PT ;  /* 0x7ffffd8e2200780c */ /* 0x000fe20003f86070 */
[C---:B---3--:R-:W-:Y:S02]  /*19b90*/  IMAD.WIDE R104, R8.reuse, 0x4, R12 ;  /* 0x0000000408687825 */ /* 0x048fe400078e020c */
[----:B------:R-:W3:Y:S02]  /*19ba0*/  LDL.LU.64 R12, [R1+0x520] ;  /* 0x00052000010c7983 */ /* 0x000ee40000300a00 */
[----:B------:R-:W-:-:S02]  /*19bb0*/  IMAD.WIDE R34, R8, 0x4, R188 ;  /* 0x0000000408227825 */ /* 0x000fc400078e02bc */
        /* <DEDUP_REMOVED lines=42> */
[----:B------:R-:W-:Y:S02]  /*19e60*/  LDGSTS.E [R19+0x7800c], desc[UR8][R116.64], !P5 ;  /* 0x7800c00074137fae */ /* 0x000fe4000e921848 */
[C---:B------:R-:W-:Y:S02]  /*19e70*/  IMAD.WIDE R118, R8.reuse, 0x4, R246 ;  /* 0x0000000408767825 */ /* 0x040fe400078e02f6 */
[----:B------:R-:W2:Y:S02]  /*19e80*/  LDL.LU.64 R246, [R1+0x588] ;  /* 0x0005880001f67983 */ /* 0x000ea40000300a00 */
[----:B------:R-:W-:Y:S02]  /*19e90*/  IMAD.WIDE R226, R8, 0x4, R248 ;  /* 0x0000000408e27825 */ /* 0x000fe400078e02f8 */
[----:B------:R-:W2:Y:S04]  /*19ea0*/  LDL.LU.64 R244, [R1+0x590] ;  /* 0x0005900001f47983 */ /* 0x000ea80000300a00 */
[----:B------:R-:W2:Y:S04]  /*19eb0*/  LDL.LU.64 R248, [R1+0x598] ;  /* 0x0005980001f87983 */ /* 0x000ea80000300a00 */
[----:B------:R-:W-:Y:S01]  /*19ec0*/  LDGSTS.E [R19+0x7c00c], desc[UR8][R46.64], !P5 ;  /* 0x7c00c0002e137fae */ /* 0x000fe2000e921848 */
[----:B------:R-:W-:-:S03]  /*19ed0*/  ISETP.GE.U32.AND P5, PT, R121, 0x7ffffdcb, PT ;  /* 0x7ffffdcb7900780c */ /* 0x000fc60003fa6070 */
[----:B------:R-:W-:Y:S04]  /*19ee0*/  LDGSTS.E [R18+0x60000], desc[UR8][R118.64], !P3 ;  /* 0x6000000076127fae */ /* 0x000fe8000d921848 */
[----:B------:R-:W-:Y:S01]  /*19ef0*/  LDGSTS.E [R18+0x64000], desc[UR8][R226.64], !P3 ;  /* 0x64000000e2127fae */ /* 0x000fe2000d921848 */
[----:B------:R-:W-:-:S03]  /*19f00*/  ISETP.GE.U32.AND P3, PT, R120, 0x7ffffdca, PT ;  /* 0x7ffffdca7800780c */ /* 0x000fc60003f66070 */
[----:B------:R-:W-:Y:S04]  /*19f10*/  STL.64 [R1+0xde0], R226 ;  /* 0x000de0e201007387 */ /* 0x000fe80000100a00 */
[----:B------:R-:W2:Y:S01]  /*19f20*/  LDL.LU.64 R4, [R1+0x5a0] ;  /* 0x0005a00001047983 */ /* 0x000ea20000300a00 */
[----:B---3--:R-:W-:-:S03]  /*19f30*/  IMAD.WIDE R120, R8, 0x4, R12 ;  /* 0x0000000408787825 */ /* 0x008fc600078e020c */
[----:B------:R-:W3:Y:S01]  /*19f40*/  LDL.LU.64 R12, [R1+0x5a8] ;  /* 0x0005a800010c7983 */ /* 0x000ee20000300a00 */
[----:B------:R-:W-:-:S03]  /*19f50*/  IMAD.WIDE R234, R8, 0x4, R188 ;  /* 0x0000000408ea7825 */ /* 0x000fc600078e02bc */
[----:B------:R-:W3:Y:S04]  /*19f60*/  LDL.LU.64 R188, [R1+0x5b0] ;  /* 0x0005b00001bc7983 */ /* 0x000ee80000300a00 */
[----:B------:R-:W-:Y:S04]  /*19f70*/  LDGSTS.E [R18+0x60004], desc[UR8][R120.64], !P0 ;  /* 0x6000400078127fae */ /* 0x000fe8000c121848 */
[----:B------:R-:W-:Y:S01]  /*19f80*/  LDGSTS.E [R18+0x64004], desc[UR8][R234.64], !P0 ;  /* 0x64004000ea127fae */ /* 0x000fe2000c121848 */
[----:B----4-:R-:W-:Y:S01]  /*19f90*/  IMAD.WIDE R122, R8, 0x4, R10 ;  /* 0x00000004087a7825 */ /* 0x010fe200078e020a */
[----:B------:R-:W-:-:S04]  /*19fa0*/  ISETP.GE.U32.AND P0, PT, R125, 0x7ffffdc9, PT ;  /* 0x7ffffdc97d00780c */ /* 0x000fc80003f06070 */
[----:B------:R-:W-:Y:S01]  /*19fb0*/  LDGSTS.E [R18+0x60008], desc[UR8][R122.64], !P1 ;  /* 0x600080007a127fae */ /* 0x000fe2000c921848 */
[----:B------:R-:W-:-:S03]  /*19fc0*/  IMAD.WIDE R236, R8, 0x4, R242 ;  /* 0x0000000408ec7825 */ /* 0x000fc600078e02f2 */
[----:B------:R-:W4:Y:S04]  /*19fd0*/  LDL.LU.64 R242, [R1+0x5b8] ;  /* 0x0005b80001f27983 */ /* 0x000f280000300a00 */
[----:B------:R-:W-:Y:S04]  /*19fe0*/  STL.64 [R1+0xde8], R234 ;  /* 0x000de8ea01007387 */ /* 0x000fe80000100a00 */
[----:B------:R-:W-:Y:S01]  /*19ff0*/  LDGSTS.E [R18+0x64008], desc[UR8][R236.64], !P1 ;  /* 0x64008000ec127fae */ /* 0x000fe2000c921848 */
[----:B------:R-:W-:-:S03]  /*1a000*/  ISETP.GE.U32.AND P1, PT, R124, 0x7ffffdac, PT ;  /* 0x7ffffdac7c00780c */ /* 0x000fc60003f26070 */
[----:B------:R-:W-:Y:S01]  /*1a010*/  STL.64 [R1+0xdf0], R236 ;  /* 0x000df0ec01007387 */ /* 0x000fe20000100a00 */
[----:B--2---:R-:W-:-:S03]  /*1a020*/  IMAD.WIDE R124, R8, 0x4, R14 ;  /* 0x00000004087c7825 */ /* 0x004fc600078e020e */
[----:B------:R-:W2:Y:S04]  /*1a030*/  LDL.LU.64 R10, [R1+0x5c0] ;  /* 0x0005c000010a7983 */ /* 0x000ea80000300a00 */
[----:B------:R-:W2:Y:S01]  /*1a040*/  LDL.LU.64 R14, [R1+0x5c8] ;  /* 0x0005c800010e7983 */ /* 0x000ea20000300a00 */
[----:B------:R-:W-:-:S03]  /*1a050*/  IMAD.WIDE R246, R8, 0x4, R246 ;  /* 0x0000000408f67825 */ /* 0x000fc600078e02f6 */
[----:B------:R-:W-:Y:S01]  /*1a060*/  LDGSTS.E [R18+0x6000c], desc[UR8][R124.64], !P2 ;  /* 0x6000c0007c127fae */ /* 0x000fe2000d121848 */
[----:B------:R-:W-:-:S03]  /*1a070*/  IMAD.WIDE R126, R8, 0x4, R244 ;  /* 0x00000004087e7825 */ /* 0x000fc600078e02f4 */
[----:B------:R-:W-:Y:S01]  /*1a080*/  LDGSTS.E [R18+0x6400c], desc[UR8][R246.64], !P2 ;  /* 0x6400c000f6127fae */ /* 0x000fe2000d121848 */
[----:B------:R-:W-:-:S03]  /*1a090*/  IMAD.WIDE R2, R8, 0x4, R248 ;  /* 0x0000000408027825 */ /* 0x000fc600078e02f8 */
[----:B------:R-:W2:Y:S04]  /*1a0a0*/  LDL.LU.64 R244, [R1+0x5d0] ;  /* 0x0005d00001f47983 */ /* 0x000ea80000300a00 */
[----:B------:R4:W-:Y:S04]  /*1a0b0*/  STL.64 [R1+0x28], R2 ;  /* 0x0000280201007387 */ /* 0x0009e80000100a00 */
[----:B------:R-:W2:Y:S01]  /*1a0c0*/  LDL.LU.64 R248, [R1+0x5d8] ;  /* 0x0005d80001f87983 */ /* 0x000ea20000300a00 */
[----:B------:R-:W-:-:S03]  /*1a0d0*/  ISETP.GE.U32.AND P2, PT, R129, 0x7ffffdab, PT ;  /* 0x7ffffdab8100780c */ /* 0x000fc60003f46070 */
[----:B------:R-:W-:Y:S04]  /*1a0e0*/  LDGSTS.E [R18+0x68000], desc[UR8][R126.64], !P4 ;  /* 0x680000007e127fae */ /* 0x000fe8000e121848 */
[----:B------:R4:W-:Y:S01]  /*1a0f0*/  LDGSTS.E [R18+0x6c000], desc[UR8][R2.64], !P4 ;  /* 0x6c00000002127fae */ /* 0x0009e2000e121848 */
[----:B------:R-:W-:Y:S01]  /*1a100*/  ISETP.GE.U32.AND P4, PT, R128, 0x7ffffdaa, PT ;  /* 0x7ffffdaa8000780c */ /* 0x000fe20003f86070 */
[C---:B------:R-:W-:Y:S02]  /*1a110*/  IMAD.WIDE R128, R8.reuse, 0x4, R4 ;  /* 0x0000000408807825 */ /* 0x040fe400078e0204 */
[----:B------:R-:W-:Y:S04]  /*1a120*/  STL.64 [R1+0xdf8], R246 ;  /* 0x000df8f601007387 */ /* 0x000fe80000100a00 */
[----:B------:R-:W-:Y:S01]  /*1a130*/  LDGSTS.E [R18+0x68004], desc[UR8][R128.64], !P5 ;  /* 0x6800400080127fae */ /* 0x000fe2000e921848 */
[----:B---3--:R-:W-:-:S05]  /*1a140*/  IMAD.WIDE R6, R8, 0x4, R12 ;  /* 0x0000000408067825 */ /* 0x008fca00078e020c */
[----:B------:R2:W-:Y:S04]  /*1a150*/  STL.64 [R1+0x20], R6 ;  /* 0x0000200601007387 */ /* 0x0005e80000100a00 */
[----:B------:R-:W3:Y:S01]  /*1a160*/  LDL.LU.64 R4, [R1+0x5e0] ;  /* 0x0005e00001047983 */ /* 0x000ee20000300a00 */
[----:B------:R-:W-:-:S03]  /*1a170*/  IMAD.WIDE R130, R8, 0x4, R188 ;  /* 0x0000000408827825 */ /* 0x000fc600078e02bc */
[----:B------:R-:W3:Y:S04]  /*1a180*/  LDL.LU.64 R12, [R1+0x5e8] ;  /* 0x0005e800010c7983 */ /* 0x000ee80000300a00 */
[----:B------:R-:W3:Y:S04]  /*1a190*/  LDL.LU.64 R188, [R1+0x630] ;  /* 0x0006300001bc7983 */ /* 0x000ee80000300a00 */
[----:B------:R2:W-:Y:S01]  /*1a1a0*/  LDGSTS.E [R18+0x6c004], desc[UR8][R6.64], !P5 ;  /* 0x6c00400006127fae */ /* 0x0005e2000e921848 */
[----:B----4-:R-:W-:-:S03]  /*1a1b0*/  IMAD.WIDE R2, R8, 0x4, R242 ;  /* 0x0000000408027825 */ /* 0x010fc600078e02f2 */
[----:B------:R-:W-:Y:S04]  /*1a1c0*/  LDGSTS.E [R18+0x68008], desc[UR8][R130.64], !P3 ;  /* 0x6800800082127fae */ /* 0x000fe8000d921848 */
[----:B------:R1:W-:Y:S04]  /*1a1d0*/  STL.64 [R1+0x18], R2 ;  /* 0x0000180201007387 */ /* 0x0003e80000100a00 */
[----:B------:R-:W4:Y:S01]  /*1a1e0*/  LDL.LU.64 R242, [R1+0x628] ;  /* 0x0006280001f27983 */ /* 0x000f220000300a00 */
[----:B------:R-:W-:-:S03]  /*1a1f0*/  ISETP.GE.U32.AND P5, PT, R133, 0x7ffffda9, PT ;  /* 0x7ffffda98500780c */ /* 0x000fc60003fa6070 */
[----:B------:R1:W-:Y:S01]  /*1a200*/  LDGSTS.E [R18+0x6c008], desc[UR8][R2.64], !P3 ;  /* 0x6c00800002127fae */ /* 0x0003e2000d921848 */
[----:B------:R-:W-:Y:S01]  /*1a210*/  ISETP.GE.U32.AND P3, PT, R132, 0x7ffffd8c, PT ;  /* 0x7ffffd8c8400780c */ /* 0x000fe20003f66070 */
[----:B--2---:R-:W-:-:S04]  /*1a220*/  IMAD.WIDE R6, R8, 0x4, R14 ;  /* 0x0000000408067825 */ /* 0x004fc800078e020e */
[C---:B------:R-:W-:Y:S01]  /*1a230*/  IMAD.WIDE R132, R8.reuse, 0x4, R10 ;  /* 0x0000000408847825 */ /* 0x040fe200078e020a */
[----:B------:R-:W-:Y:S04]  /*1a240*/  STL.64 [R1+0x10], R6 ;  /* 0x0000100601007387 */ /* 0x000fe80000100a00 */
[----:B------:R-:W2:Y:S01]  /*1a250*/  LDL.LU.64 R10, [R1+0x620] ;  /* 0x00062000010a7983 */ /* 0x000ea20000300a00 */
[----:B------:R-:W-:-:S03]  /*1a260*/  IMAD.WIDE R134, R8, 0x4, R244 ;  /* 0x0000000408867825 */ /* 0x000fc600078e02f4 */
[----:B------:R-:W-:Y:S04]  /*1a270*/  LDGSTS.E [R18+0x6800c], desc[UR8][R132.64], !P0 ;  /* 0x6800c00084127fae */ /* 0x000fe8000c121848 */
[----:B------:R-:W-:Y:S01]  /*1a280*/  LDGSTS.E [R18+0x6c00c], desc[UR8][R6.64], !P0 ;  /* 0x6c00c00006127fae */ /* 0x000fe2000c121848 */
[----:B-1----:R-:W-:-:S03]  /*1a290*/  IMAD.WIDE R2, R8, 0x4, R248 ;  /* 0x0000000408027825 */ /* 0x002fc600078e02f8 */
[----:B------:R-:W-:Y:S04]  /*1a2a0*/  LDGSTS.E [R18+0x70000], desc[UR8][R134.64], !P1 ;  /* 0x7000000086127fae */ /* 0x000fe8000c921848 */
[----:B------:R-:W2:Y:S04]  /*1a2b0*/  LDL.LU.64 R248, [R1+0x618] ;  /* 0x0006180001f87983 */ /* 0x000ea80000300a00 */
[----:B------:R1:W-:Y:S04]  /*1a2c0*/  STL.64 [R1+0x8], R2 ;  /* 0x0000080201007387 */ /* 0x0003e80000100a00 */
[----:B------:R-:W2:Y:S01]  /*1a2d0*/  LDL.LU.64 R14, [R1+0x610] ;  /* 0x00061000010e7983 */ /* 0x000ea20000300a00 */
[----:B------:R-:W-:-:S03]  /*1a2e0*/  ISETP.GE.U32.AND P0, PT, R137, 0x7ffffd8b, PT ;  /* 0x7ffffd8b8900780c */ /* 0x000fc60003f06070 */
[----:B------:R1:W-:Y:S01]  /*1a2f0*/  LDGSTS.E [R18+0x74000], desc[UR8][R2.64], !P1 ;  /* 0x7400000002127fae */ /* 0x0003e2000c921848 */
[----:B------:R-:W-:-:S03]  /*1a300*/  ISETP.GE.U32.AND P1, PT, R136, 0x7ffffd8a, PT ;  /* 0x7ffffd8a8800780c */ /* 0x000fc60003f26070 */
[----:B------:R-:W2:Y:S01]  /*1a310*/  LDL.LU.64 R244, [R1+0x608] ;  /* 0x0006080001f47983 */ /* 0x000ea20000300a00 */
[----:B---3--:R-:W-:-:S04]  /*1a320*/  IMAD.WIDE R136, R8, 0x4, R4 ;  /* 0x0000000408887825 */ /* 0x008fc800078e0204 */
[C---:B-1----:R-:W-:Y:S01]  /*1a330*/  IMAD.WIDE R2, R8.reuse, 0x4, R12 ;  /* 0x0000000408027825 */ /* 0x042fe200078e020c */
[----:B------:R-:W-:Y:S04]  /*1a340*/  LDGSTS.E [R18+0x70004], desc[UR8][R136.64], !P2 ;  /* 0x7000400088127fae */ /* 0x000fe8000d121848 */
[----:B------:R1:W-:Y:S04]  /*1a350*/  STL.64 [R1], R2 ;  /* 0x0000000201007387 */ /* 0x0003e80000100a00 */
[----:B------:R3:W-:Y:S01]  /*1a360*/  LDGSTS.E [R18+0x74004], desc[UR8][R2.64], !P2 ;  /* 0x7400400002127fae */ /* 0x0007e2000d121848 */
[----:B------:R-:W-:Y:S01]  /*1a370*/  IMAD.WIDE R138, R8, 0x4, R188 ;  /* 0x00000004088a7825 */ /* 0x000fe200078e02bc */
[----:B------:R-:W-:-:S04]  /*1a380*/  ISETP.GE.U32.AND P2, PT, R141, 0x7ffffd89, PT ;  /* 0x7ffffd898d00780c */ /* 0x000fc80003f46070 */
[----:B------:R-:W-:Y:S04]  /*1a390*/  LDGSTS.E [R18+0x70008], desc[UR8][R138.64], !P4 ;  /* 0x700080008a127fae */ /* 0x000fe8000e121848 */
[----:B-1----:R-:W3:Y:S01]  /*1a3a0*/  LDL.LU.64 R2, [R1+0x600] ;  /* 0x0006000001027983 */ /* 0x002ee20000300a00 */
[----:B----4-:R-:W-:-:S03]  /*1a3b0*/  IMAD.WIDE R250, R8, 0x4, R242 ;  /* 0x0000000408fa7825 */ /* 0x010fc600078e02f2 */
[----:B------:R-:W4:Y:S04]  /*1a3c0*/  LDL.LU.64 R242, [R1+0x5f8] ;  /* 0x0005f80001f27983 */ /* 0x000f280000300a00 */
[----:B------:R-:W4:Y:S04]  /*1a3d0*/  LDL.LU.64 R6, [R1+0x5f0] ;  /* 0x0005f00001067983 */ /* 0x000f280000300a00 */
[----:B------:R-:W4:Y:S04]  /*1a3e0*/  LDL.LU.64 R4, [R1+0x500] ;  /* 0x0005000001047983 */ /* 0x000f280000300a00 */
[----:B------:R-:W-:Y:S01]  /*1a3f0*/  LDGSTS.E [R18+0x74008], desc[UR8][R250.64], !P4 ;  /* 0x74008000fa127fae */ /* 0x000fe2000e121848 */
[----:B------:R-:W-:-:S03]  /*1a400*/  ISETP.GE.U32.AND P4, PT, R140, 0x7ffffde8, PT ;  /* 0x7ffffde88c00780c */ /* 0x000fc60003f86070 */
[----:B------:R-:W-:Y:S01]  /*1a410*/  STL.64 [R1+0xe00], R250 ;  /* 0x000e00fa01007387 */ /* 0x000fe20000100a00 */
[----:B--2---:R-:W-:-:S03]  /*1a420*/  IMAD.WIDE R140, R8, 0x4, R10 ;  /* 0x00000004088c7825 */ /* 0x004fc600078e020a */
[----:B------:R-:W2:Y:S04]  /*1a430*/  LDL.LU.64 R12, [R1+0x4f0] ;  /* 0x0004f000010c7983 */ /* 0x000ea80000300a00 */
[----:B------:R-:W2:Y:S04]  /*1a440*/  LDL.LU.64 R188, [R1+0x4e0] ;  /* 0x0004e00001bc7983 */ /* 0x000ea80000300a00 */
[----:B------:R-:W2:Y:S04]  /*1a450*/  LDL.LU.64 R10, [R1+0x638] ;  /* 0x00063800010a7983 */ /* 0x000ea80000300a00 */
[----:B------:R-:W-:Y:S01]  /*1a460*/  LDGSTS.E [R18+0x7000c], desc[UR8][R140.64], !P5 ;  /* 0x7000c0008c127fae */ /* 0x000fe2000e921848 */
[----:B------:R-:W-:-:S03]  /*1a470*/  IMAD.WIDE R142, R8, 0x4, R14 ;  /* 0x00000004088e7825 */ /* 0x000fc600078e020e */
[----:B------:R-:W2:Y:S01]  /*1a480*/  LDL.LU.64 R14, [R1+0x648] ;  /* 0x00064800010e7983 */ /* 0x000ea20000300a00 */
[----:B------:R-:W-:-:S04]  /*1a490*/  IMAD.WIDE R248, R8, 0x4, R248 ;  /* 0x0000000408f87825 */ /* 0x000fc800078e02f8 */
[----:B------:R-:W-:Y:S01]  /*1a4a0*/  IMAD.WIDE R244, R8, 0x4, R244 ;  /* 0x0000000408f47825 */ /* 0x000fe200078e02f4 */
[----:B------:R-:W-:Y:S01]  /*1a4b0*/  LDGSTS.E [R18+0x7400c], desc[UR8][R248.64], !P5 ;  /* 0x7400c000f8127fae */ /* 0x000fe2000e921848 */
[----:B------:R-:W-:-:S03]  /*1a4c0*/  ISETP.GE.U32.AND P5, PT, R145, 0x7ffffde7, PT ;  /* 0x7ffffde79100780c */ /* 0x000fc60003fa6070 */
[----:B------:R-:W-:Y:S04]  /*1a4d0*/  LDGSTS.E [R18+0x78000], desc[UR8][R142.64], !P3 ;  /* 0x780000008e127fae */ /* 0x000fe8000d921848 */
[----:B------:R-:W-:Y:S04]  /*1a4e0*/  STL.64 [R1+0xe08], R248 ;  /* 0x000e08f801007387 */ /* 0x000fe80000100a00 */
[----:B------:R-:W-:Y:S01]  /*1a4f0*/  LDGSTS.E [R18+0x7c000], desc[UR8][R244.64], !P3 ;  /* 0x7c000000f4127fae */ /* 0x000fe2000d921848 */
[----:B------:R-:W-:-:S03]  /*1a500*/  ISETP.GE.U32.AND P3, PT, R144, 0x7ffffde6, PT ;  /* 0x7ffffde69000780c */ /* 0x000fc60003f66070 */
[----:B------:R-:W-:Y:S04]  /*1a510*/  STL.64 [R1+0xe10], R244 ;  /* 0x000e10f401007387 */ /* 0x000fe80000100a00 */
[----:B------:R-:W2:Y:S01]  /*1a520*/  LDL.LU.64 R22, [R1+0x650] ;  /* 0x0006500001167983 */ /* 0x000ea20000300a00 */
[----:B---3--:R-:W-:-:S03]  /*1a530*/  IMAD.WIDE R144, R8, 0x4, R2 ;  /* 0x0000000408907825 */ /* 0x008fc600078e0202 */
[----:B------:R-:W3:Y:S01]  /*1a540*/  LDL.LU.64 R2, [R1+0x660] ;  /* 0x0006600001027983 */ /* 0x000ee20000300a00 */
[----:B----4-:R-:W-:-:S03]  /*1a550*/  IMAD.WIDE R242, R8, 0x4, R242 ;  /* 0x0000000408f27825 */ /* 0x010fc600078e02f2 */
[----:B------:R-:W-:Y:S01]  /*1a560*/  LDGSTS.E [R18+0x78004], desc[UR8][R144.64], !P0 ;  /* 0x7800400090127fae */ /* 0x000fe2000c121848 */
[----:B------:R-:W-:-:S03]  /*1a570*/  IMAD.WIDE R146, R8, 0x4, R6 ;  /* 0x0000000408927825 */ /* 0x000fc600078e0206 */
[----:B------:R-:W-:Y:S01]  /*1a580*/  LDGSTS.E [R18+0x7c004], desc[UR8][R242.64], !P0 ;  /* 0x7c004000f2127fae */ /* 0x000fe2000c121848 */
[----:B------:R-:W-:-:S03]  /*1a590*/  IMAD.WIDE R240, R8, 0x4, R4 ;  /* 0x0000000408f07825 */ /* 0x000fc600078e0204 */
[----:B------:R-:W4:Y:S04]  /*1a5a0*/  LDL.LU.64 R6, [R1+0x670] ;  /* 0x0006700001067983 */ /* 0x000f280000300a00 */
[----:B------:R-:W4:Y:S01]  /*1a5b0*/  LDL.LU.64 R4, [R1+0x680] ;  /* 0x0006800001047983 */ /* 0x000f220000300a00 */
[----:B------:R-:W-:-:S03]  /*1a5c0*/  ISETP.GE.U32.AND P0, PT, R149, 0x7ffffde5, PT ;  /* 0x7ffffde59500780c */ /* 0x000fc60003f06070 */
[----:B------:R-:W-:Y:S04]  /*1a5d0*/  LDGSTS.E [R18+0x78008], desc[UR8][R146.64], !P1 ;  /* 0x7800800092127fae */ /* 0x000fe8000c921848 */
[----:B------:R-:W-:Y:S01]  /*1a5e0*/  LDGSTS.E [R18+0x7c008], desc[UR8][R240.64], !P1 ;  /* 0x7c008000f0127fae */ /* 0x000fe2000c921848 */
[----:B------:R-:W-:Y:S01]  /*1a5f0*/  ISETP.GE.U32.AND P1, PT, R148, 0x7ffffdc8, PT ;  /* 0x7ffffdc89400780c */ /* 0x000fe20003f26070 */
[C---:B--2---:R-:W-:Y:S02]  /*1a600*/  IMAD.WIDE R148, R8.reuse, 0x4, R12 ;  /* 0x0000000408947825 */ /* 0x044fe400078e020c */
[----:B------:R-:W-:Y:S02]  /*1a610*/  STL.64 [R1+0xe18], R242 ;  /* 0x000e18f201007387 */ /* 0x000fe40000100a00 */
[----:B------:R-:W-:-:S02]  /*1a620*/  IMAD.WIDE R238, R8, 0x4, R188 ;  /* 0x0000000408ee7825 */ /* 0x000fc400078e02bc */
[----:B------:R-:W-:Y:S02]  /*1a630*/  STL.64 [R1+0xe20], R240 ;  /* 0x000e20f001007387 */ /* 0x000fe40000100a00 */
[C---:B------:R-:W-:Y:S02]  /*1a640*/  IMAD.WIDE R150, R8.reuse, 0x4, R10 ;  /* 0x0000000408967825 */ /* 0x040fe400078e020a */
[----:B------:R-:W2:Y:S04]  /*1a650*/  LDL.LU.64 R12, [R1+0x690] ;  /* 0x00069000010c7983 */ /* 0x000ea80000300a00 */
[----:B------:R-:W2:Y:S04]  /*1a660*/  LDL.LU.64 R10, [R1+0x760] ;  /* 0x00076000010a7983 */ /* 0x000ea80000300a00 */
[----:B------:R-:W2:Y:S01]  /*1a670*/  LDL.LU.64 R188, [R1+0x758] ;  /* 0x0007580001bc7983 */ /* 0x000ea20000300a00 */
[----:B------:R-:W-:-:S03]  /*1a680*/  IMAD.WIDE R20, R8, 0x4, R14 ;  /* 0x0000000408147825 */ /* 0x000fc600078e020e */
[----:B------:R-:W-:Y:S04]  /*1a690*/  LDGSTS.E [R18+0x7800c], desc[UR8][R148.64], !P2 ;  /* 0x7800c00094127fae */ /* 0x000fe8000d121848 */
[----:B------:R-:W-:Y:S04]  /*1a6a0*/  STL.64 [R1+0x30], R20 ;  /* 0x0000301401007387 */ /* 0x000fe80000100a00 */
[----:B------:R-:W2:Y:S04]  /*1a6b0*/  LDL.LU.64 R14, [R1+0x750] ;  /* 0x00075000010e7983 */ /* 0x000ea80000300a00 */
[----:B------:R1:W-:Y:S01]  /*1a6c0*/  LDGSTS.E [R18+0x7c00c], desc[UR8][R238.64], !P2 ;  /* 0x7c00c000ee127fae */ /* 0x0003e2000d121848 */
[----:B------:R-:W-:-:S03]  /*1a6d0*/  ISETP.GE.U32.AND P2, PT, R153, 0x7ffffdc7, PT ;  /* 0x7ffffdc79900780c */ /* 0x000fc60003f46070 */
[----:B------:R-:W-:Y:S04]  /*1a6e0*/  LDGSTS.E [R17+0x60000], desc[UR8][R150.64], !P4 ;  /* 0x6000000096117fae */ /* 0x000fe8000e121848 */
[----:B------:R-:W-:Y:S01]  /*1a6f0*/  LDGSTS.E [R17+0x64000], desc[UR8][R20.64], !P4 ;  /* 0x6400000014117fae */ /* 0x000fe2000e121848 */
[----:B------:R-:W-:-:S03]  /*1a700*/  ISETP.GE.U32.AND P4, PT, R152, 0x7ffffdc6, PT ;  /* 0x7ffffdc69800780c */ /* 0x000fc60003f86070 */
[----:B------:R-:W-:Y:S01]  /*1a710*/  STL.64 [R1+0xe28], R238 ;  /* 0x000e28ee01007387 */ /* 0x000fe20000100a00 */
[----:B------:R-:W-:-:S03]  /*1a720*/  IMAD.WIDE R152, R8, 0x4, R22 ;  /* 0x0000000408987825 */ /* 0x000fc600078e0216 */
[----:B------:R1:W-:Y:S04]  /*1a730*/  STL.64 [R1+0xca8], R18 ;  /* 0x000ca81201007387 */ /* 0x0003e80000100a00 */
[----:B------:R-:W-:Y:S01]  /*1a740*/  LDGSTS.E [R17+0x60004], desc[UR8][R152.64], !P5 ;  /* 0x6000400098117fae */ /* 0x000fe2000e921848 */
[----:B---3--:R-:W-:-:S05]  /*1a750*/  IMAD.WIDE R2, R8, 0x4, R2 ;  /* 0x0000000408027825 */ /* 0x008fca00078e0202 */
[----:B------:R3:W-:Y:S04]  /*1a760*/  STL.64 [R1+0x38], R2 ;  /* 0x0000380201007387 */ /* 0x0007e80000100a00 */
[----:B------:R-:W-:Y:S01]  /*1a770*/  STL.64 [R1+0xe30], R152 ;  /* 0x000e309801007387 */ /* 0x000fe20000100a00 */
[----:B----4-:R-:W-:-:S03]  /*1a780*/  IMAD.WIDE R154, R8, 0x4, R6 ;  /* 0x00000004089a7825 */ /* 0x010fc600078e0206 */
[----:B------:R-:W-:Y:S01]  /*1a790*/  LDGSTS.E [R17+0x64004], desc[UR8][R2.64], !P5 ;  /* 0x6400400002117fae */ /* 0x000fe2000e921848 */
[----:B-1----:R-:W-:-:S03]  /*1a7a0*/  IMAD.WIDE R18, R8, 0x4, R4 ;  /* 0x0000000408127825 */ /* 0x002fc600078e0204 */
[----:B------:R-:W-:Y:S04]  /*1a7b0*/  LDGSTS.E [R17+0x60008], desc[UR8][R154.64], !P3 ;  /* 0x600080009a117fae */ /* 0x000fe8000d921848 */
[----:B------:R1:W-:Y:S04]  /*1a7c0*/  STL.64 [R1+0x40], R18 ;  /* 0x0000401201007387 */ /* 0x0003e80000100a00 */
[----:B------:R-:W4:Y:S04]  /*1a7d0*/  LDL.LU.64 R22, [R1+0x748] ;  /* 0x0007480001167983 */ /* 0x000f280000300a00 */
[----:B---3--:R-:W3:Y:S04]  /*1a7e0*/  LDL.LU.64 R2, [R1+0x740] ;  /* 0x0007400001027983 */ /* 0x008ee80000300a00 */
[----:B------:R-:W3:Y:S04]  /*1a7f0*/  LDL.LU.64 R6, [R1+0x738] ;  /* 0x0007380001067983 */ /* 0x000ee80000300a00 */
[----:B------:R-:W3:Y:S01]  /*1a800*/  LDL.LU.64 R4, [R1+0x730] ;  /* 0x0007300001047983 */ /* 0x000ee20000300a00 */
[----:B------:R-:W-:Y:S01]  /*1a810*/  ISETP.GE.U32.AND P5, PT, R157, 0x7ffffdc5, PT ;  /* 0x7ffffdc59d00780c */ /* 0x000fe20003fa6070 */
[----:B--2---:R-:W-:-:S02]  /*1a820*/  IMAD.WIDE R10, R8, 0x4, R10 ;  /* 0x00000004080a7825 */ /* 0x004fc400078e020a */
[----:B------:R1:W-:Y:S01]  /*1a830*/  LDGSTS.E [R17+0x64008], desc[UR8][R18.64], !P3 ;  /* 0x6400800012117fae */ /* 0x0003e2000d921848 */
[----:B------:R-:W-:Y:S01]  /*1a840*/  ISETP.GE.U32.AND P3, PT, R156, 0x7ffffda8, PT ;  /* 0x7ffffda89c00780c */ /* 0x000fe20003f66070 */
[C---:B------:R-:W-:Y:S02]  /*1a850*/  IMAD.WIDE R156, R8.reuse, 0x4, R12 ;  /* 0x00000004089c7825 */ /* 0x040fe400078e020c */
[----:B------:R-:W-:Y:S04]  /*1a860*/  STL.64 [R1+0xe38], R154 ;  /* 0x000e389a01007387 */ /* 0x000fe80000100a00 */
[----:B------:R2:W-:Y:S01]  /*1a870*/  STL.64 [R1+0x48], R10 ;  /* 0x0000480a01007387 */ /* 0x0005e20000100a00 */
[----:B-1----:R-:W-:-:S03]  /*1a880*/  IMAD.WIDE R18, R8, 0x4, R14 ;  /* 0x0000000408127825 */ /* 0x002fc600078e020e */
[----:B------:R-:W-:Y:S04]  /*1a890*/  STL.64 [R1+0xe40], R156 ;  /* 0x000e409c01007387 */ /* 0x000fe80000100a00 */
[----:B------:R1:W-:Y:S04]  /*1a8a0*/  STL.64 [R1+0xa8], R18 ;  /* 0x0000a81201007387 */ /* 0x0003e80000100a00 */
[----:B------:R-:W3:Y:S04]  /*1a8b0*/  LDL.LU.64 R12, [R1+0x728] ;  /* 0x00072800010c7983 */ /* 0x000ee80000300a00 */
[----:B------:R-:W3:Y:S01]  /*1a8c0*/  LDL.LU.64 R14, [R1+0x720] ;  /* 0x00072000010e7983 */ /* 0x000ee20000300a00 */
[----:B------:R-:W-:-:S03]  /*1a8d0*/  IMAD.WIDE R158, R8, 0x4, R188 ;  /* 0x00000004089e7825 */ /* 0x000fc600078e02bc */
[----:B------:R-:W-:Y:S04]  /*1a8e0*/  LDGSTS.E [R17+0x6000c], desc[UR8][R156.64], !P0 ;  /* 0x6000c0009c117fae */ /* 0x000fe8000c121848 */
[----:B------:R-:W-:Y:S04]  /*1a8f0*/  LDGSTS.E [R17+0x6400c], desc[UR8][R10.64], !P0 ;  /* 0x6400c0000a117fae */ /* 0x000fe8000c121848 */
[----:B------:R-:W3:Y:S01]  /*1a900*/  LDL.LU.64 R188, [R1+0x718] ;  /* 0x0007180001bc7983 */ /* 0x000ee20000300a00 */
[----:B------:R-:W-:-:S03]  /*1a910*/  ISETP.GE.U32.AND P0, PT, R161, 0x7ffffda7, PT ;  /* 0x7ffffda7a100780c */ /* 0x000fc60003f06070 */
[----:B------:R-:W-:Y:S04]  /*1a920*/  LDGSTS.E [R17+0x68000], desc[UR8][R158.64], !P1 ;  /* 0x680000009e117fae */ /* 0x000fe8000c921848 */
[----:B--2---:R-:W2:Y:S04]  /*1a930*/  LDL.LU.64 R10, [R1+0x710] ;  /* 0x00071000010a7983 */ /* 0x004ea80000300a00 */
[----:B------:R1:W-:Y:S01]  /*1a940*/  LDGSTS.E [R17+0x6c000], desc[UR8][R18.64], !P1 ;  /* 0x6c00000012117fae */ /* 0x0003e2000c921848 */
[----:B------:R-:W-:-:S03]  /*1a950*/  ISETP.GE.U32.AND P1, PT, R160, 0x7ffffda6, PT ;  /* 0x7ffffda6a000780c */ /* 0x000fc60003f26070 */
[----:B------:R-:W-:Y:S01]  /*1a960*/  STL.64 [R1+0xe48], R158 ;  /* 0x000e489e01007387 */ /* 0x000fe20000100a00 */
[----:B------:R-:W-:Y:S02]  /*1a970*/  VIADD R165, R165, 0xfffffe24 ;  /* 0xfffffe24a5a57836 */ /* 0x000fe40000000000 */
[----:B------:R-:W-:Y:S02]  /*1a980*/  VIADD R164, R164, 0xfffffe07 ;  /* 0xfffffe07a4a47836 */ /* 0x000fe40000000000 */
[----:B----4-:R-:W-:-:S04]  /*1a990*/  IMAD.WIDE R160, R8, 0x4, R22 ;  /* 0x0000000408a07825 */ /* 0x010fc800078e0216 */
[C---:B---3--:R-:W-:Y:S01]  /*1a9a0*/  IMAD.WIDE R2, R8.reuse, 0x4, R2 ;  /* 0x0000000408027825 */ /* 0x048fe200078e0202 */
[----:B------:R-:W-:Y:S04]  /*1a9b0*/  LDGSTS.E [R17+0x68004], desc[UR8][R160.64], !P2 ;  /* 0x68004000a0117fae */ /* 0x000fe8000d121848 */
[----:B------:R3:W-:Y:S01]  /*1a9c0*/  STL.64 [R1+0xa0], R2 ;  /* 0x0000a00201007387 */ /* 0x0007e20000100a00 */
[----:B-1----:R-:W-:-:S03]  /*1a9d0*/  IMAD.WIDE R18, R8, 0x4, R4 ;  /* 0x0000000408127825 */ /* 0x002fc600078e0204 */
[----:B------:R-:W-:Y:S04]  /*1a9e0*/  STL.64 [R1+0xe50], R160 ;  /* 0x000e50a001007387 */ /* 0x000fe80000100a00 */
[----:B------:R2:W-:Y:S04]  /*1a9f0*/  STL.64 [R1+0x98], R18 ;  /* 0x0000981201007387 */ /* 0x0005e80000100a00 */
[----:B------:R-:W-:Y:S04]  /*1aa00*/  LDGSTS.E [R17+0x6c004], desc[UR8][R2.64], !P2 ;  /* 0x6c00400002117fae */ /* 0x000fe8000d121848 */
[----:B------:R-:W4:Y:S01]  /*1aa10*/  LDL.LU.64 R22, [R1+0x708] ;  /* 0x0007080001167983 */ /* 0x000f220000300a00 */
[----:B------:R-:W-:Y:S01]  /*1aa20*/  IMAD.WIDE R162, R8, 0x4, R6 ;  /* 0x0000000408a27825 */ /* 0x000fe200078e0206 */
[----:B------:R-:W-:-:S04]  /*1aa30*/  ISETP.GE.U32.AND P2, PT, R165, 0x7ffffda5, PT ;  /* 0x7ffffda5a500780c */ /* 0x000fc80003f46070 */
[----:B------:R-:W-:Y:S04]  /*1aa40*/  LDGSTS.E [R17+0x68008], desc[UR8][R162.64], !P4 ;  /* 0x68008000a2117fae */ /* 0x000fe8000e121848 */
[----:B---3--:R-:W3:Y:S04]  /*1aa50*/  LDL.LU.64 R2, [R1+0x700] ;  /* 0x0007000001027983 */ /* 0x008ee80000300a00 */
[----:B------:R-:W3:Y:S04]  /*1aa60*/  LDL.LU.64 R6, [R1+0x6f8] ;  /* 0x0006f80001067983 */ /* 0x000ee80000300a00 */
[----:B------:R-:W3:Y:S01]  /*1aa70*/  LDL.LU.64 R4, [R1+0x6f0] ;  /* 0x0006f00001047983 */ /* 0x000ee20000300a00 */
[----:B------:R-:W-:-:S03]  /*1aa80*/  IMAD.WIDE R14, R8, 0x4, R14 ;  /* 0x00000004080e7825 */ /* 0x000fc600078e020e */
[----:B------:R2:W-:Y:S01]  /*1aa90*/  LDGSTS.E [R17+0x6c008], desc[UR8][R18.64], !P4 ;  /* 0x6c00800012117fae */ /* 0x0005e2000e121848 */
[----:B------:R-:W-:Y:S01]  /*1aaa0*/  ISETP.GE.U32.AND P4, PT, R164, 0x7ffffd88, PT ;  /* 0x7ffffd88a400780c */ /* 0x000fe20003f86070 */
[C---:B------:R-:W-:Y:S02]  /*1aab0*/  IMAD.WIDE R164, R8.reuse, 0x4, R12 ;  /* 0x0000000408a47825 */ /* 0x040fe400078e020c */
[----:B------:R-:W-:Y:S04]  /*1aac0*/  STL.64 [R1+0xe58], R162 ;  /* 0x000e58a201007387 */ /* 0x000fe80000100a00 */
[----:B------:R1:W-:Y:S01]  /*1aad0*/  STL.64 [R1+0x90], R14 ;  /* 0x0000900e01007387 */ /* 0x0003e20000100a00 */
[----:B------:R-:W-:-:S03]  /*1aae0*/  IMAD.WIDE R166, R8, 0x4, R188 ;  /* 0x0000000408a67825 */ /* 0x000fc600078e02bc */
[----:B------:R-:W3:Y:S04]  /*1aaf0*/  LDL.LU.64 R12, [R1+0x6e8] ;  /* 0x0006e800010c7983 */ /* 0x000ee80000300a00 */
[----:B------:R-:W3:Y:S01]  /*1ab00*/  LDL.LU.64 R188, [R1+0x6e0] ;  /* 0x0006e00001bc7983 */ /* 0x000ee20000300a00 */
[----:B--2---:R-:W-:-:S03]  /*1ab10*/  IMAD.WIDE R18, R8, 0x4, R10 ;  /* 0x0000000408127825 */ /* 0x004fc600078e020a */
[----:B------:R-:W2:Y:S04]  /*1ab20*/  LDL.LU.64 R10, [R1+0x6d8] ;  /* 0x0006d800010a7983 */ /* 0x000ea80000300a00 */
[----:B------:R3:W-:Y:S04]  /*1ab30*/  STL.64 [R1+0x88], R18 ;  /* 0x0000881201007387 */ /* 0x0007e80000100a00 */
[----:B------:R-:W-:Y:S04]  /*1ab40*/  LDGSTS.E [R17+0x6800c], desc[UR8][R164.64], !P5 ;  /* 0x6800c000a4117fae */ /* 0x000fe8000e921848 */
[----:B------:R-:W-:Y:S04]  /*1ab50*/  STL.64 [R1+0xe60], R164 ;  /* 0x000e60a401007387 */ /* 0x000fe80000100a00 */
[----:B------:R-:W-:Y:S01]  /*1ab60*/  LDGSTS.E [R17+0x6c00c], desc[UR8][R14.64], !P5 ;  /* 0x6c00c0000e117fae */ /* 0x000fe2000e921848 */
[----:B------:R-:W-:Y:S01]  /*1ab70*/  VIADD R168, R168, 0xfffffe05 ;  /* 0xfffffe05a8a87836 */ /* 0x000fe20000000000 */
[----:B------:R-:W-:-:S02]  /*1ab80*/  IADD3 R169, R169, -0x1fa, RZ ;  /* 0xfffffe06a9a97810 */ /* 0x000fc40007ffe0ff */
[----:B------:R-:W-:Y:S04]  /*1ab90*/  LDGSTS.E [R17+0x70000], desc[UR8][R166.64], !P3 ;  /* 0x70000000a6117fae */ /* 0x000fe8000d921848 */
[----:B-1----:R-:W2:Y:S01]  /*1aba0*/  LDL.LU.64 R14, [R1+0x6d0] ;  /* 0x0006d000010e7983 */ /* 0x002ea20000300a00 */
[----:B------:R-:W-:-:S03]  /*1abb0*/  ISETP.GE.U32.AND P5, PT, R169, 0x7ffffd87, PT ;  /* 0x7ffffd87a900780c */ /* 0x000fc60003fa6070 */
[----:B------:R1:W-:Y:S01]  /*1abc0*/  LDGSTS.E [R17+0x74000], desc[UR8][R18.64], !P3 ;  /* 0x7400000012117fae */ /* 0x0003e2000d921848 */
[----:B------:R-:W-:-:S03]  /*1abd0*/  ISETP.GE.U32.AND P3, PT, R168, 0x7ffffd86, PT ;  /* 0x7ffffd86a800780c */ /* 0x000fc60003f66070 */
[----:B------:R-:W-:Y:S01]  /*1abe0*/  STL.64 [R1+0xe68], R166 ;  /* 0x000e68a601007387 */ /* 0x000fe20000100a00 */
[----:B------:R-:W-:Y:S01]  /*1abf0*/  VIADD R173, R173, 0xfffffe04 ;  /* 0xfffffe04adad7836 */ /* 0x000fe20000000000 */
[----:B------:R-:W-:Y:S01]  /*1ac00*/  IADD3 R172, R172, -0x19d, RZ ;  /* 0xfffffe63acac7810 */ /* 0x000fe20007ffe0ff */
[----:B----4-:R-:W-:-:S05]  /*1ac10*/  IMAD.WIDE R168, R8, 0x4, R22 ;  /* 0x0000000408a87825 */ /* 0x010fca00078e0216 */
[----:B------:R-:W-:Y:S01]  /*1ac20*/  LDGSTS.E [R17+0x70004], desc[UR8][R168.64], !P0 ;  /* 0x70004000a8117fae */ /* 0x000fe2000c121848 */
[----:B---3--:R-:W-:-:S05]  /*1ac30*/  IMAD.WIDE R20, R8, 0x4, R2 ;  /* 0x0000000408147825 */ /* 0x008fca00078e0202 */
[----:B------:R3:W-:Y:S01]  /*1ac40*/  STL.64 [R1+0x80], R20 ;  /* 0x0000801401007387 */ /* 0x0007e20000100a00 */
[----:B-1----:R-:W-:-:S03]  /*1ac50*/  IMAD.WIDE R18, R8, 0x4, R4 ;  /* 0x0000000408127825 */ /* 0x002fc600078e0204 */
[----:B------:R-:W4:Y:S01]  /*1ac60*/  LDL.LU.64 R22, [R1+0x6c8] ;  /* 0x0006c80001167983 */ /* 0x000f220000300a00 */
[----:B------:R-:W-:-:S03]  /*1ac70*/  IMAD.WIDE R170, R8, 0x4, R6 ;  /* 0x0000000408aa7825 */ /* 0x000fc600078e0206 */
[----:B------:R-:W4:Y:S04]  /*1ac80*/  LDL.LU.64 R2, [R1+0x6c0] ;  /* 0x0006c00001027983 */ /* 0x000f280000300a00 */
[----:B------:R-:W4:Y:S04]  /*1ac90*/  LDL.LU.64 R6, [R1+0x6b8] ;  /* 0x0006b80001067983 */ /* 0x000f280000300a00 */
[----:B------:R1:W-:Y:S04]  /*1aca0*/  STL.64 [R1+0x78], R18 ;  /* 0x0000781201007387 */ /* 0x0003e80000100a00 */
[----:B------:R-:W4:Y:S04]  /*1acb0*/  LDL.LU.64 R4, [R1+0x6b0] ;  /* 0x0006b00001047983 */ /* 0x000f280000300a00 */
[----:B------:R3:W-:Y:S01]  /*1acc0*/  LDGSTS.E [R17+0x74004], desc[UR8][R20.64], !P0 ;  /* 0x7400400014117fae */ /* 0x0007e2000c121848 */
[----:B------:R-:W-:-:S03]  /*1acd0*/  ISETP.GE.U32.AND P0, PT, R173, 0x7ffffd85, PT ;  /* 0x7ffffd85ad00780c */ /* 0x000fc60003f06070 */
[----:B------:R-:W-:Y:S04]  /*1ace0*/  LDGSTS.E [R17+0x70008], desc[UR8][R170.64], !P1 ;  /* 0x70008000aa117fae */ /* 0x000fe8000c921848 */
[----:B------:R1:W-:Y:S01]  /*1acf0*/  LDGSTS.E [R17+0x74008], desc[UR8][R18.64], !P1 ;  /* 0x7400800012117fae */ /* 0x0003e2000c921848 */
[----:B------:R-:W-:Y:S01]  /*1ad00*/  ISETP.GE.U32.AND P1, PT, R172, 0x7ffffde4, PT ;  /* 0x7ffffde4ac00780c */ /* 0x000fe20003f26070 */
[----:B---3--:R-:W-:-:S04]  /*1ad10*/  IMAD.WIDE R20, R8, 0x4, R188 ;  /* 0x0000000408147825 */ /* 0x008fc800078e02bc */
[C---:B------:R-:W-:Y:S02]  /*1ad20*/  IMAD.WIDE R172, R8.reuse, 0x4, R12 ;  /* 0x0000000408ac7825 */ /* 0x040fe400078e020c */
[----:B------:R-:W3:Y:S02]  /*1ad30*/  LDL.LU.64 R12, [R1+0x6a8] ;  /* 0x0006a800010c7983 */ /* 0x000ee40000300a00 */
[C---:B--2---:R-:W-:Y:S02]  /*1ad40*/  IMAD.WIDE R174, R8.reuse, 0x4, R10 ;  /* 0x0000000408ae7825 */ /* 0x044fe400078e020a */
[----:B------:R4:W-:Y:S04]  /*1ad50*/  STL.64 [R1+0x70], R20 ;  /* 0x0000701401007387 */ /* 0x0009e80000100a00 */
[----:B------:R-:W2:Y:S04]  /*1ad60*/  LDL.LU.64 R10, [R1+0x6a0] ;  /* 0x0006a000010a7983 */ /* 0x000ea80000300a00 */
[----:B------:R-:W3:Y:S01]  /*1ad70*/  LDL.LU.64 R188, [R1+0x770] ;  /* 0x0007700001bc7983 */ /* 0x000ee20000300a00 */
[----:B-1----:R-:W-:-:S03]  /*1ad80*/  IMAD.WIDE R18, R8, 0x4, R14 ;  /* 0x0000000408127825 */ /* 0x002fc600078e020e */
[----:B------:R-:W3:Y:S01]  /*1ad90*/  LDL.LU.64 R14, [R1+0x780] ;  /* 0x00078000010e7983 */ /* 0x000ee20000300a00 */
[----:B------:R-:W-:Y:S02]  /*1ada0*/  VIADD R177, R177, 0xfffffe62 ;  /* 0xfffffe62b1b17836 */ /* 0x000fe40000000000 */
[----:B------:R-:W-:Y:S01]  /*1adb0*/  VIADD R176, R176, 0xfffffe61 ;  /* 0xfffffe61b0b07836 */ /* 0x000fe20000000000 */
[----:B------:R-:W-:Y:S04]  /*1adc0*/  LDGSTS.E [R17+0x7000c], desc[UR8][R172.64], !P2 ;  /* 0x7000c000ac117fae */ /* 0x000fe8000d121848 */
[----:B------:R4:W-:Y:S01]  /*1add0*/  LDGSTS.E [R17+0x7400c], desc[UR8][R20.64], !P2 ;  /* 0x7400c00014117fae */ /* 0x0009e2000d121848 */
[----:B------:R-:W-:-:S03]  /*1ade0*/  ISETP.GE.U32.AND P2, PT, R177, 0x7ffffde3, PT ;  /* 0x7ffffde3b100780c */ /* 0x000fc60003f46070 */
[----:B------:R-:W-:Y:S04]  /*1adf0*/  LDGSTS.E [R17+0x78000], desc[UR8][R174.64], !P4 ;  /* 0x78000000ae117fae */ /* 0x000fe8000e121848 */
[----:B------:R1:W-:Y:S04]  /*1ae00*/  STL.64 [R1+0x68], R18 ;  /* 0x0000681201007387 */ /* 0x0003e80000100a00 */
[----:B------:R1:W-:Y:S01]  /*1ae10*/  LDGSTS.E [R17+0x7c000], desc[UR8][R18.64], !P4 ;  /* 0x7c00000012117fae */ /* 0x0003e2000e121848 */
[----:B------:R-:W-:Y:S01]  /*1ae20*/  ISETP.GE.U32.AND P4, PT, R176, 0x7ffffde2, PT ;  /* 0x7ffffde2b000780c */ /* 0x000fe20003f86070 */
[----:B------:R-:W-:Y:S01]  /*1ae30*/  VIADD R180, R180, 0xfffffe43 ;  /* 0xfffffe43b4b47836 */ /* 0x000fe20000000000 */
[----:B------:R-:W-:Y:S01]  /*1ae40*/  IADD3 R181, R181, -0x1a0, RZ ;  /* 0xfffffe60b5b57810 */ /* 0x000fe20007ffe0ff */
[----:B----4-:R-:W-:-:S04]  /*1ae50*/  IMAD.WIDE R20, R8, 0x4, R2 ;  /* 0x0000000408147825 */ /* 0x010fc800078e0202 */
[C---:B------:R-:W-:Y:S01]  /*1ae60*/  IMAD.WIDE R176, R8.reuse, 0x4, R22 ;  /* 0x0000000408b07825 */ /* 0x040fe200078e0216 */
[----:B------:R-:W-:Y:S04]  /*1ae70*/  STL.64 [R1+0x60], R20 ;  /* 0x0000601401007387 */ /* 0x000fe80000100a00 */
[----:B------:R-:W4:Y:S01]  /*1ae80*/  LDL.LU.64 R22, [R1+0x790] ;  /* 0x0007900001167983 */ /* 0x000f220000300a00 */
[----:B-1----:R-:W-:-:S03]  /*1ae90*/  IMAD.WIDE R18, R8, 0x4, R4 ;  /* 0x0000000408127825 */ /* 0x002fc600078e0204 */
[----:B------:R-:W-:Y:S04]  /*1aea0*/  LDGSTS.E [R17+0x78004], desc[UR8][R176.64], !P5 ;  /* 0x78004000b0117fae */ /* 0x000fe8000e921848 */
[----:B------:R-:W4:Y:S01]  /*1aeb0*/  LDL.LU.64 R4, [R1+0x7a0] ;  /* 0x0007a00001047983 */ /* 0x000f220000300a00 */
[----:B------:R-:W-:-:S03]  /*1aec0*/  IMAD.WIDE R178, R8, 0x4, R6 ;  /* 0x0000000408b27825 */ /* 0x000fc600078e0206 */
[----:B------:R-:W4:Y:S04]  /*1aed0*/  LDL.LU.64 R2, [R1+0x7b8] ;  /* 0x0007b80001027983 */ /* 0x000f280000300a00 */
[----:B------:R-:W-:Y:S04]  /*1aee0*/  STL.64 [R1+0x58], R18 ;  /* 0x0000581201007387 */ /* 0x000fe80000100a00 */
[----:B------:R-:W4:Y:S04]  /*1aef0*/  LDL.LU.64 R6, [R1+0x7d0] ;  /* 0x0007d00001067983 */ /* 0x000f280000300a00 */
[----:B------:R-:W-:Y:S01]  /*1af00*/  LDGSTS.E [R17+0x7c004], desc[UR8][R20.64], !P5 ;  /* 0x7c00400014117fae */ /* 0x000fe2000e921848 */
[----:B------:R-:W-:-:S03]  /*1af10*/  ISETP.GE.U32.AND P5, PT, R181, 0x7ffffde1, PT ;  /* 0x7ffffde1b500780c */ /* 0x000fc60003fa6070 */
[----:B------:R-:W-:Y:S04]  /*1af20*/  LDGSTS.E [R17+0x78008], desc[UR8][R178.64], !P3 ;  /* 0x78008000b2117fae */ /* 0x000fe8000d921848 */
[----:B------:R-:W-:Y:S01]  /*1af30*/  LDGSTS.E [R17+0x7c008], desc[UR8][R18.64], !P3 ;  /* 0x7c00800012117fae */ /* 0x000fe2000d921848 */
[----:B--2---:R-:W-:Y:S01]  /*1af40*/  IMAD.WIDE R10, R8, 0x4, R10 ;  /* 0x00000004080a7825 */ /* 0x004fe200078e020a */
[----:B------:R-:W-:-:S03]  /*1af50*/  ISETP.GE.U32.AND P3, PT, R180, 0x7ffffdc4, PT ;  /* 0x7ffffdc4b400780c */ /* 0x000fc60003f66070 */
[C---:B---3--:R-:W-:Y:S01]  /*1af60*/  IMAD.WIDE R180, R8.reuse, 0x4, R12 ;  /* 0x0000000408b47825 */ /* 0x048fe200078e020c */
[----:B------:R1:W-:Y:S03]  /*1af70*/  STL.64 [R1+0x50], R10 ;  /* 0x0000500a01007387 */ /* 0x0003e60000100a00 */
[C---:B------:R-:W-:Y:S01]  /*1af80*/  IMAD.WIDE R14, R8.reuse, 0x4, R14 ;  /* 0x00000004080e7825 */ /* 0x040fe200078e020e */
[----:B------:R-:W2:Y:S03]  /*1af90*/  LDL.LU.64 R12, [R1+0x7e0] ;  /* 0x0007e000010c7983 */ /* 0x000ea60000300a00 */
[----:B------:R-:W-:Y:S01]  /*1afa0*/  IMAD.WIDE R182, R8, 0x4, R188 ;  /* 0x0000000408b67825 */ /* 0x000fe200078e02bc */
[----:B------:R3:W-:Y:S04]  /*1afb0*/  STL.64 [R1+0xb0], R14 ;  /* 0x0000b00e01007387 */ /* 0x0007e80000100a00 */
[----:B------:R-:W2:Y:S04]  /*1afc0*/  LDL.LU.64 R188, [R1+0x860] ;  /* 0x0008600001bc7983 */ /* 0x000ea80000300a00 */
[----:B------:R-:W-:Y:S04]  /*1afd0*/  LDGSTS.E [R17+0x7800c], desc[UR8][R180.64], !P0 ;  /* 0x7800c000b4117fae */ /* 0x000fe8000c121848 */
[----:B------:R2:W-:Y:S04]  /*1afe0*/  LDGSTS.E [R17+0x7c00c], desc[UR8][R10.64], !P0 ;  /* 0x7c00c0000a117fae */ /* 0x0005e8000c121848 */
[----:B------:R-:W-:Y:S04]  /*1aff0*/  LDGSTS.E [R16+0x60000], desc[UR8][R182.64], !P1 ;  /* 0x60000000b6107fae */ /* 0x000fe8000c921848 */
[----:B------:R-:W-:Y:S04]  /*1b000*/  LDGSTS.E [R16+0x64000], desc[UR8][R14.64], !P1 ;  /* 0x640000000e107fae */ /* 0x000fe8000c921848 */
[----:B-1----:R-:W2:Y:S04]  /*1b010*/  LDL.LU.64 R10, [R1+0x858] ;  /* 0x00085800010a7983 */ /* 0x002ea80000300a00 */
[----:B---3--:R-:W3:Y:S01]  /*1b020*/  LDL.LU.64 R14, [R1+0x850] ;  /* 0x00085000010e7983 */ /* 0x008ee20000300a00 */
[----:B------:R-:W-:-:S05]  /*1b030*/  VIADD R184, R184, 0xfffffe42 ;  /* 0xfffffe42b8b87836 */ /* 0x000fca0000000000 */
[----:B------:R-:W-:Y:S02]  /*1b040*/  ISETP.GE.U32.AND P0, PT, R184, 0x7ffffdc3, PT ;  /* 0x7ffffdc3b800780c */ /* 0x000fe40003f06070 */
[----:B------:R-:W-:-:S04]  /*1b050*/  IADD3 R184, R185, -0x1bf, RZ ;  /* 0xfffffe41b9b87810 */ /* 0x000fc80007ffe0ff */
[----:B------:R-:W-:Y:S01]  /*1b060*/  ISETP.GE.U32.AND P1, PT, R184, 0x7ffffdc2, PT ;  /* 0x7ffffdc2b800780c */ /* 0x000fe20003f26070 */
[----:B------:R-:W-:Y:S02]  /*1b070*/  VIADD R191, R191, 0xfffffe40 ;  /* 0xfffffe40bfbf7836 */ /* 0x000fe40000000000 */
[----:B------:R-:W-:Y:S02]  /*1b080*/  VIADD R190, R190, 0xfffffe23 ;  /* 0xfffffe23bebe7836 */ /* 0x000fe40000000000 */
[----:B----4-:R-:W-:-:S05]  /*1b090*/  IMAD.WIDE R184, R8, 0x4, R22 ;  /* 0x0000000408b87825 */ /* 0x010fca00078e0216 */
[----:B------:R-:W-:Y:S01]  /*1b0a0*/  LDGSTS.E [R16+0x60004], desc[UR8][R184.64], !P2 ;  /* 0x60004000b8107fae */ /* 0x000fe2000d121848 */
[----:B------:R-:W-:-:S04]  /*1b0b0*/  IMAD.WIDE R4, R8, 0x4, R4 ;  /* 0x0000000408047825 */ /* 0x000fc800078e0204 */
[C---:B------:R-:W-:Y:S01]  /*1b0c0*/  IMAD.WIDE R186, R8.reuse, 0x4, R2 ;  /* 0x0000000408ba7825 */ /* 0x040fe200078e0202 */
[----:B------:R1:W-:Y:S04]  /*1b0d0*/  STL.64 [R1+0xc0], R4 ;  /* 0x0000c00401007387 */ /* 0x0003e80000100a00 */
[----:B------:R-:W4:Y:S01]  /*1b0e0*/  LDL.LU.64 R204, [R1+0x848] ;  /* 0x0008480001cc7983 */ /* 0x000f220000300a00 */
[----:B------:R-:W-:-:S03]  /*1b0f0*/  IMAD.WIDE R2, R8, 0x4, R6 ;  /* 0x0000000408027825 */ /* 0x000fc600078e0206 */
[----:B------:R4:W-:Y:S01]  /*1b100*/  LDGSTS.E [R16+0x64004], desc[UR8][R4.64], !P2 ;  /* 0x6400400004107fae */ /* 0x0009e2000d121848 */
[----:B------:R-:W-:-:S03]  /*1b110*/  ISETP.GE.U32.AND P2, PT, R191, 0x7ffffdc1, PT ;  /* 0x7ffffdc1bf00780c */ /* 0x000fc60003f46070 */
[----:B------:R1:W-:Y:S04]  /*1b120*/  STL.64 [R1+0xd0], R2 ;  /* 0x0000d00201007387 */ /* 0x0003e80000100a00 */
[----:B------:R-:W4:Y:S04]  /*1b130*/  LDL.LU.64 R202, [R1+0x840] ;  /* 0x0008400001ca7983 */ /* 0x000f280000300a00 */
[----:B------:R-:W-:Y:S04]  /*1b140*/  LDGSTS.E [R16+0x60008], desc[UR8][R186.64], !P4 ;  /* 0x60008000ba107fae */ /* 0x000fe8000e121848 */
[----:B------:R-:W4:Y:S04]  /*1b150*/  LDL.LU.64 R196, [R1+0x838] ;  /* 0x0008380001c47983 */ /* 0x000f280000300a00 */
[----:B------:R-:W-:Y:S01]  /*1b160*/  LDGSTS.E [R16+0x64008], desc[UR8][R2.64], !P4 ;  /* 0x6400800002107fae */ /* 0x000fe2000e121848 */
[----:B------:R-:W-:Y:S01]  /*1b170*/  ISETP.GE.U32.AND P4, PT, R190, 0x7ffffda4, PT ;  /* 0x7ffffda4be00780c */ /* 0x000fe20003f86070 */
[----:B--2---:R-:W-:-:S02]  /*1b180*/  IMAD.WIDE R190, R8, 0x4, R12 ;  /* 0x0000000408be7825 */ /* 0x004fc400078e020c */
[----:B------:R-:W2:Y:S04]  /*1b190*/  LDL.LU.64 R200, [R1+0x830] ;  /* 0x0008300001c87983 */ /* 0x000ea80000300a00 */
[----:B------:R-:W2:Y:S01]  /*1b1a0*/  LDL.LU.64 R22, [R1+0x828] ;  /* 0x0008280001167983 */ /* 0x000ea20000300a00 */
[----:B------:R-:W-:-:S03]  /*1b1b0*/  IMAD.WIDE R12, R8, 0x4, R188 ;  /* 0x00000004080c7825 */ /* 0x000fc600078e02bc */
[----:B------:R-:W-:Y:S04]  /*1b1c0*/  LDGSTS.E [R16+0x6000c], desc[UR8][R190.64], !P5 ;  /* 0x6000c000be107fae */ /* 0x000fe8000e921848 */
[----:B------:R3:W-:Y:S04]  /*1b1d0*/  STL.64 [R1+0xf0], R12 ;  /* 0x0000f00c01007387 */ /* 0x0007e80000100a00 */
[----:B-1----:R-:W2:Y:S04]  /*1b1e0*/  LDL.LU.64 R4, [R1+0x820] ;  /* 0x0008200001047983 */ /* 0x002ea80000300a00 */
[----:B------:R-:W2:Y:S04]  /*1b1f0*/  LDL.LU.64 R2, [R1+0x818] ;  /* 0x0008180001027983 */ /* 0x000ea80000300a00 */
[----:B------:R-:W2:Y:S01]  /*1b200*/  LDL.LU.64 R6, [R1+0x810] ;  /* 0x0008100001067983 */ /* 0x000ea20000300a00 */
[----:B------:R-:W-:-:S03]  /*1b210*/  IMAD.WIDE R192, R8, 0x4, R10 ;  /* 0x0000000408c07825 */ /* 0x000fc600078e020a */
[----:B------:R-:W-:Y:S04]  /*1b220*/  LDGSTS.E [R16+0x6400c], desc[UR8][R12.64], !P5 ;  /* 0x6400c0000c107fae */ /* 0x000fe8000e921848 */
[----:B------:R-:W-:Y:S01]  /*1b230*/  LDGSTS.E [R16+0x68000], desc[UR8][R192.64], !P3 ;  /* 0x68000000c0107fae */ /* 0x000fe2000d921848 */
[----:B---3--:R-:W-:-:S05]  /*1b240*/  IMAD.WIDE R10, R8, 0x4, R14 ;  /* 0x00000004080a7825 */ /* 0x008fca00078e020e */
[----:B------:R1:W-:Y:S04]  /*1b250*/  STL.64 [R1+0x168], R10 ;  /* 0x0001680a01007387 */ /* 0x0003e80000100a00 */
[----:B------:R-:W3:Y:S04]  /*1b260*/  LDL.LU.64 R12, [R1+0x808] ;  /* 0x00080800010c7983 */ /* 0x000ee80000300a00 */
[----:B------:R-:W-:Y:S04]  /*1b270*/  LDGSTS.E [R16+0x6c000], desc[UR8][R10.64], !P3 ;  /* 0x6c0000000a107fae */ /* 0x000fe8000d921848 */
[----:B------:R-:W3:Y:S04]  /*1b280*/  LDL.LU.64 R188, [R1+0x800] ;  /* 0x0008000001bc7983 */ /* 0x000ee80000300a00 */
[----:B-1----:R-:W3:Y:S04]  /*1b290*/  LDL.LU.64 R10, [R1+0x7f8] ;  /* 0x0007f800010a7983 */ /* 0x002ee80000300a00 */
[----:B------:R-:W3:Y:S01]  /*1b2a0*/  LDL.LU.64 R14, [R1+0x7f0] ;  /* 0x0007f000010e7983 */ /* 0x000ee20000300a00 */
[----:B------:R-:W-:Y:S01]  /*1b2b0*/  VIADD R194, R194, 0xfffffe21 ;  /* 0xfffffe21c2c27836 */ /* 0x000fe20000000000 */
[----:B------:R-:W-:-:S04]  /*1b2c0*/  IADD3 R195, R195, -0x1de, RZ ;  /* 0xfffffe22c3c37810 */ /* 0x000fc80007ffe0ff */
[----:B------:R-:W-:Y:S02]  /*1b2d0*/  ISETP.GE.U32.AND P5, PT, R195, 0x7ffffda3, PT ;  /* 0x7ffffda3c300780c */ /* 0x000fe40003fa6070 */
[----:B------:R-:W-:Y:S01]  /*1b2e0*/  ISETP.GE.U32.AND P3, PT, R194, 0x7ffffda2, PT ;  /* 0x7ffffda2c200780c */ /* 0x000fe20003f66070 */
[----:B------:R-:W-:Y:S01]  /*1b2f0*/  VIADD R199, R199, 0xfffffe20 ;  /* 0xfffffe20c7c77836 */ /* 0x000fe20000000000 */
[----:B------:R-:W-:Y:S02]  /*1b300*/  IADD3 R198, R198, -0x1fd, RZ ;  /* 0xfffffe03c6c67810 */ /* 0x000fe40007ffe0ff */
[----:B------:R-:W-:Y:S01]  /*1b310*/  IADD3 R207, R207, -0x200, RZ ;  /* 0xfffffe00cfcf7810 */ /* 0x000fe20007ffe0ff */
[----:B----4-:R-:W-:-:S05]  /*1b320*/  IMAD.WIDE R194, R8, 0x4, R204 ;  /* 0x0000000408c27825 */ /* 0x010fca00078e02cc */
[----:B------:R-:W-:Y:S01]  /*1b330*/  LDGSTS.E [R16+0x68004], desc[UR8][R194.64], !P0 ;  /* 0x68004000c2107fae */ /* 0x000fe2000c121848 */
[----:B------:R-:W-:-:S05]  /*1b340*/  IMAD.WIDE R20, R8, 0x4, R202 ;  /* 0x0000000408147825 */ /* 0x000fca00078e02ca */
[----:B------:R-:W-:Y:S01]  /*1b350*/  LDGSTS.E [R16+0x6c004], desc[UR8][R20.64], !P0 ;  /* 0x6c00400014107fae */ /* 0x000fe2000c121848 */
[----:B------:R-:W-:Y:S01]  /*1b360*/  IMAD.WIDE R196, R8, 0x4, R196 ;  /* 0x0000000408c47825 */ /* 0x000fe200078e02c4 */
[----:B------:R-:W-:-:S04]  /*1b370*/  ISETP.GE.U32.AND P0, PT, R199, 0x7ffffda1, PT ;  /* 0x7ffffda1c700780c */ /* 0x000fc80003f06070 */
[----:B------:R-:W-:Y:S01]  /*1b380*/  LDGSTS.E [R16+0x68008], desc[UR8][R196.64], !P1 ;  /* 0x68008000c4107fae */ /* 0x000fe2000c921848 */
[----:B--2---:R-:W-:-:S05]  /*1b390*/  IMAD.WIDE R18, R8, 0x4, R200 ;  /* 0x0000000408127825 */ /* 0x004fca00078e02c8 */
[----:B------:R-:W-:Y:S01]  /*1b3a0*/  LDGSTS.E [R16+0x6c008], desc[UR8][R18.64], !P1 ;  /* 0x6c00800012107fae */ /* 0x000fe2000c921848 */
[----:B------:R-:W-:Y:S01]  /*1b3b0*/  ISETP.GE.U32.AND P1, PT, R198, 0x7ffffd84, PT ;  /* 0x7ffffd84c600780c */ /* 0x000fe20003f26070 */
[C---:B------:R-:W-:Y:S02]  /*1b3c0*/  IMAD.WIDE R198, R8.reuse, 0x4, R22 ;  /* 0x0000000408c67825 */ /* 0x040fe400078e0216 */
[----:B------:R-:W-:Y:S02]  /*1b3d0*/  STL.64 [R1+0x160], R20 ;  /* 0x0001601401007387 */ /* 0x000fe40000100a00 */
[C---:B------:R-:W-:Y:S02]  /*1b3e0*/  IMAD.WIDE R4, R8.reuse, 0x4, R4 ;  /* 0x0000000408047825 */ /* 0x040fe400078e0204 */
[----:B------:R-:W-:Y:S04]  /*1b3f0*/  STL.64 [R1+0x158], R18 ;  /* 0x0001581201007387 */ /* 0x000fe80000100a00 */
[----:B------:R-:W-:Y:S04]  /*1b400*/  LDGSTS.E [R16+0x6800c], desc[UR8][R198.64], !P2 ;  /* 0x6800c000c6107fae */ /* 0x000fe8000d121848 */
[----:B------:R1:W-:Y:S04]  /*1b410*/  STL.64 [R1+0x150], R4 ;  /* 0x0001500401007387 */ /* 0x0003e80000100a00 */
[----:B------:R1:W-:Y:S02]  /*1b420*/  LDGSTS.E [R16+0x6c00c], desc[UR8][R4.64], !P2 ;  /* 0x6c00c00004107fae */ /* 0x0003e4000d121848 */
[----:B-1----:R-:W1:Y:S01]  /*1b430*/  S2R R4, SR_TID.X ;  /* 0x0000000000047919 */ /* 0x002e620000002100 */
[----:B------:R-:W2:Y:S01]  /*1b440*/  LDC R5, c[0x0][0x230] ;  /* 0x00008c00ff057b82 */ /* 0x000ea20000000800 */
[----:B------:R-:W-:-:S04]  /*1b450*/  IMAD.WIDE R200, R8, 0x4, R2 ;  /* 0x0000000408c87825 */ /* 0x000fc800078e0202 */
[C---:B------:R-:W-:Y:S01]  /*1b460*/  IMAD.WIDE R2, R8.reuse, 0x4, R6 ;  /* 0x0000000408027825 */ /* 0x040fe200078e0206 */
[----:B------:R-:W-:Y:S04]  /*1b470*/  LDGSTS.E [R16+0x70000], desc[UR8][R200.64], !P4 ;  /* 0x70000000c8107fae */ /* 0x000fe8000e121848 */
[----:B------:R4:W-:Y:S04]  /*1b480*/  STL.64 [R1+0x148], R2 ;  /* 0x0001480201007387 */ /* 0x0009e80000100a00 */
[----:B------:R-:W4:Y:S04]  /*1b490*/  LDL.LU.64 R152, [R1+0xf8] ;  /* 0x0000f80001987983 */ /* 0x000f280000300a00 */
[----:B------:R-:W4:Y:S04]  /*1b4a0*/  LDL.LU.64 R18, [R1+0x868] ;  /* 0x0008680001127983 */ /* 0x000f280000300a00 */
[----:B------:R-:W4:Y:S01]  /*1b4b0*/  LDL.LU.64 R238, [R1+0x7e8] ;  /* 0x0007e80001ee7983 */ /* 0x000f220000300a00 */
[----:B---3--:R-:W-:-:S03]  /*1b4c0*/  IMAD.WIDE R202, R8, 0x4, R12 ;  /* 0x0000000408ca7825 */ /* 0x008fc600078e020c */
[----:B------:R-:W3:Y:S01]  /*1b4d0*/  LDL.LU.64 R224, [R1+0x7d8] ;  /* 0x0007d80001e07983 */ /* 0x000ee20000300a00 */
[----:B--2---:R-:W-:-:S03]  /*1b4e0*/  VIADD R5, R5, 0x7f ;  /* 0x0000007f05057836 */ /* 0x004fc60000000000 */
[----:B------:R-:W2:Y:S01]  /*1b4f0*/  LDL.LU.64 R218, [R1+0x7c8] ;  /* 0x0007c80001da7983 */ /* 0x000ea20000300a00 */
[----:B-1----:R-:W-:Y:S01]  /*1b500*/  LOP3.LUT R4, R4, 0x7f, RZ, 0xc0, !PT ;  /* 0x0000007f04047812 */ /* 0x002fe200078ec0ff */
[C---:B------:R-:W-:Y:S02]  /*1b510*/  IMAD.WIDE R22, R8.reuse, 0x4, R188 ;  /* 0x0000000408167825 */ /* 0x040fe400078e02bc */
[----:B------:R-:W2:Y:S02]  /*1b520*/  LDL.LU.64 R222, [R1+0x7b0] ;  /* 0x0007b00001de7983 */ /* 0x000ea40000300a00 */
[----:B------:R-:W-:Y:S02]  /*1b530*/  IMAD.WIDE R6, R8, 0x4, R14 ;  /* 0x0000000408067825 */ /* 0x000fe400078e020e */
[----:B------:R-:W2:Y:S01]  /*1b540*/  LDL.LU.64 R220, [R1+0x100] ;  /* 0x0001000001dc7983 */ /* 0x000ea20000300a00 */
[----:B------:R-:W-:Y:S01]  /*1b550*/  ISETP.GE.AND P2, PT, R4, R207, PT ;  /* 0x000000cf0400720c */ /* 0x000fe20003f46270 */
[----:B------:R-:W-:-:S02]  /*1b560*/  IMAD.WIDE R204, R8, 0x4, R10 ;  /* 0x0000000408cc7825 */ /* 0x000fc400078e020a */
[----:B------:R-:W2:Y:S04]  /*1b570*/  LDL.LU.64 R12, [R1+0x890] ;  /* 0x00089000010c7983 */ /* 0x000ea80000300a00 */
[----:B------:R-:W2:Y:S04]  /*1b580*/  LDL.LU.64 R188, [R1+0x888] ;  /* 0x0008880001bc7983 */ /* 0x000ea80000300a00 */
[----:B------:R4:W-:Y:S01]  /*1b590*/  LDGSTS.E [R16+0x74000], desc[UR8][R2.64], !P4 ;  /* 0x7400000002107fae */ /* 0x0009e2000e121848 */
[----:B------:R-:W-:-:S03]  /*1b5a0*/  ISETP.GT.AND P4, PT, R5, 0x27f, PT ;  /* 0x0000027f0500780c */ /* 0x000fc60003f84270 */
[----:B------:R-:W2:Y:S04]  /*1b5b0*/  LDL.LU.64 R14, [R1+0x880] ;  /* 0x00088000010e7983 */ /* 0x000ea80000300a00 */
        /* <DEDUP_REMOVED lines=17> */
[----:B------:R-:W2:Y:S01]  /*1b6d0*/  LDL.LU.64 R228, [R1+0x1b0] ;  /* 0x0001b00001e47983 */ /* 0x000ea20000300a00 */
[----:B------:R-:W-:-:S03]  /*1b6e0*/  SEL R206, RZ, 0x4, P2 ;  /* 0x00000004ffce7807 */ /* 0x000fc60001000000 */
[----:B------:R-:W-:Y:S01]  /*1b6f0*/  LDGSTS.E [R16+0x70004], desc[UR8][R202.64], !P5 ;  /* 0x70004000ca107fae */ /* 0x000fe2000e921848 */
[----:B------:R-:W-:-:S03]  /*1b700*/  SEL R206, R206, RZ, P4 ;  /* 0x000000ffcece7207 */ /* 0x000fc60002000000 */
[----:B------:R-:W-:Y:S01]  /*1b710*/  LDGSTS.E [R16+0x74004], desc[UR8][R22.64], !P5 ;  /* 0x7400400016107fae */ /* 0x000fe2000e921848 */
[----:B------:R-:W-:-:S03]  /*1b720*/  ISETP.GE.U32.AND P4, PT, R207, 0x7ffffd81, PT ;  /* 0x7ffffd81cf00780c */ /* 0x000fc60003f86070 */
[----:B------:R-:W-:Y:S04]  /*1b730*/  LDGSTS.E [R16+0x70008], desc[UR8][R204.64], !P3 ;  /* 0x70008000cc107fae */ /* 0x000fe8000d921848 */
[----:B------:R-:W-:Y:S01]  /*1b740*/  LDGSTS.E [R16+0x74008], desc[UR8][R6.64], !P3 ;  /* 0x7400800006107fae */ /* 0x000fe2000d921848 */
[----:B------:R-:W-:Y:S01]  /*1b750*/  ISETP.NE.U32.AND P3, PT, R206, RZ, PT ;  /* 0x000000ffce00720c */ /* 0x000fe20003f65070 */
[----:B----4-:R-:W-:Y:S02]  /*1b760*/  VIADD R2, R214, 0xfffffdff ;  /* 0xfffffdffd6027836 */ /* 0x010fe40000000000 */
[----:B------:R-:W-:-:S04]  /*1b770*/  IMAD.WIDE R152, R8, 0x4, R152 ;  /* 0x0000000408987825 */ /* 0x000fc800078e0298 */
[C---:B------:R-:W-:Y:S01]  /*1b780*/  IMAD.WIDE R206, R8.reuse, 0x4, R18 ;  /* 0x0000000408ce7825 */ /* 0x040fe200078e0212 */
[----:B------:R-:W-:Y:S03]  /*1b790*/  STL.64 [R1+0xe0], R152 ;  /* 0x0000e09801007387 */ /* 0x000fe60000100a00 */
[----:B------:R-:W-:Y:S01]  /*1b7a0*/  VIADD R211, R211, 0xfffffe02 ;  /* 0xfffffe02d3d37836 */ /* 0x000fe20000000000 */
[----:B------:R-:W-:Y:S01]  /*1b7b0*/  LDGSTS.E [R16+0x7000c], desc[UR8][R206.64], !P0 ;  /* 0x7000c000ce107fae */ /* 0x000fe2000c121848 */
[----:B---3--:R-:W-:-:S04]  /*1b7c0*/  IMAD.WIDE R214, R8, 0x4, R224 ;  /* 0x0000000408d67825 */ /* 0x008fc800078e02e0 */
[----:B--2---:R-:W-:-:S05]  /*1b7d0*/  IMAD.WIDE R18, R8, 0x4, R220 ;  /* 0x0000000408127825 */ /* 0x004fca00078e02dc */
[----:B------:R1:W-:Y:S04]  /*1b7e0*/  STL.64 [R1+0x100], R18 ;  /* 0x0001001201007387 */ /* 0x0003e80000100a00 */
[----:B------:R-:W2:Y:S04]  /*1b7f0*/  LDL.LU.64 R224, [R1+0x1d0] ;  /* 0x0001d00001e07983 */ /* 0x000ea80000300a00 */
[----:B------:R-:W3:Y:S01]  /*1b800*/  LDL.LU.64 R220, [R1+0x2f8] ;  /* 0x0002f80001dc7983 */ /* 0x000ee20000300a00 */
[----:B-1----:R-:W-:-:S05]  /*1b810*/  IMAD.WIDE R18, R8, 0x4, R216 ;  /* 0x0000000408127825 */ /* 0x002fca00078e02d8 */
[----:B------:R1:W-:Y:S04]  /*1b820*/  STL.64 [R1+0x130], R18 ;  /* 0x0001301201007387 */ /* 0x0003e80000100a00 */
[----:B------:R-:W4:Y:S01]  /*1b830*/  LDL.LU.64 R216, [R1+0x2f0] ;  /* 0x0002f00001d87983 */ /* 0x000f220000300a00 */
[----:B------:R-:W-:-:S04]  /*1b840*/  IMAD.WIDE R152, R8, 0x4, R240 ;  /* 0x0000000408987825 */ /* 0x000fc800078e02f0 */
[C---:B------:R-:W-:Y:S01]  /*1b850*/  IMAD.WIDE R154, R8.reuse, 0x4, R242 ;  /* 0x00000004089a7825 */ /* 0x040fe200078e02f2 */
[----:B------:R1:W-:Y:S03]  /*1b860*/  STL.64 [R1+0x178], R152 ;  /* 0x0001789801007387 */ /* 0x0003e60000100a00 */
[C---:B-1----:R-:W-:Y:S01]  /*1b870*/  IMAD.WIDE R18, R8.reuse, 0x4, R244 ;  /* 0x0000000408127825 */ /* 0x042fe200078e02f4 */
[----:B------:R1:W-:Y:S04]  /*1b880*/  STL.64 [R1+0x190], R154 ;  /* 0x0001909a01007387 */ /* 0x0003e80000100a00 */
[----:B------:R1:W-:Y:S01]  /*1b890*/  STL.64 [R1+0x378], R18 ;  /* 0x0003781201007387 */ /* 0x0003e20000100a00 */
[----:B------:R-:W-:-:S04]  /*1b8a0*/  IMAD.WIDE R152, R8, 0x4, R248 ;  /* 0x0000000408987825 */ /* 0x000fc800078e02f8 */
[C---:B-1----:R-:W-:Y:S01]  /*1b8b0*/  IMAD.WIDE R154, R8.reuse, 0x4, R250 ;  /* 0x00000004089a7825 */ /* 0x042fe200078e02fa */
[----:B------:R1:W-:Y:S03]  /*1b8c0*/  STL.64 [R1+0x3c8], R152 ;  /* 0x0003c89801007387 */ /* 0x0003e60000100a00 */
[C---:B------:R-:W-:Y:S01]  /*1b8d0*/  IMAD.WIDE R18, R8.reuse, 0x4, R246 ;  /* 0x0000000408127825 */ /* 0x040fe200078e02f6 */
[----:B------:R1:W-:Y:S04]  /*1b8e0*/  STL.64 [R1+0x418], R154 ;  /* 0x0004189a01007387 */ /* 0x0003e80000100a00 */
[----:B------:R1:W-:Y:S02]  /*1b8f0*/  STL.64 [R1+0x4d8], R18 ;  /* 0x0004d81201007387 */ /* 0x0003e40000100a00 */
[----:B-1----:R-:W-:-:S04]  /*1b900*/  IMAD.WIDE R152, R8, 0x4, R236 ;  /* 0x0000000408987825 */ /* 0x002fc800078e02ec */
[C---:B------:R-:W-:Y:S01]  /*1b910*/  IMAD.WIDE R154, R8.reuse, 0x4, R234 ;  /* 0x00000004089a7825 */ /* 0x040fe200078e02ea */
        /* <DEDUP_REMOVED lines=8> */
[----:B------:R-:W-:Y:S03]  /*1b9a0*/  STL.64 [R1+0x970], R154 ;  /* 0x0009709a01007387 */ /* 0x000fe60000100a00 */
[C---:B------:R-:W-:Y:S01]  /*1b9b0*/  IMAD.WIDE R20, R8.reuse, 0x4, R20 ;  /* 0x0000000408147825 */ /* 0x040fe200078e0214 */
[----:B------:R1:W-:Y:S03]  /*1b9c0*/  STL.64 [R1+0x9b0], R18 ;  /* 0x0009b01201007387 */ /* 0x0003e60000100a00 */
[----:B-1----:R-:W-:-:S05]  /*1b9d0*/  IMAD.WIDE R152, R8, 0x4, R208 ;  /* 0x0000000408987825 */ /* 0x002fca00078e02d0 */
[----:B------:R1:W-:Y:S01]  /*1b9e0*/  STL.64 [R1+0x9f0], R152 ;  /* 0x0009f09801007387 */ /* 0x0003e20000100a00 */
[----:B------:R-:W-:-:S03]  /*1b9f0*/  IMAD.WIDE R18, R8, 0x4, R228 ;  /* 0x0000000408127825 */ /* 0x000fc600078e02e4 */
[----:B------:R-:W4:Y:S04]  /*1ba00*/  LDL.LU.64 R166, [R1+0x2e8] ;  /* 0x0002e80001a67983 */ /* 0x000f280000300a00 */
[----:B------:R1:W-:Y:S04]  /*1ba10*/  STL.64 [R1+0xa30], R20 ;  /* 0x000a301401007387 */ /* 0x0003e80000100a00 */
[----:B------:R-:W4:Y:S04]  /*1ba20*/  LDL.LU.64 R164, [R1+0x2e0] ;  /* 0x0002e00001a47983 */ /* 0x000f280000300a00 */
[----:B------:R4:W-:Y:S04]  /*1ba30*/  STL.64 [R1+0x1b0], R18 ;  /* 0x0001b01201007387 */ /* 0x0009e80000100a00 */
[----:B------:R-:W4:Y:S01]  /*1ba40*/  LDL.LU.64 R162, [R1+0x2d8] ;  /* 0x0002d80001a27983 */ /* 0x000f220000300a00 */
[----:B------:R-:W-:-:S03]  /*1ba50*/  VIADD R210, R210, 0xfffffe01 ;  /* 0xfffffe01d2d27836 */ /* 0x000fc60000000000 */
[----:B------:R-:W4:Y:S04]  /*1ba60*/  LDL.LU.64 R160, [R1+0x2d0] ;  /* 0x0002d00001a07983 */ /* 0x000f280000300a00 */
[----:B------:R-:W4:Y:S04]  /*1ba70*/  LDL.LU.64 R158, [R1+0x2c8] ;  /* 0x0002c800019e7983 */ /* 0x000f280000300a00 */
[----:B------:R-:W4:Y:S01]  /*1ba80*/  LDL.LU.64 R156, [R1+0x2c0] ;  /* 0x0002c000019c7983 */ /* 0x000f220000300a00 */
[----:B------:R-:W-:-:S03]  /*1ba90*/  ISETP.GE.U32.AND P5, PT, R211, 0x7ffffd83, PT ;  /* 0x7ffffd83d300780c */ /* 0x000fc60003fa6070 */
[----:B------:R-:W4:Y:S01]  /*1baa0*/  LDL.LU.64 R154, [R1+0x2b8] ;  /* 0x0002b800019a7983 */ /* 0x000f220000300a00 */
[----:B------:R-:W-:Y:S01]  /*1bab0*/  ISETP.GE.U32.AND P2, PT, R210, 0x7ffffd82, PT ;  /* 0x7ffffd82d200780c */ /* 0x000fe20003f46070 */
[C---:B------:R-:W-:Y:S02]  /*1bac0*/  IMAD.WIDE R210, R8.reuse, 0x4, R238 ;  /* 0x0000000408d27825 */ /* 0x040fe400078e02ee */
[----:B-1----:R-:W4:Y:S04]  /*1bad0*/  LDL.LU.64 R152, [R1+0x2b0] ;  /* 0x0002b00001987983 */ /* 0x002f280000300a00 */
[----:B------:R-:W4:Y:S04]  /*1bae0*/  LDL.LU.64 R238, [R1+0x2a8] ;  /* 0x0002a80001ee7983 */ /* 0x000f280000300a00 */
[----:B------:R-:W4:Y:S04]  /*1baf0*/  LDL.LU.64 R20, [R1+0x2a0] ;  /* 0x0002a00001147983 */ /* 0x000f280000300a00 */
[----:B------:R-:W4:Y:S04]  /*1bb00*/  LDL.LU.64 R240, [R1+0x298] ;  /* 0x0002980001f07983 */ /* 0x000f280000300a00 */
[----:B------:R-:W4:Y:S04]  /*1bb10*/  LDL.LU.64 R242, [R1+0x288] ;  /* 0x0002880001f27983 */ /* 0x000f280000300a00 */
[----:B------:R-:W4:Y:S01]  /*1bb20*/  LDL.LU.64 R244, [R1+0x280] ;  /* 0x0002800001f47983 */ /* 0x000f220000300a00 */
[----:B--2---:R-:W-:-:S04]  /*1bb30*/  IMAD.WIDE R212, R8, 0x4, R224 ;  /* 0x0000000408d47825 */ /* 0x004fc800078e02e0 */
[C---:B---3--:R-:W-:Y:S01]  /*1bb40*/  IMAD.WIDE R208, R8.reuse, 0x4, R220 ;  /* 0x0000000408d07825 */ /* 0x048fe200078e02dc */
[----:B------:R1:W-:Y:S04]  /*1bb50*/  STL.64 [R1+0x1d0], R212 ;  /* 0x0001d0d401007387 */ /* 0x0003e80000100a00 */
[----:B------:R-:W2:Y:S04]  /*1bb60*/  LDL.LU.64 R248, [R1+0x270] ;  /* 0x0002700001f87983 */ /* 0x000ea80000300a00 */
[----:B------:R3:W-:Y:S04]  /*1bb70*/  STL.64 [R1+0x2f8], R208 ;  /* 0x0002f8d001007387 */ /* 0x0007e80000100a00 */
[----:B------:R-:W2:Y:S01]  /*1bb80*/  LDL.LU.64 R250, [R1+0x260] ;  /* 0x0002600001fa7983 */ /* 0x000ea20000300a00 */
[----:B----4-:R-:W-:-:S05]  /*1bb90*/  IMAD.WIDE R18, R8, 0x4, R216 ;  /* 0x0000000408127825 */ /* 0x010fca00078e02d8 */
[----:B------:R4:W-:Y:S04]  /*1bba0*/  STL.64 [R1+0x2f0], R18 ;  /* 0x0002f01201007387 */ /* 0x0009e80000100a00 */
[----:B------:R-:W2:Y:S04]  /*1bbb0*/  LDL.LU.64 R246, [R1+0x250] ;  /* 0x0002500001f67983 */ /* 0x000ea80000300a00 */
[----:B------:R-:W2:Y:S04]  /*1bbc0*/  LDL.LU.64 R236, [R1+0x240] ;  /* 0x0002400001ec7983 */ /* 0x000ea80000300a00 */
[----:B------:R-:W2:Y:S04]  /*1bbd0*/  LDL.LU.64 R234, [R1+0x230] ;  /* 0x0002300001ea7983 */ /* 0x000ea80000300a00 */
[----:B------:R-:W2:Y:S04]  /*1bbe0*/  LDL.LU.64 R226, [R1+0x220] ;  /* 0x0002200001e27983 */ /* 0x000ea80000300a00 */
[----:B------:R-:W2:Y:S04]  /*1bbf0*/  LDL.LU.64 R230, [R1+0x210] ;  /* 0x0002100001e67983 */ /* 0x000ea80000300a00 */
[----:B------:R-:W2:Y:S04]  /*1bc00*/  LDL.LU.64 R232, [R1+0x200] ;  /* 0x0002000001e87983 */ /* 0x000ea80000300a00 */
[----:B-1----:R-:W2:Y:S04]  /*1bc10*/  LDL.LU.64 R212, [R1+0x1f0] ;  /* 0x0001f00001d47983 */ /* 0x002ea80000300a00 */
[----:B---3--:R-:W3:Y:S04]  /*1bc20*/  LDL.LU.64 R208, [R1+0x1e0] ;  /* 0x0001e00001d07983 */ /* 0x008ee80000300a00 */
[----:B------:R-:W3:Y:S04]  /*1bc30*/  LDL.LU.64 R228, [R1+0x1c0] ;  /* 0x0001c00001e47983 */ /* 0x000ee80000300a00 */
[----:B------:R-:W3:Y:S04]  /*1bc40*/  LDL.LU.64 R224, [R1+0x1a0] ;  /* 0x0001a00001e07983 */ /* 0x000ee80000300a00 */
[----:B------:R-:W3:Y:S04]  /*1bc50*/  LDL.LU.64 R220, [R1+0x180] ;  /* 0x0001800001dc7983 */ /* 0x000ee80000300a00 */
[----:B------:R-:W3:Y:S04]  /*1bc60*/  LDL.LU.64 R216, [R1+0x120] ;  /* 0x0001200001d87983 */ /* 0x000ee80000300a00 */
[----:B----4-:R-:W4:Y:S01]  /*1bc70*/  LDL.LU.64 R18, [R1+0xc8] ;  /* 0x0000c80001127983 */ /* 0x010f220000300a00 */
[----:B------:R-:W-:-:S05]  /*1bc80*/  IMAD.WIDE R166, R8, 0x4, R166 ;  /* 0x0000000408a67825 */ /* 0x000fca00078e02a6 */
[----:B------:R1:W-:Y:S01]  /*1bc90*/  STL.64 [R1+0x370], R166 ;  /* 0x000370a601007387 */ /* 0x0003e20000100a00 */
[----:B------:R-:W-:-:S04]  /*1bca0*/  IMAD.WIDE R164, R8, 0x4, R164 ;  /* 0x0000000408a47825 */ /* 0x000fc800078e02a4 */
[C---:B------:R-:W-:Y:S01]  /*1bcb0*/  IMAD.WIDE R162, R8.reuse, 0x4, R162 ;  /* 0x0000000408a27825 */ /* 0x040fe200078e02a2 */
[----:B-1----:R-:W4:Y:S03]  /*1bcc0*/  LDL.LU.64 R166, [R1+0xe68] ;  /* 0x000e680001a67983 */ /* 0x002f260000300a00 */
[C---:B------:R-:W-:Y:S01]  /*1bcd0*/  IMAD.WIDE R160, R8.reuse, 0x4, R160 ;  /* 0x0000000408a07825 */ /* 0x040fe200078e02a0 */
[----:B------:R1:W-:Y:S03]  /*1bce0*/  STL.64 [R1+0x3b8], R164 ;  /* 0x0003b8a401007387 */ /* 0x0003e60000100a00 */
[----:B------:R-:W-:-:S04]  /*1bcf0*/  IMAD.WIDE R158, R8, 0x4, R158 ;  /* 0x00000004089e7825 */ /* 0x000fc800078e029e */
[C---:B------:R-:W-:Y:S01]  /*1bd00*/  IMAD.WIDE R156, R8.reuse, 0x4, R156 ;  /* 0x00000004089c7825 */ /* 0x040fe200078e029c */
[----:B-1----:R-:W4:Y:S03]  /*1bd10*/  LDL.LU.64 R164, [R1+0xe60] ;  /* 0x000e600001a47983 */ /* 0x002f260000300a00 */
[C---:B------:R-:W-:Y:S01]  /*1bd20*/  IMAD.WIDE R154, R8.reuse, 0x4, R154 ;  /* 0x00000004089a7825 */ /* 0x040fe200078e029a */
[----:B------:R1:W-:Y:S03]  /*1bd30*/  STL.64 [R1+0x410], R162 ;  /* 0x000410a201007387 */ /* 0x0003e60000100a00 */
[----:B------:R-:W-:-:S04]  /*1bd40*/  IMAD.WIDE R152, R8, 0x4, R152 ;  /* 0x0000000408987825 */ /* 0x000fc800078e0298 */
[C---:B------:R-:W-:Y:S01]  /*1bd50*/  IMAD.WIDE R238, R8.reuse, 0x4, R238 ;  /* 0x0000000408ee7825 */ /* 0x040fe200078e02ee */
[----:B-1----:R-:W4:Y:S04]  /*1bd60*/  LDL.LU.64 R162, [R1+0xe58] ;  /* 0x000e580001a27983 */ /* 0x002f280000300a00 */
[----:B------:R1:W-:Y:S01]  /*1bd70*/  STL.64 [R1+0x4c0], R160 ;  /* 0x0004c0a001007387 */ /* 0x0003e20000100a00 */
[----:B------:R-:W-:-:S03]  /*1bd80*/  IMAD.WIDE R240, R8, 0x4, R240 ;  /* 0x0000000408f07825 */ /* 0x000fc600078e02f0 */
        /* <DEDUP_REMOVED lines=10> */
[----:B------:R1:W-:Y:S04]  /*1be30*/  STL.64 [R1+0x738], R152 ;  /* 0x0007389801007387 */ /* 0x0003e80000100a00 */
        /* <DEDUP_REMOVED lines=9> */
[----:B------:R-:W-:Y:S01]  /*1bed0*/  STL.64 [R1+0x9a8], R20 ;  /* 0x0009a81401007387 */ /* 0x000fe20000100a00 */
[----:B--2---:R-:W-:-:S03]  /*1bee0*/  IMAD.WIDE R248, R8, 0x4, R248 ;  /* 0x0000000408f87825 */ /* 0x004fc600078e02f8 */
[----:B------:R1:W-:Y:S01]  /*1bef0*/  STL.64 [R1+0xcc0], R20 ;  /* 0x000cc01401007387 */ /* 0x0003e20000100a00 */
[----:B------:R-:W-:-:S03]  /*1bf00*/  IMAD.WIDE R250, R8, 0x4, R250 ;  /* 0x0000000408fa7825 */ /* 0x000fc600078e02fa */
[----:B-1----:R-:W2:Y:S04]  /*1bf10*/  LDL.LU.64 R20, [R1+0xd8] ;  /* 0x0000d80001147983 */ /* 0x002ea80000300a00 */
[----:B------:R1:W-:Y:S01]  /*1bf20*/  STL.64 [R1+0x270], R248 ;  /* 0x000270f801007387 */ /* 0x0003e20000100a00 */
[----:B------:R-:W-:-:S03]  /*1bf30*/  IMAD.WIDE R246, R8, 0x4, R246 ;  /* 0x0000000408f67825 */ /* 0x000fc600078e02f6 */
[----:B-1----:R-:W4:Y:S01]  /*1bf40*/  LDL.LU.64 R248, [R1+0xe08] ;  /* 0x000e080001f87983 */ /* 0x002f220000300a00 */
[----:B------:R-:W-:-:S03]  /*1bf50*/  IMAD.WIDE R236, R8, 0x4, R236 ;  /* 0x0000000408ec7825 */ /* 0x000fc600078e02ec */
        /* <DEDUP_REMOVED lines=10> */
[----:B---3--:R-:W-:-:S03]  /*1c000*/  IMAD.WIDE R208, R8, 0x4, R208 ;  /* 0x0000000408d07825 */ /* 0x008fc600078e02d0 */
[----:B-1----:R-:W3:Y:S04]  /*1c010*/  LDL.LU.64 R236, [R1+0xdf0] ;  /* 0x000df00001ec7983 */ /* 0x002ee80000300a00 */
[----:B------:R1:W-:Y:S01]  /*1c020*/  STL.64 [R1+0x3b0], R234 ;  /* 0x0003b0ea01007387 */ /* 0x0003e20000100a00 */
[----:B------:R-:W-:-:S03]  /*1c030*/  IMAD.WIDE R228, R8, 0x4, R228 ;  /* 0x0000000408e47825 */ /* 0x000fc600078e02e4 */
        /* <DEDUP_REMOVED lines=10> */
[----:B------:R1:W-:Y:S04]  /*1c0e0*/  STL.64 [R1+0x618], R212 ;  /* 0x000618d401007387 */ /* 0x0003e80000100a00 */
        /* <DEDUP_REMOVED lines=10> */
[----:B-1----:R-:W3:Y:S01]  /*1c190*/  LDL.LU.64 R216, [R1+0xda0] ;  /* 0x000da00001d87983 */ /* 0x002ee20000300a00 */
[----:B--2---:R-:W-:-:S05]  /*1c1a0*/  IMAD.WIDE R20, R8, 0x4, R20 ;  /* 0x0000000408147825 */ /* 0x004fca00078e0214 */
[----:B------:R4:W-:Y:S02]  /*1c1b0*/  STL.64 [R1+0xa20], R20 ;  /* 0x000a201401007387 */ /* 0x0009e40000100a00 */
[----:B----4-:R-:W-:-:S04]  /*1c1c0*/  IMAD.WIDE R20, R8, 0x4, R18 ;  /* 0x0000000408147825 */ /* 0x010fc800078e0212 */
[C---:B------:R-:W-:Y:S01]  /*1c1d0*/  IMAD.WIDE R18, R8.reuse, 0x4, R64 ;  /* 0x0000000408127825 */ /* 0x040fe200078e0240 */
[----:B------:R-:W-:Y:S04]  /*1c1e0*/  STL.64 [R1+0x180], R20 ;  /* 0x0001801401007387 */ /* 0x000fe80000100a00 */
[----:B------:R3:W-:Y:S01]  /*1c1f0*/  STL.64 [R1+0x200], R18 ;  /* 0x0002001201007387 */ /* 0x0007e20000100a00 */
[----:B------:R-:W-:-:S04]  /*1c200*/  IMAD.WIDE R152, R8, 0x4, R152 ;  /* 0x0000000408987825 */ /* 0x000fc800078e0298 */
[----:B---3--:R-:W-:-:S04]  /*1c210*/  IMAD.WIDE R18, R8, 0x4, R224 ;  /* 0x0000000408127825 */ /* 0x008fc800078e02e0 */
[----:B------:R-:W-:-:S04]  /*1c220*/  IMAD.WIDE R20, R8, 0x4, R220 ;  /* 0x0000000408147825 */ /* 0x000fc800078e02dc */
[----:B------:R-:W-:-:S05]  /*1c230*/  IMAD.WIDE R216, R8, 0x4, R216 ;  /* 0x0000000408d87825 */ /* 0x000fca00078e02d8 */
[----:B------:R1:W-:Y:S04]  /*1c240*/  STL.64 [R1+0x250], R216 ;  /* 0x000250d801007387 */ /* 0x0003e80000100a00 */
[----:B------:R2:W-:Y:S04]  /*1c250*/  STL.64 [R1+0x2b8], R20 ;  /* 0x0002b81401007387 */ /* 0x0005e80000100a00 */
[----:B------:R3:W-:Y:S01]  /*1c260*/  STL.64 [R1+0x360], R18 ;  /* 0x0003601201007387 */ /* 0x0007e20000100a00 */
[----:B-1----:R-:W-:-:S04]  /*1c270*/  IMAD.WIDE R216, R8, 0x4, R228 ;  /* 0x0000000408d87825 */ /* 0x002fc800078e02e4 */
[C---:B--2---:R-:W-:Y:S01]  /*1c280*/  IMAD.WIDE R20, R8.reuse, 0x4, R66 ;  /* 0x0000000408147825 */ /* 0x044fe200078e0242 */
[----:B------:R1:W-:Y:S03]  /*1c290*/  STL.64 [R1+0x3a8], R216 ;  /* 0x0003a8d801007387 */ /* 0x0003e60000100a00 */
[C---:B---3--:R-:W-:Y:S01]  /*1c2a0*/  IMAD.WIDE R18, R8.reuse, 0x4, R68 ;  /* 0x0000000408127825 */ /* 0x048fe200078e0244 */
[----:B------:R2:W-:Y:S04]  /*1c2b0*/  STL.64 [R1+0x3f8], R20 ;  /* 0x0003f81401007387 */ /* 0x0005e80000100a00 */
[----:B------:R3:W-:Y:S01]  /*1c2c0*/  STL.64 [R1+0x480], R18 ;  /* 0x0004801201007387 */ /* 0x0007e20000100a00 */
[----:B-1----:R-:W-:-:S04]  /*1c2d0*/  IMAD.WIDE R216, R8, 0x4, R70 ;  /* 0x0000000408d87825 */ /* 0x002fc800078e0246 */
[C---:B--2---:R-:W-:Y:S01]  /*1c2e0*/  IMAD.WIDE R20, R8.reuse, 0x4, R72 ;  /* 0x0000000408147825 */ /* 0x044fe200078e0248 */
[----:B------:R1:W-:Y:S03]  /*1c2f0*/  STL.64 [R1+0x580], R216 ;  /* 0x000580d801007387 */ /* 0x0003e60000100a00 */
[C---:B---3--:R-:W-:Y:S01]  /*1c300*/  IMAD.WIDE R18, R8.reuse, 0x4, R74 ;  /* 0x0000000408127825 */ /* 0x048fe200078e024a */
[----:B------:R2:W-:Y:S03]  /*1c310*/  STL.64 [R1+0x608], R20 ;  /* 0x0006081401007387 */ /* 0x0005e60000100a00 */
[C---:B------:R-:W-:Y:S01]  /*1c320*/  IMAD.WIDE R220, R8.reuse, 0x4, R82 ;  /* 0x0000000408dc7825 */ /* 0x040fe200078e0252 */
[----:B------:R3:W-:Y:S03]  /*1c330*/  STL.64 [R1+0x6b0], R18 ;  /* 0x0006b01201007387 */ /* 0x0007e60000100a00 */
        /* <DEDUP_REMOVED lines=8> */
[----:B------:R-:W-:Y:S03]  /*1c3c0*/  STL.64 [R1+0x998], R18 ;  /* 0x0009981201007387 */ /* 0x000fe60000100a00 */
[C---:B---3--:R-:W-:Y:S01]  /*1c3d0*/  IMAD.WIDE R220, R8.reuse, 0x4, R88 ;  /* 0x0000000408dc7825 */ /* 0x048fe200078e0258 */
[----:B------:R1:W-:Y:S04]  /*1c3e0*/  STL.64 [R1+0xa18], R20 ;  /* 0x000a181401007387 */ /* 0x0003e80000100a00 */
        /* <DEDUP_REMOVED lines=61> */
[----:B------:R-:W-:Y:S04]  /*1c7c0*/  STL.64 [R1+0x9c8], R216 ;  /* 0x0009c8d801007387 */ /* 0x000fe80000100a00 */
[----:B------:R2:W-:Y:S01]  /*1c7d0*/  STL.64 [R1+0xa08], R20 ;  /* 0x000a081401007387 */ /* 0x0005e20000100a00 */
[----:B-1----:R-:W-:-:S05]  /*1c7e0*/  IMAD.WIDE R18, R8, 0x4, R150 ;  /* 0x0000000408127825 */ /* 0x002fca00078e0296 */
[----:B------:R1:W-:Y:S01]  /*1c7f0*/  STL.64 [R1+0xd8], R18 ;  /* 0x0000d81201007387 */ /* 0x0003e20000100a00 */
[----:B--2---:R-:W-:-:S03]  /*1c800*/  IMAD.WIDE R20, R8, 0x4, R154 ;  /* 0x0000000408147825 */ /* 0x004fc600078e029a */
        /* <DEDUP_REMOVED lines=31> */
[----:B------:R-:W3:Y:S01]  /*1ca00*/  LDL.LU.64 R228, [R1+0x7c0] ;  /* 0x0007c00001e47983 */ /* 0x000ee20000300a00 */
[----:B-1----:R-:W-:-:S03]  /*1ca10*/  IMAD.WIDE R18, R8, 0x4, R186 ;  /* 0x0000000408127825 */ /* 0x002fc600078e02ba */
[----:B------:R1:W-:Y:S04]  /*1ca20*/  STL.64 [R1+0x1c0], R20 ;  /* 0x0001c01401007387 */ /* 0x0003e80000100a00 */
[----:B------:R4:W-:Y:S01]  /*1ca30*/  STL.64 [R1+0x210], R18 ;  /* 0x0002101201007387 */ /* 0x0009e20000100a00 */
[----:B--2---:R-:W-:-:S04]  /*1ca40*/  IMAD.WIDE R152, R8, 0x4, R194 ;  /* 0x0000000408987825 */ /* 0x004fc800078e02c2 */
[----:B-1----:R-:W-:-:S04]  /*1ca50*/  IMAD.WIDE R20, R8, 0x4, R190 ;  /* 0x0000000408147825 */ /* 0x002fc800078e02be */
[C---:B----4-:R-:W-:Y:S01]  /*1ca60*/  IMAD.WIDE R18, R8.reuse, 0x4, R192 ;  /* 0x0000000408127825 */ /* 0x050fe200078e02c0 */
[----:B------:R1:W-:Y:S04]  /*1ca70*/  STL.64 [R1+0x298], R20 ;  /* 0x0002981401007387 */ /* 0x0003e80000100a00 */
[----:B------:R2:W-:Y:S04]  /*1ca80*/  STL.64 [R1+0x340], R18 ;  /* 0x0003401201007387 */ /* 0x0005e80000100a00 */
[----:B------:R4:W-:Y:S01]  /*1ca90*/  STL.64 [R1+0x380], R152 ;  /* 0x0003809801007387 */ /* 0x0009e20000100a00 */
[----:B-1----:R-:W-:-:S03]  /*1caa0*/  IMAD.WIDE R20, R8, 0x4, R196 ;  /* 0x0000000408147825 */ /* 0x002fc600078e02c4 */
[----:B------:R-:W3:Y:S01]  /*1cab0*/  LDL.LU.64 R154, [R1+0x7a8] ;  /* 0x0007a800019a7983 */ /* 0x000ee20000300a00 */
[----:B--2---:R-:W-:-:S03]  /*1cac0*/  IMAD.WIDE R18, R8, 0x4, R198 ;  /* 0x0000000408127825 */ /* 0x004fc600078e02c6 */
[----:B------:R1:W-:Y:S04]  /*1cad0*/  STL.64 [R1+0x3d0], R20 ;  /* 0x0003d01401007387 */ /* 0x0003e80000100a00 */
[----:B------:R2:W-:Y:S04]  /*1cae0*/  STL.64 [R1+0x438], R18 ;  /* 0x0004381201007387 */ /* 0x0005e80000100a00 */
[----:B----4-:R-:W4:Y:S01]  /*1caf0*/  LDL.LU.64 R152, [R1+0x798] ;  /* 0x0007980001987983 */ /* 0x010f220000300a00 */
[----:B-1----:R-:W-:-:S04]  /*1cb00*/  IMAD.WIDE R20, R8, 0x4, R200 ;  /* 0x0000000408147825 */ /* 0x002fc800078e02c8 */
[C---:B--2---:R-:W-:Y:S01]  /*1cb10*/  IMAD.WIDE R18, R8.reuse, 0x4, R202 ;  /* 0x0000000408127825 */ /* 0x044fe200078e02ca */
[----:B------:R1:W-:Y:S04]  /*1cb20*/  STL.64 [R1+0x560], R20 ;  /* 0x0005601401007387 */ /* 0x0003e80000100a00 */
[----:B------:R2:W-:Y:S01]  /*1cb30*/  STL.64 [R1+0x5e8], R18 ;  /* 0x0005e81201007387 */ /* 0x0005e20000100a00 */
[----:B-1----:R-:W-:-:S05]  /*1cb40*/  IMAD.WIDE R20, R8, 0x4, R204 ;  /* 0x0000000408147825 */ /* 0x002fca00078e02cc */
[----:B------:R-:W-:Y:S04]  /*1cb50*/  STL.64 [R1+0x680], R20 ;  /* 0x0006801401007387 */ /* 0x000fe80000100a00 */
[----:B------:R-:W4:Y:S01]  /*1cb60*/  LDL.LU.64 R224, [R1+0x788] ;  /* 0x0007880001e07983 */ /* 0x000f220000300a00 */
[----:B--2---:R-:W-:-:S03]  /*1cb70*/  IMAD.WIDE R18, R8, 0x4, R206 ;  /* 0x0000000408127825 */ /* 0x004fc600078e02ce */
[----:B------:R-:W2:Y:S04]  /*1cb80*/  LDL.LU.64 R166, [R1+0x778] ;  /* 0x0007780001a67983 */ /* 0x000ea80000300a00 */
[----:B------:R1:W-:Y:S04]  /*1cb90*/  STL.64 [R1+0x708], R18 ;  /* 0x0007081201007387 */ /* 0x0003e80000100a00 */
[----:B------:R-:W2:Y:S04]  /*1cba0*/  LDL.LU.64 R164, [R1+0x768] ;  /* 0x0007680001a47983 */ /* 0x000ea80000300a00 */
[----:B------:R-:W2:Y:S01]  /*1cbb0*/  LDL.LU.64 R220, [R1+0x698] ;  /* 0x0006980001dc7983 */ /* 0x000ea20000300a00 */
[----:B-1----:R-:W-:-:S03]  /*1cbc0*/  IMAD.WIDE R18, R8, 0x4, R210 ;  /* 0x0000000408127825 */ /* 0x002fc600078e02d2 */
[----:B------:R-:W2:Y:S04]  /*1cbd0*/  LDL.LU.64 R216, [R1+0x688] ;  /* 0x0006880001d87983 */ /* 0x000ea80000300a00 */
[----:B------:R-:W2:Y:S01]  /*1cbe0*/  LDL.LU.64 R20, [R1+0x678] ;  /* 0x0006780001147983 */ /* 0x000ea20000300a00 */
[----:B------:R-:W-:-:S03]  /*1cbf0*/  IMAD.WIDE R218, R8, 0x4, R218 ;  /* 0x0000000408da7825 */ /* 0x000fc600078e02da */
[----:B------:R1:W-:Y:S01]  /*1cc00*/  STL.64 [R1+0x938], R18 ;  /* 0x0009381201007387 */ /* 0x0003e20000100a00 */
[----:B------:R-:W-:-:S04]  /*1cc10*/  IMAD.WIDE R222, R8, 0x4, R222 ;  /* 0x0000000408de7825 */ /* 0x000fc800078e02de */
[----:B-1----:R-:W-:-:S05]  /*1cc20*/  IMAD.WIDE R18, R8, 0x4, R214 ;  /* 0x0000000408127825 */ /* 0x002fca00078e02d6 */
[----:B------:R1:W-:Y:S02]  /*1cc30*/  STL.64 [R1+0x978], R18 ;  /* 0x0009781201007387 */ /* 0x0003e40000100a00 */
[----:B-1----:R-:W-:-:S05]  /*1cc40*/  IMAD.WIDE R18, R8, 0x4, R218 ;  /* 0x0000000408127825 */ /* 0x002fca00078e02da */
[----:B------:R1:W-:Y:S04]  /*1cc50*/  STL.64 [R1+0x9b8], R18 ;  /* 0x0009b81201007387 */ /* 0x0003e80000100a00 */
[----:B------:R-:W2:Y:S01]  /*1cc60*/  LDL.LU.64 R184, [R1+0x668] ;  /* 0x0006680001b87983 */ /* 0x000ea20000300a00 */
[----:B-1----:R-:W-:-:S05]  /*1cc70*/  IMAD.WIDE R18, R8, 0x4, R222 ;  /* 0x0000000408127825 */ /* 0x002fca00078e02de */
[----:B------:R1:W-:Y:S04]  /*1cc80*/  STL.64 [R1+0x9f8], R18 ;  /* 0x0009f81201007387 */ /* 0x0003e80000100a00 */
[----:B------:R-:W2:Y:S04]  /*1cc90*/  LDL.LU.64 R182, [R1+0x658] ;  /* 0x0006580001b67983 */ /* 0x000ea80000300a00 */
[----:B-1----:R-:W2:Y:S01]  /*1cca0*/  LDL.LU.64 R18, [R1+0x640] ;  /* 0x0006400001127983 */ /* 0x002ea20000300a00 */
[----:B---3--:R-:W-:-:S03]  /*1ccb0*/  IMAD.WIDE R162, R8, 0x4, R228 ;  /* 0x0000000408a27825 */ /* 0x008fc600078e02e4 */
[----:B------:R-:W3:Y:S04]  /*1ccc0*/  LDL.LU.64 R228, [R1+0x4d0] ;  /* 0x0004d00001e47983 */ /* 0x000ee80000300a00 */
[----:B------:R-:W-:Y:S01]  /*1ccd0*/  STL.64 [R1+0xd10], R162 ;  /* 0x000d10a201007387 */ /* 0x000fe20000100a00 */
[----:B------:R-:W-:-:S05]  /*1cce0*/  IMAD.WIDE R158, R8, 0x4, R154 ;  /* 0x00000004089e7825 */ /* 0x000fca00078e029a */
[----:B------:R1:W-:Y:S04]  /*1ccf0*/  STL.64 [R1+0xd18], R158 ;  /* 0x000d189e01007387 */ /* 0x0003e80000100a00 */
[----:B------:R-:W3:Y:S01]  /*1cd00*/  LDL.LU.64 R180, [R1+0x4c8] ;  /* 0x0004c80001b47983 */ /* 0x000ee20000300a00 */
[----:B----4-:R-:W-:-:S03]  /*1cd10*/  IMAD.WIDE R154, R8, 0x4, R152 ;  /* 0x00000004089a7825 */ /* 0x010fc600078e0298 */
[----:B------:R-:W4:Y:S04]  /*1cd20*/  LDL.LU.64 R160, [R1+0x4b8] ;  /* 0x0004b80001a07983 */ /* 0x000f280000300a00 */
[----:B------:R-:W4:Y:S04]  /*1cd30*/  LDL.LU.64 R152, [R1+0x4b0] ;  /* 0x0004b00001987983 */ /* 0x000f280000300a00 */
[----:B------:R-:W4:Y:S04]  /*1cd40*/  LDL.LU.64 R156, [R1+0x4a8] ;  /* 0x0004a800019c7983 */ /* 0x000f280000300a00 */
[----:B------:R2:W-:Y:S01]  /*1cd50*/  STL.64 [R1+0xd20], R154 ;  /* 0x000d209a01007387 */ /* 0x0005e20000100a00 */
[----:B-1----:R-:W-:-:S03]  /*1cd60*/  IMAD.WIDE R158, R8, 0x4, R224 ;  /* 0x00000004089e7825 */ /* 0x002fc600078e02e0 */
[----:B------:R-:W4:Y:S01]  /*1cd70*/  LDL.LU.64 R224, [R1+0x4a0] ;  /* 0x0004a00001e07983 */ /* 0x000f220000300a00 */
[----:B--2---:R-:W-:-:S03]  /*1cd80*/  IMAD.WIDE R154, R8, 0x4, R166 ;  /* 0x00000004089a7825 */ /* 0x004fc600078e02a6 */
[----:B------:R1:W-:Y:S04]  /*1cd90*/  STL.64 [R1+0x1a0], R158 ;  /* 0x0001a09e01007387 */ /* 0x0003e80000100a00 */
[----:B------:R2:W-:Y:S01]  /*1cda0*/  STL.64 [R1+0x288], R154 ;  /* 0x0002889a01007387 */ /* 0x0005e20000100a00 */
[----:B------:R-:W-:-:S04]  /*1cdb0*/  IMAD.WIDE R162, R8, 0x4, R164 ;  /* 0x0000000408a27825 */ /* 0x000fc800078e02a4 */
[C---:B-1----:R-:W-:Y:S01]  /*1cdc0*/  IMAD.WIDE R158, R8.reuse, 0x4, R220 ;  /* 0x00000004089e7825 */ /* 0x042fe200078e02dc */
[----:B------:R-:W-:Y:S03]  /*1cdd0*/  STL.64 [R1+0x2c8], R162 ;  /* 0x0002c8a201007387 */ /* 0x000fe60000100a00 */
[C---:B--2---:R-:W-:Y:S01]  /*1cde0*/  IMAD.WIDE R154, R8.reuse, 0x4, R216 ;  /* 0x00000004089a7825 */ /* 0x044fe200078e02d8 */
[----:B------:R-:W2:Y:S03]  /*1cdf0*/  LDL.LU.64 R164, [R1+0x498] ;  /* 0x0004980001a47983 */ /* 0x000ea60000300a00 */
[C---:B------:R-:W-:Y:S01]  /*1ce00*/  IMAD.WIDE R20, R8.reuse, 0x4, R20 ;  /* 0x0000000408147825 */ /* 0x040fe200078e0214 */
[----:B------:R-:W-:Y:S04]  /*1ce10*/  STL.64 [R1+0x2d0], R158 ;  /* 0x0002d09e01007387 */ /* 0x000fe80000100a00 */
[----:B------:R-:W-:Y:S04]  /*1ce20*/  STL.64 [R1+0x428], R154 ;  /* 0x0004289a01007387 */ /* 0x000fe80000100a00 */
[----:B------:R-:W2:Y:S04]  /*1ce30*/  LDL.LU.64 R178, [R1+0x488] ;  /* 0x0004880001b27983 */ /* 0x000ea80000300a00 */
[----:B------:R-:W2:Y:S04]  /*1ce40*/  LDL.LU.64 R176, [R1+0x468] ;  /* 0x0004680001b07983 */ /* 0x000ea80000300a00 */
[----:B------:R1:W-:Y:S04]  /*1ce50*/  STL.64 [R1+0x4e0], R20 ;  /* 0x0004e01401007387 */ /* 0x0003e80000100a00 */
[----:B------:R-:W2:Y:S04]  /*1ce60*/  LDL.LU.64 R174, [R1+0x460] ;  /* 0x0004600001ae7983 */ /* 0x000ea80000300a00 */
[----:B------:R-:W2:Y:S04]  /*1ce70*/  LDL.LU.64 R172, [R1+0x458] ;  /* 0x0004580001ac7983 */ /* 0x000ea80000300a00 */
[----:B------:R-:W2:Y:S04]  /*1ce80*/  LDL.LU.64 R170, [R1+0x450] ;  /* 0x0004500001aa7983 */ /* 0x000ea80000300a00 */
[----:B------:R-:W2:Y:S04]  /*1ce90*/  LDL.LU.64 R168, [R1+0x440] ;  /* 0x0004400001a87983 */ /* 0x000ea80000300a00 */
[----:B-1----:R-:W2:Y:S04]  /*1cea0*/  LDL.LU.64 R20, [R1+0x430] ;  /* 0x0004300001147983 */ /* 0x002ea80000300a00 */
[----:B------:R-:W2:Y:S04]  /*1ceb0*/  LDL.LU.64 R166, [R1+0x420] ;  /* 0x0004200001a67983 */ /* 0x000ea80000300a00 */
[----:B------:R-:W2:Y:S04]  /*1cec0*/  LDL.LU.64 R220, [R1+0x400] ;  /* 0x0004000001dc7983 */ /* 0x000ea80000300a00 */
[----:B------:R-:W2:Y:S01]  /*1ced0*/  LDL.LU.64 R216, [R1+0x3e0] ;  /* 0x0003e00001d87983 */ /* 0x000ea20000300a00 */
[----:B------:R-:W-:-:S03]  /*1cee0*/  IMAD.WIDE R158, R8, 0x4, R18 ;  /* 0x00000004089e7825 */ /* 0x000fc600078e0212 */
[----:B------:R-:W2:Y:S01]  /*1cef0*/  LDL.LU.64 R18, [R1+0x3c0] ;  /* 0x0003c00001127983 */ /* 0x000ea20000300a00 */
[----:B------:R-:W-:-:S04]  /*1cf00*/  IMAD.WIDE R154, R8, 0x4, R182 ;  /* 0x00000004089a7825 */ /* 0x000fc800078e02b6 */
[C---:B------:R-:W-:Y:S01]  /*1cf10*/  IMAD.WIDE R198, R8.reuse, 0x4, R184 ;  /* 0x0000000408c67825 */ /* 0x040fe200078e02b8 */
[----:B------:R3:W-:Y:S04]  /*1cf20*/  STL.64 [R1+0x530], R154 ;  /* 0x0005309a01007387 */ /* 0x0007e80000100a00 */
[----:B------:R-:W-:Y:S01]  /*1cf30*/  STL.64 [R1+0x558], R158 ;  /* 0x0005589e01007387 */ /* 0x000fe20000100a00 */
[----:B---3--:R-:W-:-:S03]  /*1cf40*/  IMAD.WIDE R154, R8, 0x4, R228 ;  /* 0x00000004089a7825 */ /* 0x008fc600078e02e4 */
[----:B------:R-:W3:Y:S04]  /*1cf50*/  LDL.LU.64 R228, [R1+0x3a0] ;  /* 0x0003a00001e47983 */ /* 0x000ee80000300a00 */
[----:B------:R-:W-:Y:S04]  /*1cf60*/  STL.64 [R1+0x4e8], R198 ;  /* 0x0004e8c601007387 */ /* 0x000fe80000100a00 */
[----:B------:R1:W-:Y:S04]  /*1cf70*/  STL.64 [R1+0x5d8], R154 ;  /* 0x0005d89a01007387 */ /* 0x0003e80000100a00 */
[----:B------:R-:W-:Y:S01]  /*1cf80*/  STL.64 [R1+0xd28], R198 ;  /* 0x000d28c601007387 */ /* 0x000fe20000100a00 */
[----:B-1----:R-:W-:-:S04]  /*1cf90*/  IMAD.WIDE R154, R8, 0x4, R180 ;  /* 0x00000004089a7825 */ /* 0x002fc800078e02b4 */
[C---:B----4-:R-:W-:Y:S01]  /*1cfa0*/  IMAD.WIDE R152, R8.reuse, 0x4, R152 ;  /* 0x0000000408987825 */ /* 0x050fe200078e0298 */
[----:B------:R-:W-:Y:S03]  /*1cfb0*/  STL.64 [R1+0x670], R154 ;  /* 0x0006709a01007387 */ /* 0x000fe60000100a00 */
[C---:B------:R-:W-:Y:S01]  /*1cfc0*/  IMAD.WIDE R156, R8.reuse, 0x4, R156 ;  /* 0x00000004089c7825 */ /* 0x040fe200078e029c */
[----:B------:R-:W-:Y:S03]  /*1cfd0*/  STL.64 [R1+0xd30], R152 ;  /* 0x000d309801007387 */ /* 0x000fe60000100a00 */
[C---:B------:R-:W-:Y:S01]  /*1cfe0*/  IMAD.WIDE R184, R8.reuse, 0x4, R160 ;  /* 0x0000000408b87825 */ /* 0x040fe200078e02a0 */
[----:B------:R1:W-:Y:S03]  /*1cff0*/  STL.64 [R1+0xd38], R156 ;  /* 0x000d389c01007387 */ /* 0x0003e60000100a00 */
[----:B------:R-:W-:-:S02]  /*1d000*/  IMAD.WIDE R160, R8, 0x4, R224 ;  /* 0x0000000408a07825 */ /* 0x000fc400078e02e0 */
[----:B------:R-:W4:Y:S04]  /*1d010*/  LDL.LU.64 R224, [R1+0x338] ;  /* 0x0003380001e07983 */ /* 0x000f280000300a00 */
[----:B------:R-:W-:Y:S04]  /*1d020*/  STL.64 [R1+0xd40], R160 ;  /* 0x000d40a001007387 */ /* 0x000fe80000100a00 */
[----:B------:R-:W-:Y:S04]  /*1d030*/  STL.64 [R1+0x6f8], R184 ;  /* 0x0006f8b801007387 */ /* 0x000fe80000100a00 */
[----:B------:R-:W-:Y:S01]  /*1d040*/  STL.64 [R1+0xd48], R184 ;  /* 0x000d48b801007387 */ /* 0x000fe20000100a00 */
[----:B--2---:R-:W-:-:S05]  /*1d050*/  IMAD.WIDE R164, R8, 0x4, R164 ;  /* 0x0000000408a47825 */ /* 0x004fca00078e02a4 */
[----:B------:R-:W-:Y:S01]  /*1d060*/  STL.64 [R1+0xd50], R164 ;  /* 0x000d50a401007387 */ /* 0x000fe20000100a00 */
[----:B-1----:R-:W-:-:S04]  /*1d070*/  IMAD.WIDE R156, R8, 0x4, R178 ;  /* 0x00000004089c7825 */ /* 0x002fc800078e02b2 */
[C---:B------:R-:W-:Y:S01]  /*1d080*/  IMAD.WIDE R152, R8.reuse, 0x4, R176 ;  /* 0x0000000408987825 */ /* 0x040fe200078e02b0 */
[----:B------:R1:W-:Y:S04]  /*1d090*/  STL.64 [R1+0x2d8], R156 ;  /* 0x0002d89c01007387 */ /* 0x0003e80000100a00 */
[----:B------:R2:W-:Y:S01]  /*1d0a0*/  STL.64 [R1+0x2e0], R152 ;  /* 0x0002e09801007387 */ /* 0x0005e20000100a00 */
[----:B------:R-:W-:-:S04]  /*1d0b0*/  IMAD.WIDE R154, R8, 0x4, R174 ;  /* 0x00000004089a7825 */ /* 0x000fc800078e02ae */
[C---:B-1----:R-:W-:Y:S01]  /*1d0c0*/  IMAD.WIDE R156, R8.reuse, 0x4, R172 ;  /* 0x00000004089c7825 */ /* 0x042fe200078e02ac */
[----:B------:R1:W-:Y:S03]  /*1d0d0*/  STL.64 [R1+0x2e8], R154 ;  /* 0x0002e89a01007387 */ /* 0x0003e60000100a00 */
[C---:B--2---:R-:W-:Y:S01]  /*1d0e0*/  IMAD.WIDE R152, R8.reuse, 0x4, R170 ;  /* 0x0000000408987825 */ /* 0x044fe200078e02aa */
[----:B------:R-:W-:Y:S03]  /*1d0f0*/  STL.64 [R1+0x300], R156 ;  /* 0x0003009c01007387 */ /* 0x000fe60000100a00 */
[C---:B------:R-:W-:Y:S01]  /*1d100*/  IMAD.WIDE R12, R8.reuse, 0x4, R12 ;  /* 0x00000004080c7825 */ /* 0x040fe200078e020c */
[----:B------:R2:W-:Y:S03]  /*1d110*/  STL.64 [R1+0x450], R152 ;  /* 0x0004509801007387 */ /* 0x0005e60000100a00 */
[C---:B-1----:R-:W-:Y:S01]  /*1d120*/  IMAD.WIDE R154, R8.reuse, 0x4, R168 ;  /* 0x00000004089a7825 */ /* 0x042fe200078e02a8 */
[----:B------:R-:W-:Y:S03]  /*1d130*/  LDGSTS.E [R16+0x7400c], desc[UR8][R12.64], !P0 ;  /* 0x7400c0000c107fae */ /* 0x000fe6000c121848 */
[----:B------:R-:W-:-:S04]  /*1d140*/  IMAD.WIDE R188, R8, 0x4, R188 ;  /* 0x0000000408bc7825 */ /* 0x000fc800078e02bc */
[C---:B--2---:R-:W-:Y:S01]  /*1d150*/  IMAD.WIDE R152, R8.reuse, 0x4, R166 ;  /* 0x0000000408987825 */ /* 0x044fe200078e02a6 */
[----:B------:R-:W-:Y:S03]  /*1d160*/  STL.64 [R1+0x498], R154 ;  /* 0x0004989a01007387 */ /* 0x000fe60000100a00 */
[C---:B------:R-:W-:Y:S01]  /*1d170*/  IMAD.WIDE R20, R8.reuse, 0x4, R20 ;  /* 0x0000000408147825 */ /* 0x040fe200078e0214 */
[----:B------:R-:W-:Y:S03]  /*1d180*/  LDGSTS.E [R16+0x78000], desc[UR8][R210.64], !P1 ;  /* 0x78000000d2107fae */ /* 0x000fe6000c921848 */
[C---:B------:R-:W-:Y:S01]  /*1d190*/  IMAD.WIDE R14, R8.reuse, 0x4, R14 ;  /* 0x00000004080e7825 */ /* 0x040fe200078e020e */
[----:B------:R-:W-:Y:S03]  /*1d1a0*/  STL.64 [R1+0x528], R152 ;  /* 0x0005289801007387 */ /* 0x000fe60000100a00 */
[C---:B------:R-:W-:Y:S01]  /*1d1b0*/  IMAD.WIDE R10, R8.reuse, 0x4, R10 ;  /* 0x00000004080a7825 */ /* 0x040fe200078e020a */
[----:B------:R-:W-:Y:S04]  /*1d1c0*/  LDGSTS.E [R16+0x7c000], desc[UR8][R188.64], !P1 ;  /* 0x7c000000bc107fae */ /* 0x000fe8000c921848 */
[----:B------:R-:W2:Y:S01]  /*1d1d0*/  LDL.LU.64 R170, [R1+0x328] ;  /* 0x0003280001aa7983 */ /* 0x000ea20000300a00 */
[----:B------:R-:W-:-:S03]  /*1d1e0*/  IMAD.WIDE R18, R8, 0x4, R18 ;  /* 0x0000000408127825 */ /* 0x000fc600078e0212 */
[----:B------:R1:W-:Y:S04]  /*1d1f0*/  LDGSTS.E [R16+0x78004], desc[UR8][R214.64], !P5 ;  /* 0x78004000d6107fae */ /* 0x0003e8000e921848 */
[----:B------:R-:W-:Y:S04]  /*1d200*/  STL.64 [R1+0x4f0], R20 ;  /* 0x0004f01401007387 */ /* 0x000fe80000100a00 */
[----:B------:R-:W-:Y:S04]  /*1d210*/  LDGSTS.E [R16+0x7c004], desc[UR8][R14.64], !P5 ;  /* 0x7c0040000e107fae */ /* 0x000fe8000e921848 */
[----:B------:R-:W-:Y:S04]  /*1d220*/  STL.64 [R1+0xd58], R20 ;  /* 0x000d581401007387 */ /* 0x000fe80000100a00 */
[----:B------:R2:W-:Y:S04]  /*1d230*/  LDGSTS.E [R16+0x78008], desc[UR8][R218.64], !P2 ;  /* 0x78008000da107fae */ /* 0x0005e8000d121848 */
[----:B------:R-:W2:Y:S04]  /*1d240*/  LDL.LU.64 R174, [R1+0x318] ;  /* 0x0003180001ae7983 */ /* 0x000ea80000300a00 */
[----:B------:R-:W-:Y:S04]  /*1d250*/  LDGSTS.E [R16+0x7c008], desc[UR8][R10.64], !P2 ;  /* 0x7c0080000a107fae */ /* 0x000fe8000d121848 */
[----:B------:R1:W-:Y:S04]  /*1d260*/  STL.64 [R1+0x668], R18 ;  /* 0x0006681201007387 */ /* 0x0003e80000100a00 */
[----:B------:R2:W-:Y:S04]  /*1d270*/  LDGSTS.E [R16+0x7800c], desc[UR8][R222.64], !P4 ;  /* 0x7800c000de107fae */ /* 0x0005e8000e121848 */
[----:B------:R-:W2:Y:S04]  /*1d280*/  LDL.LU.64 R178, [R1+0x308] ;  /* 0x0003080001b27983 */ /* 0x000ea80000300a00 */
[----:B------:R-:W2:Y:S04]  /*1d290*/  LDL.LU.64 R222, [R1+0x290] ;  /* 0x0002900001de7983 */ /* 0x000ea80000300a00 */
[----:B------:R-:W2:Y:S01]  /*1d2a0*/  LDL.LU.64 R218, [R1+0x278] ;  /* 0x0002780001da7983 */ /* 0x000ea20000300a00 */
[----:B-1----:R-:W-:-:S03]  /*1d2b0*/  IMAD.WIDE R214, R8, 0x4, R220 ;  /* 0x0000000408d67825 */ /* 0x002fc600078e02dc */
[----:B------:R-:W2:Y:S04]  /*1d2c0*/  LDL.LU.64 R194, [R1+0x268] ;  /* 0x0002680001c27983 */ /* 0x000ea80000300a00 */
[----:B------:R-:W2:Y:S04]  /*1d2d0*/  LDL.LU.64 R206, [R1+0x258] ;  /* 0x0002580001ce7983 */ /* 0x000ea80000300a00 */
[----:B------:R-:W2:Y:S04]  /*1d2e0*/  LDL.LU.64 R196, [R1+0x248] ;  /* 0x0002480001c47983 */ /* 0x000ea80000300a00 */
[----:B------:R-:W2:Y:S04]  /*1d2f0*/  LDL.LU.64 R204, [R1+0x238] ;  /* 0x0002380001cc7983 */ /* 0x000ea80000300a00 */
[----:B------:R-:W2:Y:S04]  /*1d300*/  LDL.LU.64 R200, [R1+0x228] ;  /* 0x0002280001c87983 */ /* 0x000ea80000300a00 */
[----:B------:R-:W2:Y:S04]  /*1d310*/  LDL.LU.64 R192, [R1+0x218] ;  /* 0x0002180001c07983 */ /* 0x000ea80000300a00 */
[----:B------:R-:W-:Y:S04]  /*1d320*/  STL.64 [R1+0x548], R214 ;  /* 0x000548d601007387 */ /* 0x000fe80000100a00 */
[----:B------:R-:W-:Y:S04]  /*1d330*/  STL.64 [R1+0xd60], R214 ;  /* 0x000d60d601007387 */ /* 0x000fe80000100a00 */
[----:B------:R-:W2:Y:S04]  /*1d340*/  LDL.LU.64 R190, [R1+0x208] ;  /* 0x0002080001be7983 */ /* 0x000ea80000300a00 */
[----:B------:R-:W2:Y:S04]  /*1d350*/  LDL.LU.64 R186, [R1+0x1f8] ;  /* 0x0001f80001ba7983 */ /* 0x000ea80000300a00 */
[----:B------:R-:W2:Y:S04]  /*1d360*/  LDL.LU.64 R182, [R1+0x1e8] ;  /* 0x0001e80001b67983 */ /* 0x000ea80000300a00 */
[----:B------:R-:W2:Y:S01]  /*1d370*/  LDL.LU.64 R180, [R1+0x1d8] ;  /* 0x0001d80001b47983 */ /* 0x000ea20000300a00 */
[----:B------:R-:W-:-:S03]  /*1d380*/  IMAD.WIDE R210, R8, 0x4, R216 ;  /* 0x0000000408d27825 */ /* 0x000fc600078e02d8 */
[----:B------:R-:W2:Y:S04]  /*1d390*/  LDL.LU.64 R176, [R1+0x1c8] ;  /* 0x0001c80001b07983 */ /* 0x000ea80000300a00 */
[----:B------:R-:W2:Y:S04]  /*1d3a0*/  LDL.LU.64 R172, [R1+0x1b8] ;  /* 0x0001b80001ac7983 */ /* 0x000ea80000300a00 */
[----:B------:R-:W2:Y:S04]  /*1d3b0*/  LDL.LU.64 R168, [R1+0x1a8] ;  /* 0x0001a80001a87983 */ /* 0x000ea80000300a00 */
[----:B------:R-:W2:Y:S04]  /*1d3c0*/  LDL.LU.64 R220, [R1+0x198] ;  /* 0x0001980001dc7983 */ /* 0x000ea80000300a00 */
[----:B------:R-:W2:Y:S04]  /*1d3d0*/  LDL.LU.64 R216, [R1+0x188] ;  /* 0x0001880001d87983 */ /* 0x000ea80000300a00 */
[----:B------:R-:W2:Y:S01]  /*1d3e0*/  LDL.LU.64 R18, [R1+0x170] ;  /* 0x0001700001127983 */ /* 0x000ea20000300a00 */
[----:B---3--:R-:W-:-:S03]  /*1d3f0*/  IMAD.WIDE R202, R8, 0x4, R228 ;  /* 0x0000000408ca7825 */ /* 0x008fc600078e02e4 */
[----:B------:R-:W3:Y:S01]  /*1d400*/  LDL.LU.64 R228, [R1+0xe8] ;  /* 0x0000e80001e47983 */ /* 0x000ee20000300a00 */
[----:B----4-:R-:W-:-:S03]  /*1d410*/  IMAD.WIDE R166, R8, 0x4, R224 ;  /* 0x0000000408a67825 */ /* 0x010fc600078e02e0 */
[----:B------:R-:W4:Y:S04]  /*1d420*/  LDL.LU.64 R224, [R1+0xb8] ;  /* 0x0000b80001e07983 */ /* 0x000f280000300a00 */
[----:B------:R-:W-:Y:S04]  /*1d430*/  STL.64 [R1+0xd68], R166 ;  /* 0x000d68a601007387 */ /* 0x000fe80000100a00 */
[----:B------:R-:W-:Y:S04]  /*1d440*/  STL.64 [R1+0x5c8], R210 ;  /* 0x0005c8d201007387 */ /* 0x000fe80000100a00 */
[----:B------:R-:W-:Y:S01]  /*1d450*/  STL.64 [R1+0xd70], R210 ;  /* 0x000d70d201007387 */ /* 0x000fe20000100a00 */
[----:B--2---:R-:W-:-:S05]  /*1d460*/  IMAD.WIDE R170, R8, 0x4, R170 ;  /* 0x0000000408aa7825 */ /* 0x004fca00078e02aa */
[----:B------:R-:W-:Y:S01]  /*1d470*/  STL.64 [R1+0xd78], R170 ;  /* 0x000d78aa01007387 */ /* 0x000fe20000100a00 */
[----:B------:R-:W-:-:S05]  /*1d480*/  IMAD.WIDE R174, R8, 0x4, R174 ;  /* 0x0000000408ae7825 */ /* 0x000fca00078e02ae */
[----:B------:R-:W-:Y:S04]  /*1d490*/  STL.64 [R1+0xd80], R174 ;  /* 0x000d80ae01007387 */ /* 0x000fe80000100a00 */
[----:B------:R-:W-:Y:S01]  /*1d4a0*/  STL.64 [R1+0x6f0], R202 ;  /* 0x0006f0ca01007387 */ /* 0x000fe20000100a00 */
[----:B------:R-:W-:-:S04]  /*1d4b0*/  IMAD.WIDE R152, R8, 0x4, R222 ;  /* 0x0000000408987825 */ /* 0x000fc800078e02de */
[C---:B------:R-:W-:Y:S01]  /*1d4c0*/  IMAD.WIDE R20, R8.reuse, 0x4, R218 ;  /* 0x0000000408147825 */ /* 0x040fe200078e02da */
[----:B------:R1:W-:Y:S03]  /*1d4d0*/  STL.64 [R1+0x290], R152 ;  /* 0x0002909801007387 */ /* 0x0003e60000100a00 */
[C---:B------:R-:W-:Y:S01]  /*1d4e0*/  IMAD.WIDE R194, R8.reuse, 0x4, R194 ;  /* 0x0000000408c27825 */ /* 0x040fe200078e02c2 */
[----:B------:R2:W-:Y:S03]  /*1d4f0*/  STL.64 [R1+0x278], R20 ;  /* 0x0002781401007387 */ /* 0x0005e60000100a00 */
[----:B-1----:R-:W-:-:S04]  /*1d500*/  IMAD.WIDE R152, R8, 0x4, R206 ;  /* 0x0000000408987825 */ /* 0x002fc800078e02ce */
[C---:B--2---:R-:W-:Y:S01]  /*1d510*/  IMAD.WIDE R20, R8.reuse, 0x4, R204 ;  /* 0x0000000408147825 */ /* 0x044fe200078e02cc */
[----:B------:R1:W-:Y:S03]  /*1d520*/  STL.64 [R1+0x330], R152 ;  /* 0x0003309801007387 */ /* 0x0003e60000100a00 */
[C---:B------:R-:W-:Y:S01]  /*1d530*/  IMAD.WIDE R196, R8.reuse, 0x4, R196 ;  /* 0x0000000408c47825 */ /* 0x040fe200078e02c4 */
[----:B------:R-:W-:Y:S04]  /*1d540*/  STL.64 [R1+0x268], R194 ;  /* 0x000268c201007387 */ /* 0x000fe80000100a00 */
[----:B------:R2:W-:Y:S01]  /*1d550*/  STL.64 [R1+0x488], R20 ;  /* 0x0004881401007387 */ /* 0x0005e20000100a00 */
[----:B-1----:R-:W-:-:S03]  /*1d560*/  IMAD.WIDE R152, R8, 0x4, R200 ;  /* 0x0000000408987825 */ /* 0x002fc600078e02c8 */
[----:B------:R-:W-:Y:S04]  /*1d570*/  STL.64 [R1+0x400], R196 ;  /* 0x000400c401007387 */ /* 0x000fe80000100a00 */
[----:B------:R1:W-:Y:S01]  /*1d580*/  STL.64 [R1+0x4d0], R152 ;  /* 0x0004d09801007387 */ /* 0x0003e20000100a00 */
[----:B--2---:R-:W-:-:S05]  /*1d590*/  IMAD.WIDE R20, R8, 0x4, R192 ;  /* 0x0000000408147825 */ /* 0x004fca00078e02c0 */
[----:B------:R2:W-:Y:S01]  /*1d5a0*/  STL.64 [R1+0x520], R20 ;  /* 0x0005201401007387 */ /* 0x0005e20000100a00 */
[----:B------:R-:W-:-:S04]  /*1d5b0*/  IMAD.WIDE R206, R8, 0x4, R186 ;  /* 0x0000000408ce7825 */ /* 0x000fc800078e02ba */
[----:B-1----:R-:W-:-:S04]  /*1d5c0*/  IMAD.WIDE R152, R8, 0x4, R190 ;  /* 0x0000000408987825 */ /* 0x002fc800078e02be */
[C---:B------:R-:W-:Y:S01]  /*1d5d0*/  IMAD.WIDE R218, R8.reuse, 0x4, R180 ;  /* 0x0000000408da7825 */ /* 0x040fe200078e02b4 */
[----:B------:R1:W-:Y:S03]  /*1d5e0*/  STL.64 [R1+0x540], R152 ;  /* 0x0005409801007387 */ /* 0x0003e60000100a00 */
[----:B--2---:R-:W-:-:S05]  /*1d5f0*/  IMAD.WIDE R20, R8, 0x4, R182 ;  /* 0x0000000408147825 */ /* 0x004fca00078e02b6 */
[----:B------:R3:W-:Y:S04]  /*1d600*/  STL.64 [R1+0x660], R20 ;  /* 0x0006601401007387 */ /* 0x0007e80000100a00 */
[----:B------:R-:W-:Y:S01]  /*1d610*/  STL.64 [R1+0x5c0], R206 ;  /* 0x0005c0ce01007387 */ /* 0x000fe20000100a00 */
[----:B------:R-:W-:-:S03]  /*1d620*/  IMAD.WIDE R154, R8, 0x4, R216 ;  /* 0x00000004089a7825 */ /* 0x000fc600078e02d8 */
[----:B------:R-:W-:Y:S01]  /*1d630*/  STL.64 [R1+0x6e8], R218 ;  /* 0x0006e8da01007387 */ /* 0x000fe20000100a00 */
[----:B-1----:R-:W-:-:S03]  /*1d640*/  IMAD.WIDE R152, R8, 0x4, R18 ;  /* 0x0000000408987825 */ /* 0x002fc600078e0212 */
[----:B------:R-:W-:Y:S04]  /*1d650*/  STL.64 [R1+0x188], R154 ;  /* 0x0001889a01007387 */ /* 0x000fe80000100a00 */
[----:B------:R1:W-:Y:S01]  /*1d660*/  STL.64 [R1+0x1c8], R152 ;  /* 0x0001c89801007387 */ /* 0x0003e20000100a00 */
[----:B---3--:R-:W-:-:S04]  /*1d670*/  IMAD.WIDE R20, R8, 0x4, R228 ;  /* 0x0000000408147825 */ /* 0x008fc800078e02e4 */
[C---:B-1----:R-:W-:Y:S01]  /*1d680*/  IMAD.WIDE R152, R8.reuse, 0x4, R48 ;  /* 0x0000000408987825 */ /* 0x042fe200078e0230 */
[----:B------:R1:W-:Y:S03]  /*1d690*/  STL.64 [R1+0x258], R20 ;  /* 0x0002581401007387 */ /* 0x0003e60000100a00 */
[----:B-1----:R-:W-:-:S04]  /*1d6a0*/  IMAD.WIDE R20, R8, 0x4, R50 ;  /* 0x0000000408147825 */ /* 0x002fc800078e0232 */
[----:B------:R-:W-:-:S04]  /*1d6b0*/  IMAD.WIDE R192, R8, 0x4, R176 ;  /* 0x0000000408c07825 */ /* 0x000fc800078e02b0 */
[----:B------:R-:W-:-:S04]  /*1d6c0*/  IMAD.WIDE R190, R8, 0x4, R172 ;  /* 0x0000000408be7825 */ /* 0x000fc800078e02ac */
[----:B------:R-:W-:-:S04]  /*1d6d0*/  IMAD.WIDE R200, R8, 0x4, R168 ;  /* 0x0000000408c87825 */ /* 0x000fc800078e02a8 */
[----:B----4-:R-:W-:-:S05]  /*1d6e0*/  IMAD.WIDE R18, R8, 0x4, R224 ;  /* 0x0000000408127825 */ /* 0x010fca00078e02e0 */
[----:B------:R-:W-:Y:S04]  /*1d6f0*/  STL.64 [R1+0x328], R18 ;  /* 0x0003281201007387 */ /* 0x000fe80000100a00 */
[----:B------:R1:W-:Y:S04]  /*1d700*/  STL.64 [R1+0x338], R152 ;  /* 0x0003389801007387 */ /* 0x0003e80000100a00 */
[----:B------:R2:W-:Y:S04]  /*1d710*/  STL.64 [R1+0x468], R20 ;  /* 0x0004681401007387 */ /* 0x0005e80000100a00 */
[----:B------:R-:W3:Y:S01]  /*1d720*/  LDL.LU.64 R186, [R1+0x28] ;  /* 0x0000280001ba7983 */ /* 0x000ee20000300a00 */
[----:B-1----:R-:W-:-:S04]  /*1d730*/  IMAD.WIDE R152, R8, 0x4, R54 ;  /* 0x0000000408987825 */ /* 0x002fc800078e0236 */
[C---:B--2---:R-:W-:Y:S01]  /*1d740*/  IMAD.WIDE R20, R8.reuse, 0x4, R56 ;  /* 0x0000000408147825 */ /* 0x044fe200078e0238 */
[----:B------:R1:W-:Y:S04]  /*1d750*/  STL.64 [R1+0x518], R152 ;  /* 0x0005189801007387 */ /* 0x0003e80000100a00 */
[----:B------:R-:W2:Y:S04]  /*1d760*/  LDL.LU.64 R182, [R1+0x20] ;  /* 0x0000200001b67983 */ /* 0x000ea80000300a00 */
[----:B------:R4:W-:Y:S04]  /*1d770*/  STL.64 [R1+0x538], R20 ;  /* 0x0005381401007387 */ /* 0x0009e80000100a00 */
[----:B------:R-:W2:Y:S04]  /*1d780*/  LDL.LU.64 R180, [R1+0x18] ;  /* 0x0000180001b47983 */ /* 0x000ea80000300a00 */
[----:B------:R-:W2:Y:S04]  /*1d790*/  LDL.LU.64 R176, [R1+0x10] ;  /* 0x0000100001b07983 */ /* 0x000ea80000300a00 */
[----:B------:R-:W2:Y:S04]  /*1d7a0*/  LDL.LU.64 R172, [R1+0x8] ;  /* 0x0000080001ac7983 */ /* 0x000ea80000300a00 */
[----:B------:R-:W2:Y:S01]  /*1d7b0*/  LDL.LU.64 R168, [R1] ;  /* 0x0000000001a87983 */ /* 0x000ea20000300a00 */
[----:B------:R-:W-:-:S04]  /*1d7c0*/  IMAD.WIDE R18, R8, 0x4, R52 ;  /* 0x0000000408127825 */ /* 0x000fc800078e0234 */
[C---:B------:R-:W-:Y:S01]  /*1d7d0*/  IMAD.WIDE R222, R8.reuse, 0x4, R58 ;  /* 0x0000000408de7825 */ /* 0x040fe200078e023a */
[----:B------:R-:W-:Y:S03]  /*1d7e0*/  STL.64 [R1+0x4c8], R18 ;  /* 0x0004c81201007387 */ /* 0x000fe60000100a00 */
[----:B------:R-:W-:-:S04]  /*1d7f0*/  IMAD.WIDE R204, R8, 0x4, R220 ;  /* 0x0000000408cc7825 */ /* 0x000fc800078e02dc */
[C---:B------:R-:W-:Y:S01]  /*1d800*/  IMAD.WIDE R216, R8.reuse, 0x4, R60 ;  /* 0x0000000408d87825 */ /* 0x040fe200078e023c */
[----:B------:R-:W-:Y:S03]  /*1d810*/  STL.64 [R1+0x5b8], R222 ;  /* 0x0005b8de01007387 */ /* 0x000fe60000100a00 */
[C---:B------:R-:W-:Y:S01]  /*1d820*/  IMAD.WIDE R220, R8.reuse, 0x4, R62 ;  /* 0x0000000408dc7825 */ /* 0x040fe200078e023e */
[----:B------:R-:W-:Y:S03]  /*1d830*/  STL.64 [R1+0x658], R216 ;  /* 0x000658d801007387 */ /* 0x000fe60000100a00 */
[C---:B------:R-:W-:Y:S01]  /*1d840*/  IMAD.WIDE R154, R8.reuse, 0x4, R24 ;  /* 0x00000004089a7825 */ /* 0x040fe200078e0218 */
[----:B------:R-:W-:Y:S03]  /*1d850*/  STL.64 [R1+0x6e0], R220 ;  /* 0x0006e0dc01007387 */ /* 0x000fe60000100a00 */
[C---:B-1----:R-:W-:Y:S01]  /*1d860*/  IMAD.WIDE R152, R8.reuse, 0x4, R26 ;  /* 0x0000000408987825 */ /* 0x042fe200078e021a */
[----:B------:R1:W-:Y:S03]  /*1d870*/  STL.64 [R1+0x170], R154 ;  /* 0x0001709a01007387 */ /* 0x0003e60000100a00 */
[C---:B----4-:R-:W-:Y:S01]  /*1d880*/  IMAD.WIDE R20, R8.reuse, 0x4, R28 ;  /* 0x0000000408147825 */ /* 0x050fe200078e021c */
[----:B------:R4:W-:Y:S04]  /*1d890*/  STL.64 [R1+0x1b8], R152 ;  /* 0x0001b89801007387 */ /* 0x0009e80000100a00 */
[----:B------:R4:W-:Y:S01]  /*1d8a0*/  STL.64 [R1+0x248], R20 ;  /* 0x0002481401007387 */ /* 0x0009e20000100a00 */
[----:B-1----:R-:W-:-:S04]  /*1d8b0*/  IMAD.WIDE R154, R8, 0x4, R30 ;  /* 0x00000004089a7825 */ /* 0x002fc800078e021e */
[C---:B----4-:R-:W-:Y:S01]  /*1d8c0*/  IMAD.WIDE R152, R8.reuse, 0x4, R32 ;  /* 0x0000000408987825 */ /* 0x050fe200078e0220 */
[----:B------:R1:W-:Y:S03]  /*1d8d0*/  STL.64 [R1+0x320], R154 ;  /* 0x0003209a01007387 */ /* 0x0003e60000100a00 */
[C---:B------:R-:W-:Y:S01]  /*1d8e0*/  IMAD.WIDE R20, R8.reuse, 0x4, R34 ;  /* 0x0000000408147825 */ /* 0x040fe200078e0222 */
        /* <DEDUP_REMOVED lines=10> */
[----:B------:R-:W-:Y:S03]  /*1d990*/  STL.64 [R1+0x5b0], R154 ;  /* 0x0005b09a01007387 */ /* 0x000fe60000100a00 */
[C---:B------:R-:W-:Y:S01]  /*1d9a0*/  IMAD.WIDE R20, R8.reuse, 0x4, R46 ;  /* 0x0000000408147825 */ /* 0x040fe200078e022e */
[----:B------:R-:W-:Y:S04]  /*1d9b0*/  STL.64 [R1+0x650], R152 ;  /* 0x0006509801007387 */ /* 0x000fe80000100a00 */
[----:B------:R3:W-:Y:S01]  /*1d9c0*/  STL.64 [R1+0x6d8], R20 ;  /* 0x0006d81401007387 */ /* 0x0007e20000100a00 */
[----:B------:R-:W-:-:S04]  /*1d9d0*/  IMAD.WIDE R228, R8, 0x4, R234 ;  /* 0x0000000408e47825 */ /* 0x000fc800078e02ea */
[----:B------:R-:W-:-:S04]  /*1d9e0*/  IMAD.WIDE R234, R8, 0x4, R236 ;  /* 0x0000000408ea7825 */ /* 0x000fc800078e02ec */
[----:B------:R-:W-:-:S04]  /*1d9f0*/  IMAD.WIDE R224, R8, 0x4, R226 ;  /* 0x0000000408e07825 */ /* 0x000fc800078e02e2 */
[----:B---3--:R-:W-:-:S05]  /*1da00*/  IMAD.WIDE R20, R8, 0x4, R186 ;  /* 0x0000000408147825 */ /* 0x008fca00078e02ba */
[----:B------:R1:W-:Y:S01]  /*1da10*/  STL.64 [R1+0x198], R20 ;  /* 0x0001981401007387 */ /* 0x0003e20000100a00 */
[----:B--2---:R-:W-:-:S05]  /*1da20*/  IMAD.WIDE R154, R8, 0x4, R182 ;  /* 0x00000004089a7825 */ /* 0x004fca00078e02b6 */
[----:B------:R2:W-:Y:S01]  /*1da30*/  STL.64 [R1+0x1a8], R154 ;  /* 0x0001a89a01007387 */ /* 0x0005e20000100a00 */
[----:B------:R-:W-:-:S04]  /*1da40*/  IMAD.WIDE R152, R8, 0x4, R180 ;  /* 0x0000000408987825 */ /* 0x000fc800078e02b4 */
[C---:B-1----:R-:W-:Y:S01]  /*1da50*/  IMAD.WIDE R20, R8.reuse, 0x4, R176 ;  /* 0x0000000408147825 */ /* 0x042fe200078e02b0 */
[----:B------:R1:W-:Y:S03]  /*1da60*/  STL.64 [R1+0x208], R152 ;  /* 0x0002089801007387 */ /* 0x0003e60000100a00 */
[C---:B--2---:R-:W-:Y:S01]  /*1da70*/  IMAD.WIDE R154, R8.reuse, 0x4, R172 ;  /* 0x00000004089a7825 */ /* 0x044fe200078e02ac */
[----:B------:R2:W-:Y:S04]  /*1da80*/  STL.64 [R1+0x318], R20 ;  /* 0x0003181401007387 */ /* 0x0005e80000100a00 */
[----:B------:R-:W-:Y:S01]  /*1da90*/  STL.64 [R1+0x3a0], R154 ;  /* 0x0003a09a01007387 */ /* 0x000fe20000100a00 */
[----:B-1----:R-:W-:-:S03]  /*1daa0*/  IMAD.WIDE R152, R8, 0x4, R168 ;  /* 0x0000000408987825 */ /* 0x002fc600078e02a8 */
[----:B------:R-:W3:Y:S01]  /*1dab0*/  LDL.LU.64 R236, [R1+0x40] ;  /* 0x0000400001ec7983 */ /* 0x000ee20000300a00 */
[----:B--2---:R-:W-:-:S03]  /*1dac0*/  IMAD.WIDE R20, R8, 0x4, R250 ;  /* 0x0000000408147825 */ /* 0x004fc600078e02fa */
[----:B------:R-:W-:Y:S04]  /*1dad0*/  STL.64 [R1+0x458], R152 ;  /* 0x0004589801007387 */ /* 0x000fe80000100a00 */
[----:B------:R-:W2:Y:S04]  /*1dae0*/  LDL.LU.64 R226, [R1+0x48] ;  /* 0x0000480001e27983 */ /* 0x000ea80000300a00 */
[----:B------:R1:W-:Y:S04]  /*1daf0*/  STL.64 [R1+0x4b0], R20 ;  /* 0x0004b01401007387 */ /* 0x0003e80000100a00 */
[----:B------:R-:W4:Y:S04]  /*1db00*/  LDL.LU.64 R174, [R1+0xa8] ;  /* 0x0000a80001ae7983 */ /* 0x000f280000300a00 */
[----:B------:R-:W3:Y:S04]  /*1db10*/  LDL.LU.64 R170, [R1+0xa0] ;  /* 0x0000a00001aa7983 */ /* 0x000ee80000300a00 */
[----:B------:R-:W4:Y:S04]  /*1db20*/  LDL.LU.64 R210, [R1+0x98] ;  /* 0x0000980001d27983 */ /* 0x000f280000300a00 */
[----:B------:R-:W2:Y:S04]  /*1db30*/  LDL.LU.64 R166, [R1+0x90] ;  /* 0x0000900001a67983 */ /* 0x000ea80000300a00 */
[----:B------:R-:W4:Y:S04]  /*1db40*/  LDL.LU.64 R214, [R1+0x88] ;  /* 0x0000880001d67983 */ /* 0x000f280000300a00 */
[----:B-1----:R-:W4:Y:S04]  /*1db50*/  LDL.LU.64 R20, [R1+0x80] ;  /* 0x0000800001147983 */ /* 0x002f280000300a00 */
[----:B------:R-:W4:Y:S04]  /*1db60*/  LDL.LU.64 R164, [R1+0x78] ;  /* 0x0000780001a47983 */ /* 0x000f280000300a00 */
[----:B------:R-:W4:Y:S04]  /*1db70*/  LDL.LU.64 R184, [R1+0x70] ;  /* 0x0000700001b87983 */ /* 0x000f280000300a00 */
[----:B------:R-:W4:Y:S04]  /*1db80*/  LDL.LU.64 R160, [R1+0x68] ;  /* 0x0000680001a07983 */ /* 0x000f280000300a00 */
[----:B------:R-:W4:Y:S04]  /*1db90*/  LDL.LU.64 R156, [R1+0x60] ;  /* 0x00006000019c7983 */ /* 0x000f280000300a00 */
[----:B------:R-:W4:Y:S04]  /*1dba0*/  LDL.LU.64 R152, [R1+0x58] ;  /* 0x0000580001987983 */ /* 0x000f280000300a00 */
[----:B------:R-:W4:Y:S04]  /*1dbb0*/  LDL.LU.64 R198, [R1+0x50] ;  /* 0x0000500001c67983 */ /* 0x000f280000300a00 */
[----:B------:R-:W4:Y:S04]  /*1dbc0*/  LDL.LU.64 R154, [R1+0xb0] ;  /* 0x0000b000019a7983 */ /* 0x000f280000300a00 */
[----:B------:R-:W4:Y:S01]  /*1dbd0*/  LDL.LU.64 R158, [R1+0xc0] ;  /* 0x0000c000019e7983 */ /* 0x000f220000300a00 */
[----:B------:R-:W-:-:S03]  /*1dbe0*/  IMAD.WIDE R250, R8, 0x4, R248 ;  /* 0x0000000408fa7825 */ /* 0x000fc600078e02f8 */
[----:B------:R-:W4:Y:S04]  /*1dbf0*/  LDL.LU.64 R162, [R1+0xd0] ;  /* 0x0000d00001a27983 */ /* 0x000f280000300a00 */
[----:B------:R-:W4:Y:S04]  /*1dc00*/  LDL.LU.64 R186, [R1+0xf0] ;  /* 0x0000f00001ba7983 */ /* 0x000f280000300a00 */
[----:B------:R-:W4:Y:S04]  /*1dc10*/  LDL.LU.64 R182, [R1+0x168] ;  /* 0x0001680001b67983 */ /* 0x000f280000300a00 */
[----:B------:R-:W4:Y:S04]  /*1dc20*/  LDL.LU.64 R180, [R1+0x160] ;  /* 0x0001600001b47983 */ /* 0x000f280000300a00 */
[----:B------:R-:W4:Y:S04]  /*1dc30*/  LDL.LU.64 R176, [R1+0x158] ;  /* 0x0001580001b07983 */ /* 0x000f280000300a00 */
[----:B------:R-:W4:Y:S04]  /*1dc40*/  LDL.LU.64 R172, [R1+0x150] ;  /* 0x0001500001ac7983 */ /* 0x000f280000300a00 */
[----:B------:R-:W4:Y:S04]  /*1dc50*/  LDL.LU.64 R168, [R1+0x148] ;  /* 0x0001480001a87983 */ /* 0x000f280000300a00 */
[----:B------:R-:W4:Y:S04]  /*1dc60*/  LDL.LU.64 R248, [R1+0x38] ;  /* 0x0000380001f87983 */ /* 0x000f280000300a00 */
[----:B------:R1:W-:Y:S02]  /*1dc70*/  STL.64 [R1+0x508], R250 ;  /* 0x000508fa01007387 */ /* 0x0003e40000100a00 */
[----:B-1----:R-:W-:-:S02]  /*1dc80*/  IMAD.WIDE R250, R8, 0x4, R244 ;  /* 0x0000000408fa7825 */ /* 0x002fc400078e02f4 */
[----:B------:R-:W4:Y:S04]  /*1dc90*/  LDL.LU.64 R244, [R1+0x30] ;  /* 0x0000300001f47983 */ /* 0x000f280000300a00 */
[----:B------:R1:W-:Y:S01]  /*1dca0*/  STL.64 [R1+0x590], R250 ;  /* 0x000590fa01007387 */ /* 0x0003e20000100a00 */
[----:B------:R-:W-:-:S04]  /*1dcb0*/  IMAD.WIDE R238, R8, 0x4, R238 ;  /* 0x0000000408ee7825 */ /* 0x000fc800078e02ee */
[----:B-1----:R-:W-:-:S04]  /*1dcc0*/  IMAD.WIDE R250, R8, 0x4, R242 ;  /* 0x0000000408fa7825 */ /* 0x002fc800078e02f2 */
[----:B------:R-:W-:-:S05]  /*1dcd0*/  IMAD.WIDE R242, R8, 0x4, R240 ;  /* 0x0000000408f27825 */ /* 0x000fca00078e02f0 */
[----:B------:R-:W-:Y:S04]  /*1dce0*/  STL.64 [R1+0x648], R242 ;  /* 0x000648f201007387 */ /* 0x000fe80000100a00 */
[----:B------:R-:W-:Y:S04]  /*1dcf0*/  STL.64 [R1+0x5a8], R250 ;  /* 0x0005a8fa01007387 */ /* 0x000fe80000100a00 */
[----:B------:R-:W-:Y:S01]  /*1dd00*/  STL.64 [R1+0x6d0], R238 ;  /* 0x0006d0ee01007387 */ /* 0x000fe20000100a00 */
[----:B------:R-:W-:Y:S01]  /*1dd10*/  IMAD.WIDE R4, R8, 0x4, R4 ;  /* 0x0000000408047825 */ /* 0x000fe200078e0204 */
[----:B------:R-:W-:-:S04]  /*1dd20*/  ISETP.GE.U32.AND P0, PT, R2, 0x7ffffd80, PT ;  /* 0x7ffffd800200780c */ /* 0x000fc80003f06070 */
[----:B------:R1:W-:Y:S04]  /*1dd30*/  LDGSTS.E [R16+0x7c00c], desc[UR8][R4.64], !P4 ;  /* 0x7c00c00004107fae */ /* 0x0003e8000e121848 */
[----:B------:R-:W0:Y:S01]  /*1dd40*/  LDGDEPBAR ;  /* 0x00000000000079af */ /* 0x000e220000000000 */
[----:B---3--:R-:W-:-:S04]  /*1dd50*/  IMAD.WIDE R170, R8, 0x4, R170 ;  /* 0x0000000408aa7825 */ /* 0x008fc800078e02aa */
[----:B--2---:R-:W-:-:S04]  /*1dd60*/  IMAD.WIDE R166, R8, 0x4, R166 ;  /* 0x0000000408a67825 */ /* 0x004fc800078e02a6 */
[----:B----4-:R-:W-:-:S04]  /*1dd70*/  IMAD.WIDE R20, R8, 0x4, R20 ;  /* 0x0000000408147825 */ /* 0x010fc800078e0214 */
[----:B------:R-:W-:-:S04]  /*1dd80*/  IMAD.WIDE R240, R8, 0x4, R244 ;  /* 0x0000000408f07825 */ /* 0x000fc800078e02f4 */
[----:B------:R-:W-:-:S04]  /*1dd90*/  IMAD.WIDE R244, R8, 0x4, R248 ;  /* 0x0000000408f47825 */ /* 0x000fc800078e02f8 */
[----:B------:R-:W-:-:S04]  /*1dda0*/  IMAD.WIDE R248, R8, 0x4, R236 ;  /* 0x0000000408f87825 */ /* 0x000fc800078e02ec */
[----:B------:R-:W-:-:S04]  /*1ddb0*/  IMAD.WIDE R236, R8, 0x4, R226 ;  /* 0x0000000408ec7825 */ /* 0x000fc800078e02e2 */
[C---:B------:R-:W-:Y:S01]  /*1ddc0*/  IMAD.WIDE R226, R8.reuse, 0x4, R174 ;  /* 0x0000000408e27825 */ /* 0x040fe200078e02ae */
[----:B------:R-:W-:Y:S03]  /*1ddd0*/  STL.64 [R1], R236 ;  /* 0x000000ec01007387 */ /* 0x000fe60000100a00 */
[C---:B------:R-:W-:Y:S01]  /*1dde0*/  IMAD.WIDE R174, R8.reuse, 0x4, R210 ;  /* 0x0000000408ae7825 */ /* 0x040fe200078e02d2 */
[----:B------:R-:W-:Y:S04]  /*1ddf0*/  STL.64 [R1+0x1d8], R226 ;  /* 0x0001d8e201007387 */ /* 0x000fe80000100a00 */
[----:B------:R2:W-:Y:S04]  /*1de00*/  STL.64 [R1+0x1e8], R170 ;  /* 0x0001e8aa01007387 */ /* 0x0005e80000100a00 */
[----:B------:R-:W-:Y:S04]  /*1de10*/  STL.64 [R1+0x1f8], R174 ;  /* 0x0001f8ae01007387 */ /* 0x000fe80000100a00 */
[----:B------:R3:W-:Y:S01]  /*1de20*/  STL.64 [R1+0x310], R166 ;  /* 0x000310a601007387 */ /* 0x0007e20000100a00 */
[----:B--2---:R-:W-:-:S05]  /*1de30*/  IMAD.WIDE R170, R8, 0x4, R214 ;  /* 0x0000000408aa7825 */ /* 0x004fca00078e02d6 */
[----:B------:R-:W-:Y:S01]  /*1de40*/  STL.64 [R1+0x3e0], R170 ;  /* 0x0003e0aa01007387 */ /* 0x000fe20000100a00 */
[----:B---3--:R-:W-:-:S03]  /*1de50*/  IMAD.WIDE R166, R8, 0x4, R164 ;  /* 0x0000000408a67825 */ /* 0x008fc600078e02a4 */
[----:B------:R2:W-:Y:S01]  /*1de60*/  STL.64 [R1+0x440], R20 ;  /* 0x0004401401007387 */ /* 0x0005e20000100a00 */
[----:B------:R-:W-:-:S03]  /*1de70*/  IMAD.WIDE R164, R8, 0x4, R184 ;  /* 0x0000000408a47825 */ /* 0x000fc600078e02b8 */
[----:B------:R-:W-:Y:S04]  /*1de80*/  STL.64 [R1+0x4a8], R166 ;  /* 0x0004a8a601007387 */ /* 0x000fe80000100a00 */
[----:B------:R-:W-:Y:S01]  /*1de90*/  STL.64 [R1+0x500], R164 ;  /* 0x000500a401007387 */ /* 0x000fe20000100a00 */
[----:B--2---:R-:W-:-:S04]  /*1dea0*/  IMAD.WIDE R20, R8, 0x4, R160 ;  /* 0x0000000408147825 */ /* 0x004fc800078e02a0 */
[C---:B------:R-:W-:Y:S01]  /*1deb0*/  IMAD.WIDE R160, R8.reuse, 0x4, R156 ;  /* 0x0000000408a07825 */ /* 0x040fe200078e029c */
[----:B------:R2:W-:Y:S03]  /*1dec0*/  STL.64 [R1+0x5d0], R20 ;  /* 0x0005d01401007387 */ /* 0x0005e60000100a00 */
[C---:B------:R-:W-:Y:S01]  /*1ded0*/  IMAD.WIDE R156, R8.reuse, 0x4, R152 ;  /* 0x00000004089c7825 */ /* 0x040fe200078e0298 */
[----:B------:R-:W-:Y:S03]  /*1dee0*/  STL.64 [R1+0x5e0], R160 ;  /* 0x0005e0a001007387 */ /* 0x000fe60000100a00 */
[C---:B------:R-:W-:Y:S01]  /*1def0*/  IMAD.WIDE R152, R8.reuse, 0x4, R154 ;  /* 0x0000000408987825 */ /* 0x040fe200078e029a */
[----:B------:R-:W-:Y:S03]  /*1df00*/  STL.64 [R1+0x640], R156 ;  /* 0x0006409c01007387 */ /* 0x000fe60000100a00 */
[----:B--2---:R-:W-:-:S04]  /*1df10*/  IMAD.WIDE R20, R8, 0x4, R198 ;  /* 0x0000000408147825 */ /* 0x004fc800078e02c6 */
[C---:B------:R-:W-:Y:S01]  /*1df20*/  IMAD.WIDE R154, R8.reuse, 0x4, R158 ;  /* 0x00000004089a7825 */ /* 0x040fe200078e029e */
[----:B------:R2:W-:Y:S04]  /*1df30*/  STL.64 [R1+0x698], R20 ;  /* 0x0006981401007387 */ /* 0x0005e80000100a00 */
[----:B------:R3:W-:Y:S04]  /*1df40*/  STL.64 [R1+0x10], R152 ;  /* 0x0000109801007387 */ /* 0x0007e80000100a00 */
[----:B------:R4:W-:Y:S01]  /*1df50*/  STL.64 [R1+0x20], R154 ;  /* 0x0000209a01007387 */ /* 0x0009e20000100a00 */
[----:B--2---:R-:W-:-:S04]  /*1df60*/  IMAD.WIDE R20, R8, 0x4, R162 ;  /* 0x0000000408147825 */ /* 0x004fc800078e02a2 */
[C---:B---3--:R-:W-:Y:S01]  /*1df70*/  IMAD.WIDE R152, R8.reuse, 0x4, R186 ;  /* 0x0000000408987825 */ /* 0x048fe200078e02ba */
[----:B------:R2:W-:Y:S03]  /*1df80*/  STL.64 [R1+0x30], R20 ;  /* 0x0000301401007387 */ /* 0x0005e60000100a00 */
[C---:B----4-:R-:W-:Y:S01]  /*1df90*/  IMAD.WIDE R154, R8.reuse, 0x4, R182 ;  /* 0x00000004089a7825 */ /* 0x050fe200078e02b6 */
[----:B------:R3:W-:Y:S04]  /*1dfa0*/  STL.64 [R1+0x40], R152 ;  /* 0x0000409801007387 */ /* 0x0007e80000100a00 */
[----:B------:R4:W-:Y:S01]  /*1dfb0*/  STL.64 [R1+0x218], R154 ;  /* 0x0002189a01007387 */ /* 0x0009e20000100a00 */
[----:B--2---:R-:W-:-:S04]  /*1dfc0*/  IMAD.WIDE R20, R8, 0x4, R180 ;  /* 0x0000000408147825 */ /* 0x004fc800078e02b4 */
[----:B---3--:R-:W-:Y:S01]  /*1dfd0*/  IMAD.WIDE R152, R8, 0x4, R176 ;  /* 0x0000000408987825 */ /* 0x008fe200078e02b0 */
[----:B------:R2:W-:Y:S01]  /*1dfe0*/  STL.64 [R1+0x228], R20 ;  /* 0x0002281401007387 */ /* 0x0005e20000100a00 */
[----:B------:R-:W-:Y:S01]  /*1dff0*/  IADD3 R252, R252, -0x202, RZ ;  /* 0xfffffdfefcfc7810 */ /* 0x000fe20007ffe0ff */
[----:B------:R-:W3:Y:S01]  /*1e000*/  LDC R176, c[0x0][0x230] ;  /* 0x00008c00ffb07b82 */ /* 0x000ee20000000800 */
[C---:B----4-:R-:W-:Y:S01]  /*1e010*/  IMAD.WIDE R154, R8.reuse, 0x4, R172 ;  /* 0x00000004089a7825 */ /* 0x050fe200078e02ac */
[----:B------:R4:W-:Y:S04]  /*1e020*/  STL.64 [R1+0x238], R152 ;  /* 0x0002389801007387 */ /* 0x0009e80000100a00 */
[----:B------:R1:W-:Y:S01]  /*1e030*/  STL.64 [R1+0x308], R154 ;  /* 0x0003089a01007387 */ /* 0x0003e20000100a00 */
[----:B--2---:R-:W-:Y:S01]  /*1e040*/  IMAD.WIDE R20, R8, 0x4, R168 ;  /* 0x0000000408147825 */ /* 0x004fe200078e02a8 */
[----:B------:R-:W-:Y:S01]  /*1e050*/  ISETP.GE.U32.AND P1, PT, R252, 0x7ffffd7f, PT ;  /* 0x7ffffd7ffc00780c */ /* 0x000fe20003f26070 */
[----:B------:R-:W2:Y:S02]  /*1e060*/  LDC R169, c[0x0][0x230] ;  /* 0x00008c00ffa97b82 */ /* 0x000ea40000000800 */
[----:B----4-:R-:W-:-:S02]  /*1e070*/  IMAD.WIDE R152, R8, 0x4, R22 ;  /* 0x0000000408987825 */ /* 0x010fc400078e0216 */
[----:B------:R-:W4:Y:S04]  /*1e080*/  LDL.LU.64 R22, [R1+0xd98] ;  /* 0x000d980001167983 */ /* 0x000f280000300a00 */
[----:B------:R1:W-:Y:S02]  /*1e090*/  STL.64 [R1+0x420], R20 ;  /* 0x0004201401007387 */ /* 0x0003e40000100a00 */
[C---:B-1----:R-:W-:Y:S01]  /*1e0a0*/  IMAD.WIDE R154, R8.reuse, 0x4, R12 ;  /* 0x00000004089a7825 */ /* 0x042fe200078e020c */
[----:B------:R-:W1:Y:S03]  /*1e0b0*/  LDC R172, c[0x0][0x230] ;  /* 0x00008c00ffac7b82 */ /* 0x000e660000000800 */
[----:B------:R-:W-:-:S04]  /*1e0c0*/  IMAD.WIDE R178, R8, 0x4, R178 ;  /* 0x0000000408b27825 */ /* 0x000fc800078e02b2 */
[C---:B------:R-:W-:Y:S01]  /*1e0d0*/  IMAD.WIDE R208, R8.reuse, 0x4, R208 ;  /* 0x0000000408d07825 */ /* 0x040fe200078e02d0 */
[----:B------:R-:W3:Y:S03]  /*1e0e0*/  LDC R173, c[0x0][0x230] ;  /* 0x00008c00ffad7b82 */ /* 0x000ee60000000800 */
[C---:B------:R-:W-:Y:S02]  /*1e0f0*/  IMAD.WIDE R20, R8.reuse, 0x4, R6 ;  /* 0x0000000408147825 */ /* 0x040fe400078e0206 */
[----:B------:R-:W2:Y:S04]  /*1e100*/  LDL.LU.64 R6, [R1+0xd90] ;  /* 0x000d900001067983 */ /* 0x000ea80000300a00 */
[----:B------:R1:W-:Y:S04]  /*1e110*/  STL.64 [R1+0x430], R152 ;  /* 0x0004309801007387 */ /* 0x0003e80000100a00 */
[----:B------:R-:W2:Y:S04]  /*1e120*/  LDL.LU.64 R12, [R1+0xd88] ;  /* 0x000d8800010c7983 */ /* 0x000ea80000300a00 */
[----:B------:R1:W-:Y:S02]  /*1e130*/  STL.64 [R1+0x4a0], R20 ;  /* 0x0004a01401007387 */ /* 0x0003e40000100a00 */
[----:B-1----:R-:W-:-:S02]  /*1e140*/  IMAD.WIDE R152, R8, 0x4, R188 ;  /* 0x0000000408987825 */ /* 0x002fc400078e02bc */
[----:B------:R-:W-:Y:S02]  /*1e150*/  STL.64 [R1+0x4f8], R154 ;  /* 0x0004f89a01007387 */ /* 0x000fe40000100a00 */
[C---:B------:R-:W-:Y:S02]  /*1e160*/  IMAD.WIDE R20, R8.reuse, 0x4, R14 ;  /* 0x0000000408147825 */ /* 0x040fe400078e020e */
[----:B------:R-:W-:Y:S02]  /*1e170*/  STL.64 [R1+0x610], R152 ;  /* 0x0006109801007387 */ /* 0x000fe40000100a00 */
[C---:B------:R-:W-:Y:S02]  /*1e180*/  IMAD.WIDE R14, R8.reuse, 0x4, R10 ;  /* 0x00000004080e7825 */ /* 0x040fe400078e020a */
[----:B------:R1:W-:Y:S02]  /*1e190*/  STL.64 [R1+0x620], R20 ;  /* 0x0006201401007387 */ /* 0x0003e40000100a00 */
[----:B------:R-:W-:-:S02]  /*1e1a0*/  IMAD.WIDE R10, R8, 0x4, R4 ;  /* 0x00000004080a7825 */ /* 0x000fc400078e0204 */
[----:B------:R-:W-:Y:S04]  /*1e1b0*/  STL.64 [R1+0x638], R14 ;  /* 0x0006380e01007387 */ /* 0x000fe80000100a00 */
[----:B------:R3:W-:Y:S04]  /*1e1c0*/  STL.64 [R1+0x688], R10 ;  /* 0x0006880a01007387 */ /* 0x0007e80000100a00 */
        /* <DEDUP_REMOVED lines=24> */
[----:B---3--:R-:W3:Y:S04]  /*1e350*/  LDL.LU.64 R10, [R1+0xac8] ;  /* 0x000ac800010a7983 */ /* 0x008ee80000300a00 */
[----:B------:R-:W3:Y:S01]  /*1e360*/  LDL.LU.64 R14, [R1+0xac0] ;  /* 0x000ac000010e7983 */ /* 0x000ee20000300a00 */
[----:B--2---:R-:W-:-:S03]  /*1e370*/  IMAD.WIDE R54, R7, 0x4, R12 ;  /* 0x0000000407367825 */ /* 0x004fc600078e020c */
[----:B------:R-:W2:Y:S01]  /*1e380*/  LDL.LU.64 R12, [R1+0xab8] ;  /* 0x000ab800010c7983 */ /* 0x000ea20000300a00 */
[----:B----4-:R-:W-:-:S04]  /*1e390*/  IMAD.WIDE R30, R7, 0x4, R174 ;  /* 0x00000004071e7825 */ /* 0x010fc800078e02ae */
[----:B------:R-:W-:-:S04]  /*1e3a0*/  IMAD.WIDE R32, R7, 0x4, R170 ;  /* 0x0000000407207825 */ /* 0x000fc800078e02aa */
        /* <DEDUP_REMOVED lines=9> */
[C---:B------:R-:W-:Y:S02]  /*1e440*/  IMAD.WIDE R60, R7.reuse, 0x4, R182 ;  /* 0x00000004073c7825 */ /* 0x040fe400078e02b6 */
[----:B------:R-:W4:Y:S02]  /*1e450*/  LDL.LU.64 R182, [R1+0xab0] ;  /* 0x000ab00001b67983 */ /* 0x000f240000300a00 */
[C---:B------:R-:W-:Y:S02]  /*1e460*/  IMAD.WIDE R62, R7.reuse, 0x4, R180 ;  /* 0x00000004073e7825 */ /* 0x040fe400078e02b4 */
        /* <DEDUP_REMOVED lines=19> */
[----:B------:R-:W4:Y:S04]  /*1e5a0*/  LDL.LU.64 R154, [R1+0xa40] ;  /* 0x000a4000019a7983 */ /* 0x000f280000300a00 */
[----:B------:R-:W4:Y:S04]  /*1e5b0*/  LDL.LU.64 R158, [R1+0xa38] ;  /* 0x000a3800019e7983 */ /* 0x000f280000300a00 */
[----:B------:R-:W4:Y:S04]  /*1e5c0*/  LDL.LU.64 R162, [R1+0x930] ;  /* 0x0009300001a27983 */ /* 0x000f280000300a00 */
[----:B------:R-:W4:Y:S04]  /*1e5d0*/  LDL.LU.64 R2, [R1+0x928] ;  /* 0x0009280001027983 */ /* 0x000f280000300a00 */
[----:B------:R-:W4:Y:S01]  /*1e5e0*/  LDL.LU.64 R4, [R1+0x920] ;  /* 0x0009200001047983 */ /* 0x000f220000300a00 */
[----:B---3--:R-:W-:-:S03]  /*1e5f0*/  IMAD.WIDE R74, R7, 0x4, R10 ;  /* 0x00000004074a7825 */ /* 0x008fc600078e020a */
[----:B------:R-:W3:Y:S01]  /*1e600*/  LDL.LU.64 R10, [R1+0x910] ;  /* 0x00091000010a7983 */ /* 0x000ee20000300a00 */
[----:B------:R-:W-:-:S03]  /*1e610*/  IMAD.WIDE R72, R7, 0x4, R188 ;  /* 0x0000000407487825 */ /* 0x000fc600078e02bc */
[----:B------:R-:W3:Y:S01]  /*1e620*/  LDL.LU.64 R188, [R1+0x908] ;  /* 0x0009080001bc7983 */ /* 0x000ee20000300a00 */
[----:B------:R-:W-:-:S03]  /*1e630*/  IMAD.WIDE R76, R7, 0x4, R14 ;  /* 0x00000004074c7825 */ /* 0x000fc600078e020e */
[----:B------:R-:W3:Y:S01]  /*1e640*/  LDL.LU.64 R14, [R1+0x900] ;  /* 0x00090000010e7983 */ /* 0x000ee20000300a00 */
[----:B------:R-:W-:-:S04]  /*1e650*/  IMAD.WIDE R24, R7, 0x4, R242 ;  /* 0x0000000407187825 */ /* 0x000fc800078e02f2 */
[----:B------:R-:W-:-:S04]  /*1e660*/  IMAD.WIDE R26, R7, 0x4, R236 ;  /* 0x00000004071a7825 */ /* 0x000fc800078e02ec */
[----:B------:R-:W-:-:S04]  /*1e670*/  IMAD.WIDE R28, R7, 0x4, R226 ;  /* 0x00000004071c7825 */ /* 0x000fc800078e02e2 */
[----:B------:R-:W-:-:S04]  /*1e680*/  IMAD.WIDE R66, R7, 0x4, R186 ;  /* 0x0000000407427825 */ /* 0x000fc800078e02ba */
[C---:B--2---:R-:W-:Y:S02]  /*1e690*/  IMAD.WIDE R78, R7.reuse, 0x4, R12 ;  /* 0x00000004074e7825 */ /* 0x044fe400078e020c */
[----:B------:R-:W2:Y:S04]  /*1e6a0*/  LDL.LU.64 R12, [R1+0x8f8] ;  /* 0x0008f800010c7983 */ /* 0x000ea80000300a00 */
[----:B------:R-:W2:Y:S04]  /*1e6b0*/  LDL.LU.64 R238, [R1+0x8e0] ;  /* 0x0008e00001ee7983 */ /* 0x000ea80000300a00 */
[----:B------:R-:W2:Y:S04]  /*1e6c0*/  LDL.LU.64 R242, [R1+0x8d8] ;  /* 0x0008d80001f27983 */ /* 0x000ea80000300a00 */
[----:B------:R-:W2:Y:S04]  /*1e6d0*/  LDL.LU.64 R236, [R1+0x8d0] ;  /* 0x0008d00001ec7983 */ /* 0x000ea80000300a00 */
[----:B------:R-:W2:Y:S04]  /*1e6e0*/  LDL.LU.64 R226, [R1+0x8c8] ;  /* 0x0008c80001e27983 */ /* 0x000ea80000300a00 */
[----:B------:R-:W2:Y:S01]  /*1e6f0*/  LDL.LU.64 R186, [R1+0x8c0] ;  /* 0x0008c00001ba7983 */ /* 0x000ea20000300a00 */
[----:B----4-:R-:W-:-:S03]  /*1e700*/  IMAD.WIDE R80, R7, 0x4, R182 ;  /* 0x0000000407507825 */ /* 0x010fc600078e02b6 */
        /* <DEDUP_REMOVED lines=37> */
[----:B---3--:R-:W-:-:S04]  /*1e960*/  IMAD.WIDE R120, R7, 0x4, R10 ;  /* 0x0000000407787825 */ /* 0x008fc800078e020a */
[----:B------:R-:W-:-:S04]  /*1e970*/  IMAD.WIDE R122, R7, 0x4, R188 ;  /* 0x00000004077a7825 */ /* 0x000fc800078e02bc */
[----:B------:R-:W-:-:S04]  /*1e980*/  IMAD.WIDE R124, R7, 0x4, R14 ;  /* 0x00000004077c7825 */ /* 0x000fc800078e020e */
[----:B--2---:R-:W-:-:S04]  /*1e990*/  IMAD.WIDE R126, R7, 0x4, R12 ;  /* 0x00000004077e7825 */ /* 0x004fc800078e020c */
[C---:B----4-:R-:W-:Y:S02]  /*1e9a0*/  IMAD.WIDE R118, R7.reuse, 0x4, R4 ;  /* 0x0000000407767825 */ /* 0x050fe400078e0204 */
[----:B------:R-:W2:Y:S04]  /*1e9b0*/  LDL.LU.64 R4, [R1+0xcf8] ;  /* 0x000cf80001047983 */ /* 0x000ea80000300a00 */
[----:B------:R-:W3:Y:S04]  /*1e9c0*/  LDL.LU.64 R10, [R1+0xcf0] ;  /* 0x000cf000010a7983 */ /* 0x000ee80000300a00 */
[----:B------:R-:W4:Y:S04]  /*1e9d0*/  LDL.LU.64 R188, [R1+0xce8] ;  /* 0x000ce80001bc7983 */ /* 0x000f280000300a00 */
[----:B------:R-:W2:Y:S04]  /*1e9e0*/  LDL.LU.64 R14, [R1+0xce0] ;  /* 0x000ce000010e7983 */ /* 0x000ea80000300a00 */
[----:B------:R-:W3:Y:S01]  /*1e9f0*/  LDL.LU.64 R12, [R1+0xcd8] ;  /* 0x000cd800010c7983 */ /* 0x000ee20000300a00 */
[----:B--2---:R-:W-:-:S04]  /*1ea00*/  IMAD.WIDE R130, R7, 0x4, R14 ;  /* 0x0000000407827825 */ /* 0x004fc800078e020e */
[C---:B---3--:R-:W-:Y:S02]  /*1ea10*/  IMAD.WIDE R128, R7.reuse, 0x4, R12 ;  /* 0x0000000407807825 */ /* 0x048fe400078e020c */
[----:B------:R-:W2:Y:S04]  /*1ea20*/  LDL.LU.64 R12, [R1+0xcd0] ;  /* 0x000cd000010c7983 */ /* 0x000ea80000300a00 */
[----:B------:R-:W3:Y:S01]  /*1ea30*/  LDL.LU.64 R14, [R1+0xcc8] ;  /* 0x000cc800010e7983 */ /* 0x000ee20000300a00 */
[----:B------:R-:W-:-:S04]  /*1ea40*/  IMAD.WIDE R136, R7, 0x4, R236 ;  /* 0x0000000407887825 */ /* 0x000fc800078e02ec */
[----:B------:R-:W-:-:S04]  /*1ea50*/  IMAD.WIDE R150, R7, 0x4, R2 ;  /* 0x0000000407967825 */ /* 0x000fc800078e0202 */
[----:B------:R-:W-:-:S04]  /*1ea60*/  IMAD.WIDE R2, R7, 0x4, R24 ;  /* 0x0000000407027825 */ /* 0x000fc800078e0218 */
[C---:B------:R-:W-:Y:S02]  /*1ea70*/  IMAD.WIDE R140, R7.reuse, 0x4, R186 ;  /* 0x00000004078c7825 */ /* 0x040fe400078e02ba */
[----:B------:R-:W2:Y:S02]  /*1ea80*/  LDL.64 R186, [R1+0x190] ;  /* 0x0001900001ba7983 */ /* 0x000ea40000100a00 */
[C---:B------:R-:W-:Y:S02]  /*1ea90*/  IMAD.WIDE R138, R7.reuse, 0x4, R226 ;  /* 0x00000004078a7825 */ /* 0x040fe400078e02e2 */
[----:B------:R1:W-:Y:S02]  /*1eaa0*/  STL.64 [R1+0x678], R2 ;  /* 0x0006780201007387 */ /* 0x0003e40000100a00 */
[----:B-1----:R-:W-:-:S05]  /*1eab0*/  IMAD.WIDE R2, R7, 0x4, R26 ;  /* 0x0000000407027825 */ /* 0x002fca00078e021a */
[----:B------:R1:W-:Y:S01]  /*1eac0*/  STL.64 [R1+0x700], R2 ;  /* 0x0007000201007387 */ /* 0x0003e20000100a00 */
[----:B------:R-:W-:-:S04]  /*1ead0*/  IMAD.WIDE R142, R7, 0x4, R182 ;  /* 0x00000004078e7825 */ /* 0x000fc800078e02b6 */
[----:B-1----:R-:W-:-:S05]  /*1eae0*/  IMAD.WIDE R2, R7, 0x4, R28 ;  /* 0x0000000407027825 */ /* 0x002fca00078e021c */
[----:B------:R1:W-:Y:S02]  /*1eaf0*/  STL.64 [R1+0x748], R2 ;  /* 0x0007480201007387 */ /* 0x0003e40000100a00 */
[----:B-1----:R-:W-:-:S05]  /*1eb00*/  IMAD.WIDE R2, R7, 0x4, R30 ;  /* 0x0000000407027825 */ /* 0x002fca00078e021e */
[----:B------:R1:W-:Y:S01]  /*1eb10*/  STL.64 [R1+0x750], R2 ;  /* 0x0007500201007387 */ /* 0x0003e20000100a00 */
[----:B------:R-:W-:-:S04]  /*1eb20*/  IMAD.WIDE R144, R7, 0x4, R180 ;  /* 0x0000000407907825 */ /* 0x000fc800078e02b4 */
[----:B-1----:R-:W-:-:S04]  /*1eb30*/  IMAD.WIDE R2, R7, 0x4, R32 ;  /* 0x0000000407027825 */ /* 0x002fc800078e0220 */
[----:B----4-:R-:W-:-:S04]  /*1eb40*/  IMAD.WIDE R146, R7, 0x4, R188 ;  /* 0x0000000407927825 */ /* 0x010fc800078e02bc */
[----:B------:R-:W-:-:S04]  /*1eb50*/  IMAD.WIDE R148, R7, 0x4, R4 ;  /* 0x0000000407947825 */ /* 0x000fc800078e0204 */
[----:B------:R-:W-:-:S04]  /*1eb60*/  IMAD.WIDE R4, R7, 0x4, R38 ;  /* 0x0000000407047825 */ /* 0x000fc800078e0226 */
[----:B------:R-:W-:-:S04]  /*1eb70*/  IMAD.WIDE R188, R7, 0x4, R102 ;  /* 0x0000000407bc7825 */ /* 0x000fc800078e0266 */
[C---:B------:R-:W-:Y:S01]  /*1eb80*/  IMAD.WIDE R134, R7.reuse, 0x4, R242 ;  /* 0x0000000407867825 */ /* 0x040fe200078e02f2 */
[----:B---3--:R-:W-:Y:S04]  /*1eb90*/  LDGSTS.E [R15+-0x28000], desc[UR8][R24.64], P6 ;  /* 0xd8000000180f7fae */ /* 0x008fe8000b121848 */
[----:B------:R-:W-:Y:S04]  /*1eba0*/  LDGSTS.E [R15+-0x27c00], desc[UR8][R40.64], P6 ;  /* 0xd8400000280f7fae */ /* 0x000fe8000b121848 */
[----:B------:R-:W-:Y:S04]  /*1ebb0*/  LDGSTS.E [R15+-0x27800], desc[UR8][R56.64], P6 ;  /* 0xd8800000380f7fae */ /* 0x000fe8000b121848 */
        /* <DEDUP_REMOVED lines=9> */
[----:B--2---:R2:W-:Y:S01]  /*1ec50*/  STL.64 [R1+0xc88], R12 ;  /* 0x000c880c01007387 */ /* 0x0045e20000100a00 */
[C---:B------:R-:W-:Y:S01]  /*1ec60*/  IMAD.WIDE R132, R7.reuse, 0x4, R238 ;  /* 0x0000000407847825 */ /* 0x040fe200078e02ee */
[----:B-1----:R-:W1:Y:S02]  /*1ec70*/  LDC R27, c[0x0][0x230] ;  /* 0x00008c00ff1b7b82 */ /* 0x002e640000000800 */
[----:B------:R-:W-:Y:S04]  /*1ec80*/  LDGSTS.E [R14+-0x26f80], desc[UR8][R90.64], P6 ;  /* 0xd90800005a0e7fae */ /* 0x000fe8000b121848 */
[----:B------:R-:W-:Y:S04]  /*1ec90*/  LDGSTS.E [R14+-0x26b80], desc[UR8][R106.64], P6 ;  /* 0xd94800006a0e7fae */ /* 0x000fe8000b121848 */
[----:B------:R-:W-:Y:S04]  /*1eca0*/  LDGSTS.E [R14+-0x26780], desc[UR8][R122.64], P6 ;  /* 0xd98800007a0e7fae */ /* 0x000fe8000b121848 */
[----:B------:R-:W-:Y:S04]  /*1ecb0*/  LDGSTS.E [R14+-0x26380], desc[UR8][R138.64], P6 ;  /* 0xd9c800008a0e7fae */ /* 0x000fe8000b121848 */
[----:B------:R3:W-:Y:S04]  /*1ecc0*/  LDGSTS.E [R13+-0x27f00], desc[UR8][R28.64], P6 ;  /* 0xd81000001c0d7fae */ /* 0x0007e8000b121848 */
[----:B------:R-:W-:Y:S04]  /*1ecd0*/  LDGSTS.E [R13+-0x27b00], desc[UR8][R44.64], P6 ;  /* 0xd85000002c0d7fae */ /* 0x000fe8000b121848 */
[----:B------:R-:W-:Y:S04]  /*1ece0*/  LDGSTS.E [R13+-0x27700], desc[UR8][R60.64], P6 ;  /* 0xd89000003c0d7fae */ /* 0x000fe8000b121848 */
[----:B------:R-:W-:Y:S01]  /*1ecf0*/  LDGSTS.E [R13+-0x27300], desc[UR8][R76.64], P6 ;  /* 0xd8d000004c0d7fae */ /* 0x000fe2000b121848 */
[----:B------:R-:W-:Y:S01]  /*1ed00*/  IMAD.WIDE R180, R7, 0x4, R150 ;  /* 0x0000000407b47825 */ /* 0x000fe200078e0296 */
[----:B---3--:R-:W3:Y:S02]  /*1ed10*/  LDC R29, c[0x0][0x230] ;  /* 0x00008c00ff1d7b82 */ /* 0x008ee40000000800 */
[----:B------:R-:W-:Y:S04]  /*1ed20*/  LDGSTS.E [R13+-0x26f00], desc[UR8][R92.64], P6 ;  /* 0xd91000005c0d7fae */ /* 0x000fe8000b121848 */
[----:B------:R-:W-:Y:S01]  /*1ed30*/  LDGSTS.E [R13+-0x26b00], desc[UR8][R108.64], P6 ;  /* 0xd95000006c0d7fae */ /* 0x000fe2000b121848 */
[----:B------:R-:W-:Y:S01]  /*1ed40*/  VIADD R168, R23, 0x100000 ;  /* 0x0010000017a87836 */ /* 0x000fe20000000000 */
[----:B------:R-:W4:Y:S02]  /*1ed50*/  LDC R28, c[0x0][0x230] ;  /* 0x00008c00ff1c7b82 */ /* 0x000f240000000800 */
[----:B------:R-:W-:Y:S04]  /*1ed60*/  LDGSTS.E [R13+-0x26700], desc[UR8][R124.64], P6 ;  /* 0xd99000007c0d7fae */ /* 0x000fe8000b121848 */
[----:B------:R-:W-:Y:S04]  /*1ed70*/  LDGSTS.E [R13+-0x26300], desc[UR8][R140.64], P6 ;  /* 0xd9d000008c0d7fae */ /* 0x000fe8000b121848 */
[----:B------:R2:W-:Y:S04]  /*1ed80*/  LDGSTS.E [R12+-0x27e80], desc[UR8][R30.64], P6 ;  /* 0xd81800001e0c7fae */ /* 0x0005e8000b121848 */
[----:B------:R-:W-:Y:S04]  /*1ed90*/  LDGSTS.E [R12+-0x27a80], desc[UR8][R46.64], P6 ;  /* 0xd85800002e0c7fae */ /* 0x000fe8000b121848 */
[----:B------:R-:W-:Y:S04]  /*1eda0*/  LDGSTS.E [R12+-0x27680], desc[UR8][R62.64], P6 ;  /* 0xd89800003e0c7fae */ /* 0x000fe8000b121848 */
[----:B------:R-:W-:Y:S01]  /*1edb0*/  LDGSTS.E [R12+-0x27280], desc[UR8][R78.64], P6 ;  /* 0xd8d800004e0c7fae */ /* 0x000fe2000b121848 */
[C---:B------:R-:W-:Y:S01]  /*1edc0*/  IMAD.WIDE R212, R8.reuse, 0x4, R212 ;  /* 0x0000000408d47825 */ /* 0x040fe200078e02d4 */
[----:B--2---:R-:W2:Y:S02]  /*1edd0*/  LDC R30, c[0x0][0x230] ;  /* 0x00008c00ff1e7b82 */ /* 0x004ea40000000800 */
[----:B------:R-:W-:Y:S04]  /*1ede0*/  LDGSTS.E [R12+-0x26e80], desc[UR8][R94.64], P6 ;  /* 0xd91800005e0c7fae */ /* 0x000fe8000b121848 */
[----:B------:R-:W-:Y:S01]  /*1edf0*/  LDGSTS.E [R12+-0x26a80], desc[UR8][R110.64], P6 ;  /* 0xd95800006e0c7fae */ /* 0x000fe2000b121848 */
[----:B------:R-:W-:Y:S01]  /*1ee00*/  IMAD.WIDE R232, R8, 0x4, R232 ;  /* 0x0000000408e87825 */ /* 0x000fe200078e02e8 */
[----:B------:R-:W2:Y:S02]  /*1ee10*/  LDC R31, c[0x0][0x230] ;  /* 0x00008c00ff1f7b82 */ /* 0x000ea40000000800 */
[----:B------:R-:W-:Y:S04]  /*1ee20*/  LDGSTS.E [R12+-0x26680], desc[UR8][R126.64], P6 ;  /* 0xd99800007e0c7fae */ /* 0x000fe8000b121848 */
[----:B------:R1:W-:Y:S04]  /*1ee30*/  LDGSTS.E [R12+-0x26280], desc[UR8][R142.64], P6 ;  /* 0xd9d800008e0c7fae */ /* 0x0003e8000b121848 */
[----:B------:R3:W-:Y:S04]  /*1ee40*/  LDGSTS.E [R11+-0x27e00], desc[UR8][R32.64], P6 ;  /* 0xd8200000200b7fae */ /* 0x0007e8000b121848 */
[----:B------:R4:W-:Y:S04]  /*1ee50*/  STL.64 [R1+0x758], R2 ;  /* 0x0007580201007387 */ /* 0x0009e80000100a00 */
[----:B------:R-:W-:Y:S04]  /*1ee60*/  LDGSTS.E [R11+-0x27a00], desc[UR8][R48.64], P6 ;  /* 0xd8600000300b7fae */ /* 0x000fe8000b121848 */
[----:B------:R-:W-:Y:S01]  /*1ee70*/  LDGSTS.E [R11+-0x27600], desc[UR8][R64.64], P6 ;  /* 0xd8a00000400b7fae */ /* 0x000fe2000b121848 */
[C---:B-1----:R-:W-:Y:S01]  /*1ee80*/  IMAD.WIDE R12, R7.reuse, 0x4, R120 ;  /* 0x00000004070c7825 */ /* 0x042fe200078e0278 */
[----:B---3--:R-:W1:Y:S02]  /*1ee90*/  LDC R32, c[0x0][0x230] ;  /* 0x00008c00ff207b82 */ /* 0x008e640000000800 */
[----:B------:R-:W-:Y:S01]  /*1eea0*/  LDGSTS.E [R11+-0x27200], desc[UR8][R80.64], P6 ;  /* 0xd8e00000500b7fae */ /* 0x000fe2000b121848 */
[----:B----4-:R-:W-:-:S03]  /*1eeb0*/  IMAD.WIDE R2, R7, 0x4, R34 ;  /* 0x0000000407027825 */ /* 0x010fc600078e0222 */
[----:B------:R-:W-:Y:S04]  /*1eec0*/  LDGSTS.E [R11+-0x26e00], desc[UR8][R96.64], P6 ;  /* 0xd9200000600b7fae */ /* 0x000fe8000b121848 */
[----:B------:R-:W-:Y:S04]  /*1eed0*/  LDGSTS.E [R11+-0x26a00], desc[UR8][R112.64], P6 ;  /* 0xd9600000700b7fae */ /* 0x000fe8000b121848 */
[----:B------:R-:W-:Y:S04]  /*1eee0*/  LDGSTS.E [R11+-0x26600], desc[UR8][R128.64], P6 ;  /* 0xd9a00000800b7fae */ /* 0x000fe8000b121848 */
[----:B------:R3:W-:Y:S04]  /*1eef0*/  STL.64 [R1+0x760], R2 ;  /* 0x0007600201007387 */ /* 0x0007e80000100a00 */
[----:B------:R-:W-:Y:S04]  /*1ef00*/  LDGSTS.E [R11+-0x26200], desc[UR8][R144.64], P6 ;  /* 0xd9e00000900b7fae */ /* 0x000fe8000b121848 */
[----:B------:R-:W-:Y:S01]  /*1ef10*/  LDGSTS.E [R10+-0x27d80], desc[UR8][R34.64], P6 ;  /* 0xd8280000220a7fae */ /* 0x000fe2000b121848 */
[----:B---3--:R-:W-:-:S03]  /*1ef20*/  IMAD.WIDE R2, R7, 0x4, R36 ;  /* 0x0000000407027825 */ /* 0x008fc600078e0224 */
[----:B------:R-:W-:Y:S04]  /*1ef30*/  LDGSTS.E [R10+-0x27980], desc[UR8][R50.64], P6 ;  /* 0xd8680000320a7fae */ /* 0x000fe8000b121848 */
[----:B------:R-:W-:Y:S04]  /*1ef40*/  LDGSTS.E [R10+-0x27580], desc[UR8][R66.64], P6 ;  /* 0xd8a80000420a7fae */ /* 0x000fe8000b121848 */
[----:B------:R-:W-:Y:S04]  /*1ef50*/  LDGSTS.E [R10+-0x27180], desc[UR8][R82.64], P6 ;  /* 0xd8e80000520a7fae */ /* 0x000fe8000b121848 */
[----:B------:R-:W-:Y:S04]  /*1ef60*/  STL.64 [R1+0xc78], R10 ;  /* 0x000c780a01007387 */ /* 0x000fe80000100a00 */
[----:B------:R-:W-:Y:S04]  /*1ef70*/  LDGSTS.E [R10+-0x26d80], desc[UR8][R98.64], P6 ;  /* 0xd9280000620a7fae */ /* 0x000fe8000b121848 */
[----:B------:R3:W-:Y:S04]  /*1ef80*/  STL.64 [R1+0x768], R2 ;  /* 0x0007680201007387 */ /* 0x0007e80000100a00 */
[----:B------:R-:W-:Y:S04]  /*1ef90*/  LDGSTS.E [R10+-0x26980], desc[UR8][R114.64], P6 ;  /* 0xd9680000720a7fae */ /* 0x000fe8000b121848 */
[----:B------:R-:W-:Y:S01]  /*1efa0*/  LDGSTS.E [R10+-0x26580], desc[UR8][R130.64], P6 ;  /* 0xd9a80000820a7fae */ /* 0x000fe2000b121848 */
[----:B---3--:R-:W-:-:S03]  /*1efb0*/  IMAD.WIDE R2, R7, 0x4, R40 ;  /* 0x0000000407027825 */ /* 0x008fc600078e0228 */
[----:B------:R3:W-:Y:S04]  /*1efc0*/  LDGSTS.E [R10+-0x26180], desc[UR8][R146.64], P6 ;  /* 0xd9e80000920a7fae */ /* 0x0007e8000b121848 */
[----:B------:R4:W-:Y:S04]  /*1efd0*/  STL.64 [R1+0x770], R4 ;  /* 0x0007700401007387 */ /* 0x0009e80000100a00 */
[----:B------:R2:W-:Y:S01]  /*1efe0*/  STL.64 [R1+0x778], R2 ;  /* 0x0007780201007387 */ /* 0x0005e20000100a00 */
[----:B---3--:R-:W-:-:S03]  /*1eff0*/  IMAD.WIDE R10, R7, 0x4, R42 ;  /* 0x00000004070a7825 */ /* 0x008fc600078e022a */
[----:B------:R-:W-:Y:S01]  /*1f000*/  LDGSTS.E [R9+-0x27d00], desc[UR8][R36.64], P6 ;  /* 0xd830000024097fae */ /* 0x000fe2000b121848 */
[----:B----4-:R-:W-:-:S03]  /*1f010*/  IMAD.WIDE R4, R7, 0x4, R44 ;  /* 0x0000000407047825 */ /* 0x010fc600078e022c */
[----:B------:R3:W-:Y:S01]  /*1f020*/  STL.64 [R1+0x780], R10 ;  /* 0x0007800a01007387 */ /* 0x0007e20000100a00 */
[----:B--2---:R-:W-:-:S03]  /*1f030*/  IMAD.WIDE R2, R7, 0x4, R46 ;  /* 0x0000000407027825 */ /* 0x004fc600078e022e */
[----:B------:R2:W-:Y:S04]  /*1f040*/  STL.64 [R1+0x788], R4 ;  /* 0x0007880401007387 */ /* 0x0005e80000100a00 */
[----:B------:R4:W-:Y:S01]  /*1f050*/  STL.64 [R1+0x790], R2 ;  /* 0x0007900201007387 */ /* 0x0009e20000100a00 */
[----:B---3--:R-:W-:-:S03]  /*1f060*/  IMAD.WIDE R10, R7, 0x4, R48 ;  /* 0x00000004070a7825 */ /* 0x008fc600078e0230 */
[----:B------:R-:W-:Y:S01]  /*1f070*/  LDGSTS.E [R9+-0x27900], desc[UR8][R52.64], P6 ;  /* 0xd870000034097fae */ /* 0x000fe2000b121848 */
[----:B--2---:R-:W-:-:S03]  /*1f080*/  IMAD.WIDE R4, R7, 0x4, R50 ;  /* 0x0000000407047825 */ /* 0x004fc600078e0232 */
[----:B------:R-:W-:Y:S01]  /*1f090*/  STL.64 [R1+0x798], R10 ;  /* 0x0007980a01007387 */ /* 0x000fe20000100a00 */
[----:B----4-:R-:W-:-:S03]  /*1f0a0*/  IMAD.WIDE R2, R7, 0x4, R52 ;  /* 0x0000000407027825 */ /* 0x010fc600078e0234 */
[----:B------:R2:W-:Y:S04]  /*1f0b0*/  STL.64 [R1+0x7a0], R4 ;  /* 0x0007a00401007387 */ /* 0x0005e80000100a00 */
[----:B------:R3:W-:Y:S04]  /*1f0c0*/  STL.64 [R1+0x7a8], R2 ;  /* 0x0007a80201007387 */ /* 0x0007e80000100a00 */
[----:B------:R-:W-:Y:S01]  /*1f0d0*/  LDGSTS.E [R9+-0x27500], desc[UR8][R68.64], P6 ;  /* 0xd8b0000044097fae */ /* 0x000fe2000b121848 */
[----:B--2---:R-:W-:-:S03]  /*1f0e0*/  IMAD.WIDE R4, R7, 0x4, R54 ;  /* 0x0000000407047825 */ /* 0x004fc600078e0236 */
[----:B------:R-:W-:Y:S01]  /*1f0f0*/  LDGSTS.E [R9+-0x27100], desc[UR8][R84.64], P6 ;  /* 0xd8f0000054097fae */ /* 0x000fe2000b121848 */
[----:B---3--:R-:W-:-:S03]  /*1f100*/  IMAD.WIDE R2, R7, 0x4, R56 ;  /* 0x0000000407027825 */ /* 0x008fc600078e0238 */
[----:B------:R2:W-:Y:S01]  /*1f110*/  STL.64 [R1+0x7b0], R4 ;  /* 0x0007b00401007387 */ /* 0x0005e20000100a00 */
[----:B------:R-:W-:-:S03]  /*1f120*/  IMAD.WIDE R10, R7, 0x4, R58 ;  /* 0x00000004070a7825 */ /* 0x000fc600078e023a */
[----:B------:R3:W-:Y:S04]  /*1f130*/  STL.64 [R1+0x7b8], R2 ;  /* 0x0007b80201007387 */ /* 0x0007e80000100a00 */
[----:B------:R4:W-:Y:S01]  /*1f140*/  STL.64 [R1+0x7c0], R10 ;  /* 0x0007c00a01007387 */ /* 0x0009e20000100a00 */
[----:B--2---:R-:W-:-:S03]  /*1f150*/  IMAD.WIDE R4, R7, 0x4, R60 ;  /* 0x0000000407047825 */ /* 0x004fc600078e023c */
[----:B------:R-:W-:Y:S01]  /*1f160*/  LDGSTS.E [R9+-0x26d00], desc[UR8][R100.64], P6 ;  /* 0xd930000064097fae */ /* 0x000fe2000b121848 */
[----:B---3--:R-:W-:-:S03]  /*1f170*/  IMAD.WIDE R2, R7, 0x4, R62 ;  /* 0x0000000407027825 */ /* 0x008fc600078e023e */
[----:B------:R2:W-:Y:S01]  /*1f180*/  STL.64 [R1+0x7c8], R4 ;  /* 0x0007c80401007387 */ /* 0x0005e20000100a00 */
[----:B----4-:R-:W-:-:S03]  /*1f190*/  IMAD.WIDE R10, R7, 0x4, R64 ;  /* 0x00000004070a7825 */ /* 0x010fc600078e0240 */
[----:B------:R3:W-:Y:S04]  /*1f1a0*/  STL.64 [R1+0x7d0], R2 ;  /* 0x0007d00201007387 */ /* 0x0007e80000100a00 */
[----:B------:R4:W-:Y:S01]  /*1f1b0*/  STL.64 [R1+0x7d8], R10 ;  /* 0x0007d80a01007387 */ /* 0x0009e20000100a00 */
[----:B--2---:R-:W-:-:S03]  /*1f1c0*/  IMAD.WIDE R4, R7, 0x4, R66 ;  /* 0x0000000407047825 */ /* 0x004fc600078e0242 */
[----:B------:R-:W-:Y:S01]  /*1f1d0*/  LDGSTS.E [R9+-0x26900], desc[UR8][R116.64], P6 ;  /* 0xd970000074097fae */ /* 0x000fe2000b121848 */
[----:B---3--:R-:W-:-:S03]  /*1f1e0*/  IMAD.WIDE R2, R7, 0x4, R68 ;  /* 0x0000000407027825 */ /* 0x008fc600078e0244 */
[----:B------:R2:W-:Y:S04]  /*1f1f0*/  STL.64 [R1+0x7e0], R4 ;  /* 0x0007e00401007387 */ /* 0x0005e80000100a00 */
[----:B------:R3:W-:Y:S01]  /*1f200*/  STL.64 [R1+0x7e8], R2 ;  /* 0x0007e80201007387 */ /* 0x0007e20000100a00 */
[----:B----4-:R-:W-:-:S03]  /*1f210*/  IMAD.WIDE R10, R7, 0x4, R74 ;  /* 0x00000004070a7825 */ /* 0x010fc600078e024a */
[----:B------:R-:W-:Y:S01]  /*1f220*/  LDGSTS.E [R9+-0x26500], desc[UR8][R132.64], P6 ;  /* 0xd9b0000084097fae */ /* 0x000fe2000b121848 */
[----:B--2---:R-:W-:-:S03]  /*1f230*/  IMAD.WIDE R4, R7, 0x4, R70 ;  /* 0x0000000407047825 */ /* 0x004fc600078e0246 */
[----:B------:R-:W-:Y:S01]  /*1f240*/  LDGSTS.E [R9+-0x26100], desc[UR8][R148.64], P6 ;  /* 0xd9f0000094097fae */ /* 0x000fe2000b121848 */
[----:B---3--:R-:W-:-:S03]  /*1f250*/  IMAD.WIDE R2, R7, 0x4, R72 ;  /* 0x0000000407027825 */ /* 0x008fc600078e0248 */
[----:B------:R2:W-:Y:S04]  /*1f260*/  STL.64 [R1+0x7f0], R4 ;  /* 0x0007f00401007387 */ /* 0x0005e80000100a00 */
        /* <DEDUP_REMOVED lines=37> */
[----:B------:R-:W-:Y:S01]  /*1f4c0*/  STL.64 [R1+0x870], R188 ;  /* 0x000870bc01007387 */ /* 0x000fe20000100a00 */
        /* <DEDUP_REMOVED lines=8> */
[----:B------:R-:W-:Y:S01]  /*1f550*/  LDGSTS.E [R6+-0x26480], desc[UR8][R134.64], P6 ;  /* 0xd9b8000086067fae */ /* 0x000fe2000b121848 */
[----:B----4-:R-:W-:-:S03]  /*1f560*/  IMAD.WIDE R2, R7, 0x4, R114 ;  /* 0x0000000407027825 */ /* 0x010fc600078e0272 */
[----:B------:R-:W-:Y:S04]  /*1f570*/  STL.64 [R1+0x898], R4 ;  /* 0x0008980401007387 */ /* 0x000fe80000100a00 */
[----:B------:R2:W-:Y:S04]  /*1f580*/  STL.64 [R1+0x8a0], R2 ;  /* 0x0008a00201007387 */ /* 0x0005e80000100a00 */
[----:B------:R-:W-:Y:S04]  /*1f590*/  STL.64 [R1+0x8a8], R188 ;  /* 0x0008a8bc01007387 */ /* 0x000fe80000100a00 */
[----:B------:R-:W-:Y:S01]  /*1f5a0*/  STL.64 [R1+0xbe8], R188 ;  /* 0x000be8bc01007387 */ /* 0x000fe20000100a00 */
[----:B--2---:R-:W-:-:S03]  /*1f5b0*/  IMAD.WIDE R2, R7, 0x4, R122 ;  /* 0x0000000407027825 */ /* 0x004fc600078e027a */
[----:B------:R-:W-:Y:S01]  /*1f5c0*/  STL.64 [R1+0x8b8], R12 ;  /* 0x0008b80c01007387 */ /* 0x000fe20000100a00 */
[----:B------:R-:W-:-:S03]  /*1f5d0*/  IMAD.WIDE R4, R7, 0x4, R118 ;  /* 0x0000000407047825 */ /* 0x000fc600078e0276 */
[----:B------:R-:W-:Y:S04]  /*1f5e0*/  STL.64 [R1+0xc90], R12 ;  /* 0x000c900c01007387 */ /* 0x000fe80000100a00 */
[----:B------:R2:W-:Y:S04]  /*1f5f0*/  STL.64 [R1+0x8c0], R2 ;  /* 0x0008c00201007387 */ /* 0x0005e80000100a00 */
[----:B------:R-:W-:Y:S04]  /*1f600*/  STL.64 [R1+0x8b0], R4 ;  /* 0x0008b00401007387 */ /* 0x000fe80000100a00 */
[----:B------:R-:W-:Y:S01]  /*1f610*/  STL.64 [R1+0xbd8], R4 ;  /* 0x000bd80401007387 */ /* 0x000fe20000100a00 */
[----:B--2---:R-:W-:-:S03]  /*1f620*/  IMAD.WIDE R2, R7, 0x4, R124 ;  /* 0x0000000407027825 */ /* 0x004fc600078e027c */
[----:B------:R-:W-:Y:S04]  /*1f630*/  LDGSTS.E [R6+-0x26080], desc[UR8][R150.64], P6 ;  /* 0xd9f8000096067fae */ /* 0x000fe8000b121848 */
[----:B------:R2:W-:Y:S04]  /*1f640*/  STL.64 [R1+0x8c8], R2 ;  /* 0x0008c80201007387 */ /* 0x0005e80000100a00 */
[----:B------:R-:W3:Y:S04]  /*1f650*/  LDL.64 R242, [R1+0xe0] ;  /* 0x0000e00001f27983 */ /* 0x000ee80000100a00 */
[----:B------:R-:W4:Y:S01]  /*1f660*/  LDL.64 R236, [R1+0x100] ;  /* 0x0001000001ec7983 */ /* 0x000f220000100a00 */
[----:B--2---:R-:W-:-:S03]  /*1f670*/  IMAD.WIDE R2, R7, 0x4, R126 ;  /* 0x0000000407027825 */ /* 0x004fc600078e027e */
[----:B------:R-:W0:Y:S04]  /*1f680*/  LDGDEPBAR ;  /* 0x00000000000079af */ /* 0x000e280000000000 */
[----:B------:R2:W-:Y:S04]  /*1f690*/  STL.64 [R1+0x8d0], R2 ;  /* 0x0008d00201007387 */ /* 0x0005e80000100a00 */
[----:B------:R-:W4:Y:S01]  /*1f6a0*/  LDL.64 R226, [R1+0x130] ;  /* 0x0001300001e27983 */ /* 0x000f220000100a00 */
[C---:B------:R-:W-:Y:S01]  /*1f6b0*/  IMAD.WIDE R4, R7.reuse, 0x4, R128 ;  /* 0x0000000407047825 */ /* 0x040fe200078e0280 */
[----:B------:R-:W-:Y:S03]  /*1f6c0*/  BAR.SYNC.DEFER_BLOCKING 0x0 ;  /* 0x0000000000007b1d */ /* 0x000fe60000010000 */
[----:B--2---:R-:W-:-:S03]  /*1f6d0*/  IMAD.WIDE R2, R7, 0x4, R130 ;  /* 0x0000000407027825 */ /* 0x004fc600078e0282 */
[----:B------:R2:W-:Y:S01]  /*1f6e0*/  STL.64 [R1+0x8d8], R4 ;  /* 0x0008d80401007387 */ /* 0x0005e20000100a00 */
[----:B------:R-:W-:-:S03]  /*1f6f0*/  IMAD.WIDE R10, R7, 0x4, R136 ;  /* 0x00000004070a7825 */ /* 0x000fc600078e0288 */
[----:B------:R1:W-:Y:S01]  /*1f700*/  STL.64 [R1+0x8e0], R2 ;  /* 0x0008e00201007387 */ /* 0x0003e20000100a00 */
[----:B--2---:R-:W-:-:S04]  /*1f710*/  IMAD.WIDE R4, R7, 0x4, R132 ;  /* 0x0000000407047825 */ /* 0x004fc800078e0284 */
[C---:B-1----:R-:W-:Y:S01]  /*1f720*/  IMAD.WIDE R2, R7.reuse, 0x4, R134 ;  /* 0x0000000407027825 */ /* 0x042fe200078e0286 */
[----:B------:R-:W-:Y:S04]  /*1f730*/  STL.64 [R1+0x8e8], R4 ;  /* 0x0008e80401007387 */ /* 0x000fe80000100a00 */
[----:B------:R1:W-:Y:S01]  /*1f740*/  STL.64 [R1+0xbf0], R4 ;  /* 0x000bf00401007387 */ /* 0x0003e20000100a00 */
[----:B------:R-:W-:-:S03]  /*1f750*/  IMAD.WIDE R188, R7, 0x4, R138 ;  /* 0x0000000407bc7825 */ /* 0x000fc600078e028a */
[----:B------:R-:W-:Y:S04]  /*1f760*/  STL.64 [R1+0x8f8], R10 ;  /* 0x0008f80a01007387 */ /* 0x000fe80000100a00 */
[----:B------:R-:W-:Y:S01]  /*1f770*/  STL.64 [R1+0x8f0], R2 ;  /* 0x0008f00201007387 */ /* 0x000fe20000100a00 */
[----:B-1----:R-:W-:-:S03]  /*1f780*/  IMAD.WIDE R4, R7, 0x4, R140 ;  /* 0x0000000407047825 */ /* 0x002fc600078e028c */
[----:B------:R1:W-:Y:S04]  /*1f790*/  STL.64 [R1+0xbd0], R2 ;  /* 0x000bd00201007387 */ /* 0x0003e80000100a00 */
[----:B------:R2:W-:Y:S04]  /*1f7a0*/  STL.64 [R1+0x908], R4 ;  /* 0x0009080401007387 */ /* 0x0005e80000100a00 */
[----:B------:R-:W-:Y:S04]  /*1f7b0*/  STL.64 [R1+0x900], R188 ;  /* 0x000900bc01007387 */ /* 0x000fe80000100a00 */
[----:B------:R-:W4:Y:S01]  /*1f7c0*/  LDL.64 R182, [R1+0x178] ;  /* 0x0001780001b67983 */ /* 0x000f220000100a00 */
[----:B-1----:R-:W-:-:S04]  /*1f7d0*/  IMAD.WIDE R2, R7, 0x4, R144 ;  /* 0x0000000407027825 */ /* 0x002fc800078e0290 */
[C---:B--2---:R-:W-:Y:S01]  /*1f7e0*/  IMAD.WIDE R4, R7.reuse, 0x4, R146 ;  /* 0x0000000407047825 */ /* 0x044fe200078e0292 */
[----:B------:R1:W-:Y:S03]  /*1f7f0*/  STL.64 [R1+0x918], R2 ;  /* 0x0009180201007387 */ /* 0x0003e60000100a00 */
[C---:B------:R-:W-:Y:S01]  /*1f800*/  IMAD.WIDE R10, R7.reuse, 0x4, R142 ;  /* 0x00000004070a7825 */ /* 0x040fe200078e028e */
[----:B------:R-:W-:Y:S03]  /*1f810*/  STL.64 [R1+0x920], R4 ;  /* 0x0009200401007387 */ /* 0x000fe60000100a00 */
[C---:B------:R-:W-:Y:S01]  /*1f820*/  IMAD.WIDE R230, R8.reuse, 0x4, R230 ;  /* 0x0000000408e67825 */ /* 0x040fe200078e02e6 */
[----:B------:R-:W-:Y:S03]  /*1f830*/  STL.64 [R1+0x910], R10 ;  /* 0x0009100a01007387 */ /* 0x000fe60000100a00 */
[----:B-1----:R-:W-:Y:S01]  /*1f840*/  IMAD.WIDE R2, R7, 0x4, R148 ;  /* 0x0000000407027825 */ /* 0x002fe200078e0294 */
[----:B------:R-:W-:Y:S03]  /*1f850*/  STL.64 [R1+0xc80], R10 ;  /* 0x000c800a01007387 */ /* 0x000fe60000100a00 */
[----:B------:R-:W-:Y:S01]  /*1f860*/  IMAD.WIDE R246, R8, 0x4, R246 ;  /* 0x0000000408f67825 */ /* 0x000fe200078e02f6 */
[----:B------:R-:W-:Y:S03]  /*1f870*/  STL.64 [R1+0x928], R2 ;  /* 0x0009280201007387 */ /* 0x000fe60000100a00 */
[C---:B------:R-:W-:Y:S01]  /*1f880*/  VIADD R8, R23.reuse, 0x100000 ;  /* 0x0010000017087836 */ /* 0x040fe20000000000 */
[----:B------:R1:W-:Y:S01]  /*1f890*/  STL.64 [R1+0xbf8], R2 ;  /* 0x000bf80201007387 */ /* 0x0003e20000100a00 */
[----:B------:R-:W-:-:S03]  /*1f8a0*/  IADD3 R7, R23, 0x100000, RZ ;  /* 0x0010000017077810 */ /* 0x000fc60007ffe0ff */
[----:B------:R-:W-:Y:S04]  /*1f8b0*/  STL.64 [R1+0x930], R180 ;  /* 0x000930b401007387 */ /* 0x000fe80000100a00 */
[----:B------:R-:W-:Y:S04]  /*1f8c0*/  STL.64 [R1+0xc00], R180 ;  /* 0x000c00b401007387 */ /* 0x000fe80000100a00 */
[----:B-1----:R-:W2:Y:S04]  /*1f8d0*/  LDL.64 R2, [R1+0x1a0] ;  /* 0x0001a00001027983 */ /* 0x002ea80000100a00 */
[----:B------:R-:W-:Y:S01]  /*1f8e0*/  @!PT LDS RZ, [RZ] ;  /* 0x00000000fffff984 */ /* 0x000fe20000000800 */
[----:B------:R-:W-:Y:S01]  /*1f8f0*/  @!PT LDS RZ, [RZ] ;  /* 0x00000000fffff984 */ /* 0x000fe20000000800 */
[----:B------:R-:W-:Y:S01]  /*1f900*/  @!PT LDS RZ, [RZ] ;  /* 0x00000000fffff984 */ /* 0x000fe20000000800 */
[----:B---3--:R-:W-:Y:S04]  /*1f910*/  LDGSTS.E [R168+-0x80000], desc[UR8][R242.64], !P0 ;  /* 0x80000000f2a87fae */ /* 0x008fe8000c121848 */
[----:B----4-:R1:W-:Y:S04]  /*1f920*/  LDGSTS.E [R8+-0x7c000], desc[UR8][R236.64], !P0 ;  /* 0x84000000ec087fae */ /* 0x0103e8000c121848 */
[----:B------:R-:W3:Y:S04]  /*1f930*/  LDL.64 R242, [R1+0x378] ;  /* 0x0003780001f27983 */ /* 0x000ee80000100a00 */
[----:B------:R-:W4:Y:S04]  /*1f940*/  LDL.64 R236, [R1+0x3c8] ;  /* 0x0003c80001ec7983 */ /* 0x000f280000100a00 */
[----:B------:R4:W-:Y:S04]  /*1f950*/  STL.64 [R1+0xc08], R162 ;  /* 0x000c08a201007387 */ /* 0x0009e80000100a00 */
[----:B------:R-:W4:Y:S04]  /*1f960*/  LDL.64 R10, [R1+0x288] ;  /* 0x00028800010a7983 */ /* 0x000f280000100a00 */
[----:B------:R-:W-:Y:S04]  /*1f970*/  LDGSTS.E [R7+-0x7fffc], desc[UR8][R226.64], !P1 ;  /* 0x80004000e2077fae */ /* 0x000fe8000c921848 */
[----:B------:R-:W4:Y:S04]  /*1f980*/  LDL.64 R4, [R1+0x418] ;  /* 0x0004180001047983 */ /* 0x000f280000100a00 */
[----:B------:R-:W4:Y:S01]  /*1f990*/  LDL.64 R226, [R1+0x2c8] ;  /* 0x0002c80001e27983 */ /* 0x000f220000100a00 */
[----:B------:R-:W-:-:S02]  /*1f9a0*/  VIADD R25, R169, 0xfffffdfd ;  /* 0xfffffdfda9197836 */ /* 0x000fc40000000000 */
[----:B------:R-:W-:-:S03]  /*1f9b0*/  VIADD R24, R172, 0xfffffdfc ;  /* 0xfffffdfcac187836 */ /* 0x000fc60000000000 */
[----:B------:R-:W-:Y:S01]  /*1f9c0*/  ISETP.GE.U32.AND P2, PT, R25, 0x7ffffd7e, PT ;  /* 0x7ffffd7e1900780c */ /* 0x000fe20003f46070 */
[C---:B------:R-:W-:Y:S01]  /*1f9d0*/  VIADD R25, R23.reuse, 0x100000 ;  /* 0x0010000017197836 */ /* 0x040fe20000000000 */
[----:B------:R-:W-:Y:S02]  /*1f9e0*/  ISETP.GE.U32.AND P4, PT, R24, 0x7ffffd7d, PT ;  /* 0x7ffffd7d1800780c */ /* 0x000fe40003f86070 */
[----:B------:R-:W-:Y:S01]  /*1f9f0*/  IADD3 R24, R23, 0x100000, RZ ;  /* 0x0010000017187810 */ /* 0x000fe20007ffe0ff */
[----:B------:R-:W-:Y:S01]  /*1fa00*/  VIADD R26, R176, 0xfffffdde ;  /* 0xfffffddeb01a7836 */ /* 0x000fe20000000000 */
[----:B------:R-:W-:Y:S01]  /*1fa10*/  LDGSTS.E [R25+-0x7bffc], desc[UR8][R162.64], !P1 ;  /* 0x84004000a2197fae */ /* 0x000fe2000c921848 */
[----:B-1----:R-:W-:-:S03]  /*1fa20*/  IADD3 R8, R173, -0x221, RZ ;  /* 0xfffffddfad087810 */ /* 0x002fc60007ffe0ff */
[----:B------:R-:W-:Y:S01]  /*1fa30*/  ISETP.GE.U32.AND P0, PT, R26, 0x7ffffd5f, PT ;  /* 0x7ffffd5f1a00780c */ /* 0x000fe20003f06070 */
[----:B------:R-:W-:Y:S01]  /*1fa40*/  VIADD R26, R29, 0xfffffddd ;  /* 0xfffffddd1d1a7836 */ /* 0x000fe20000000000 */
[----:B------:R-:W-:Y:S01]  /*1fa50*/  ISETP.GE.U32.AND P5, PT, R8, 0x7ffffd60, PT ;  /* 0x7ffffd600800780c */ /* 0x000fe20003fa6070 */
[C---:B------:R-:W-:Y:S01]  /*1fa60*/  VIADD R8, R23.reuse, 0x100000 ;  /* 0x0010000017087836 */ /* 0x040fe20000000000 */
[----:B------:R-:W1:Y:S02]  /*1fa70*/  LDC R29, c[0x0][0x230] ;  /* 0x00008c00ff1d7b82 */ /* 0x000e640000000800 */
[----:B------:R-:W-:Y:S01]  /*1fa80*/  ISETP.GE.U32.AND P1, PT, R26, 0x7ffffd5e, PT ;  /* 0x7ffffd5e1a00780c */ /* 0x000fe20003f26070 */
[----:B------:R-:W-:Y:S04]  /*1fa90*/  LDGSTS.E [R24+-0x7fff8], desc[UR8][R182.64], !P2 ;  /* 0x80008000b6187fae */ /* 0x000fe8000d121848 */
[----:B------:R-:W-:Y:S01]  /*1faa0*/  LDGSTS.E [R8+-0x7bff8], desc[UR8][R158.64], !P2 ;  /* 0x840080009e087fae */ /* 0x000fe2000d121848 */
[----:B------:R-:W-:-:S03]  /*1fab0*/  IADD3 R26, R23, 0x100000, RZ ;  /* 0x00100000171a7810 */ /* 0x000fc60007ffe0ff */
[----:B------:R-:W-:Y:S04]  /*1fac0*/  LDGSTS.E [R7+-0x7fff4], desc[UR8][R186.64], !P4 ;  /* 0x8000c000ba077fae */ /* 0x000fe8000e121848 */
[----:B------:R-:W4:Y:S04]  /*1fad0*/  LDL.64 R182, [R1+0x4d8] ;  /* 0x0004d80001b67983 */ /* 0x000f280000100a00 */
[----:B------:R-:W-:Y:S04]  /*1fae0*/  STL.64 [R1+0xc10], R158 ;  /* 0x000c109e01007387 */ /* 0x000fe80000100a00 */
[----:B------:R1:W-:Y:S04]  /*1faf0*/  STL.64 [R1+0xc18], R186 ;  /* 0x000c18ba01007387 */ /* 0x0003e80000100a00 */
[----:B------:R1:W-:Y:S04]  /*1fb00*/  STL.64 [R1+0xc20], R154 ;  /* 0x000c209a01007387 */ /* 0x0003e80000100a00 */
[----:B------:R-:W4:Y:S04]  /*1fb10*/  LDL.64 R12, [R1+0x2d0] ;  /* 0x0002d000010c7983 */ /* 0x000f280000100a00 */
[----:B------:R-:W4:Y:S04]  /*1fb20*/  LDL.64 R238, [R1+0x5a0] ;  /* 0x0005a00001ee7983 */ /* 0x000f280000100a00 */
[----:B------:R-:W-:Y:S04]  /*1fb30*/  LDGSTS.E [R25+-0x7bff4], desc[UR8][R154.64], !P4 ;  /* 0x8400c0009a197fae */ /* 0x000fe8000e121848 */
[----:B------:R-:W4:Y:S04]  /*1fb40*/  LDL.64 R176, [R1+0x1d0] ;  /* 0x0001d00001b07983 */ /* 0x000f280000100a00 */
[----:B------:R-:W4:Y:S04]  /*1fb50*/  LDL.64 R172, [R1+0x2f8] ;  /* 0x0002f80001ac7983 */ /* 0x000f280000100a00 */
[----:B------:R-:W4:Y:S04]  /*1fb60*/  LDL.64 R168, [R1+0x2f0] ;  /* 0x0002f00001a87983 */ /* 0x000f280000100a00 */
[----:B---3--:R3:W-:Y:S04]  /*1fb70*/  LDGSTS.E [R24+-0x78000], desc[UR8][R242.64], !P5 ;  /* 0x88000000f2187fae */ /* 0x0087e8000e921848 */
[----:B--2---:R-:W-:Y:S04]  /*1fb80*/  LDGSTS.E [R8+-0x74000], desc[UR8][R2.64], !P5 ;  /* 0x8c00000002087fae */ /* 0x004fe8000e921848 */
[----:B----4-:R-:W-:Y:S04]  /*1fb90*/  LDGSTS.E [R7+-0x77ffc], desc[UR8][R236.64], !P0 ;  /* 0x88004000ec077fae */ /* 0x010fe8000c121848 */
[----:B------:R-:W2:Y:S04]  /*1fba0*/  LDL.64 R242, [R1+0x428] ;  /* 0x0004280001f27983 */ /* 0x000ea80000100a00 */
[----:B------:R-:W-:Y:S04]  /*1fbb0*/  LDGSTS.E [R8+-0x73ffc], desc[UR8][R10.64], !P0 ;  /* 0x8c0040000a087fae */ /* 0x000fe8000c121848 */
[----:B------:R-:W4:Y:S04]  /*1fbc0*/  LDL.64 R236, [R1+0x630] ;  /* 0x0006300001ec7983 */ /* 0x000f280000100a00 */
[----:B------:R-:W-:Y:S04]  /*1fbd0*/  LDGSTS.E [R7+-0x77ff8], desc[UR8][R4.64], !P1 ;  /* 0x8800800004077fae */ /* 0x000fe8000c921848 */
[----:B------:R-:W4:Y:S04]  /*1fbe0*/  LDL.64 R2, [R1+0x4e0] ;  /* 0x0004e00001027983 */ /* 0x000f280000100a00 */
[----:B------:R-:W-:Y:S01]  /*1fbf0*/  LDGSTS.E [R26+-0x73ff8], desc[UR8][R226.64], !P1 ;  /* 0x8c008000e21a7fae */ /* 0x000fe2000c921848 */
[----:B---3--:R-:W-:Y:S01]  /*1fc00*/  IADD3 R24, R27, -0x224, RZ ;  /* 0xfffffddc1b187810 */ /* 0x008fe20007ffe0ff */
[----:B------:R-:W-:Y:S01]  /*1fc10*/  VIADD R25, R28, 0xfffffdbf ;  /* 0xfffffdbf1c197836 */ /* 0x000fe20000000000 */
[----:B------:R-:W3:Y:S01]  /*1fc20*/  LDC R27, c[0x0][0x230] ;  /* 0x00008c00ff1b7b82 */ /* 0x000ee20000000800 */
[----:B------:R-:W3:Y:S04]  /*1fc30*/  LDL.64 R10, [R1+0x530] ;  /* 0x00053000010a7983 */ /* 0x000ee80000100a00 */
[----:B------:R-:W3:Y:S04]  /*1fc40*/  LDL.64 R4, [R1+0x970] ;  /* 0x0009700001047983 */ /* 0x000ee80000100a00 */
[----:B------:R-:W3:Y:S01]  /*1fc50*/  LDL.64 R226, [R1+0x6c8] ;  /* 0x0006c80001e27983 */ /* 0x000ee20000100a00 */
[----:B------:R-:W-:Y:S01]  /*1fc60*/  ISETP.GE.U32.AND P2, PT, R24, 0x7ffffd5d, PT ;  /* 0x7ffffd5d1800780c */ /* 0x000fe20003f46070 */
[----:B------:R-:W1:Y:S01]  /*1fc70*/  LDC R28, c[0x0][0x230] ;  /* 0x00008c00ff1c7b82 */ /* 0x000e620000000800 */
[----:B------:R-:W-:Y:S01]  /*1fc80*/  ISETP.GE.U32.AND P4, PT, R25, 0x7ffffd40, PT ;  /* 0x7ffffd401900780c */ /* 0x000fe20003f86070 */
[----:B------:R-:W-:-:S02]  /*1fc90*/  VIADD R25, R23, 0x100000 ;  /* 0x0010000017197836 */ /* 0x000fc40000000000 */
[----:B------:R-:W-:-:S04]  /*1fca0*/  VIADD R24, R30, 0xfffffdbe ;  /* 0xfffffdbe1e187836 */ /* 0x000fc80000000000 */
[----:B------:R-:W3:Y:S01]  /*1fcb0*/  LDC R30, c[0x0][0x230] ;  /* 0x00008c00ff1e7b82 */ /* 0x000ee20000000800 */
[----:B------:R-:W-:Y:S01]  /*1fcc0*/  ISETP.GE.U32.AND P0, PT, R24, 0x7ffffd3f, PT ;  /* 0x7ffffd3f1800780c */ /* 0x000fe20003f06070 */
[----:B------:R-:W-:Y:S02]  /*1fcd0*/  VIADD R24, R23, 0x100000 ;  /* 0x0010000017187836 */ /* 0x000fe40000000000 */
[----:B------:R1:W-:Y:S04]  /*1fce0*/  LDGSTS.E [R25+-0x77ff4], desc[UR8][R182.64], !P2 ;  /* 0x8800c000b6197fae */ /* 0x0003e8000d121848 */
[----:B------:R-:W3:Y:S01]  /*1fcf0*/  LDL.64 R182, [R1+0x740] ;  /* 0x0007400001b67983 */ /* 0x000ee20000100a00 */
[----:B-1----:R-:W-:Y:S02]  /*1fd00*/  IADD3 R25, R29, -0x243, RZ ;  /* 0xfffffdbd1d197810 */ /* 0x002fe40007ffe0ff */
[----:B------:R-:W1:Y:S01]  /*1fd10*/  LDC R29, c[0x0][0x230] ;  /* 0x00008c00ff1d7b82 */ /* 0x000e620000000800 */
[----:B------:R1:W-:Y:S01]  /*1fd20*/  LDGSTS.E [R24+-0x73ff4], desc[UR8][R12.64], !P2 ;  /* 0x8c00c0000c187fae */ /* 0x0003e2000d121848 */
[----:B------:R-:W-:-:S03]  /*1fd30*/  ISETP.GE.U32.AND P1, PT, R25, 0x7ffffd3e, PT ;  /* 0x7ffffd3e1900780c */ /* 0x000fc60003f26070 */
[----:B------:R1:W-:Y:S01]  /*1fd40*/  LDGSTS.E [R8+-0x70000], desc[UR8][R238.64], !P4 ;  /* 0x90000000ee087fae */ /* 0x0003e2000e121848 */
[----:B------:R-:W-:-:S03]  /*1fd50*/  IADD3 R25, R23, 0x100000, RZ ;  /* 0x0010000017197810 */ /* 0x000fc60007ffe0ff */
[----:B------:R-:W3:Y:S01]  /*1fd60*/  LDL.64 R12, [R1+0x558] ;  /* 0x00055800010c7983 */ /* 0x000ee20000100a00 */
[----:B-1----:R-:W-:Y:S02]  /*1fd70*/  VIADD R24, R31, 0xfffffdbc ;  /* 0xfffffdbc1f187836 */ /* 0x002fe40000000000 */
[----:B------:R-:W-:Y:S01]  /*1fd80*/  VIADD R26, R28, 0xfffffd9e ;  /* 0xfffffd9e1c1a7836 */ /* 0x000fe20000000000 */
[----:B------:R-:W3:Y:S01]  /*1fd90*/  LDL.64 R238, [R1+0x9b0] ;  /* 0x0009b00001ee7983 */ /* 0x000ee20000100a00 */
[----:B------:R-:W-:Y:S01]  /*1fda0*/  VIADD R8, R32, 0xfffffd9f ;  /* 0xfffffd9f20087836 */ /* 0x000fe20000000000 */
[----:B------:R-:W-:Y:S01]  /*1fdb0*/  ISETP.GE.U32.AND P2, PT, R24, 0x7ffffd3d, PT ;  /* 0x7ffffd3d1800780c */ /* 0x000fe20003f46070 */
[----:B------:R-:W-:Y:S01]  /*1fdc0*/  VIADD R24, R23, 0x100000 ;  /* 0x0010000017187836 */ /* 0x000fe20000000000 */
[----:B------:R-:W1:Y:S08]  /*1fdd0*/  LDC R32, c[0x0][0x230] ;  /* 0x00008c00ff207b82 */ /* 0x000e700000000800 */
[----:B------:R-:W1:Y:S08]  /*1fde0*/  LDC R31, c[0x0][0x230] ;  /* 0x00008c00ff1f7b82 */ /* 0x000e700000000800 */
[----:B------:R-:W1:Y:S01]  /*1fdf0*/  LDC R28, c[0x0][0x230] ;  /* 0x00008c00ff1c7b82 */ /* 0x000e620000000800 */
[----:B--2---:R-:W-:Y:S01]  /*1fe00*/  LDGSTS.E [R7+-0x6c000], desc[UR8][R242.64], !P4 ;  /* 0x94000000f2077fae */ /* 0x004fe2000e121848 */
[----:B------:R-:W-:-:S02]  /*1fe10*/  ISETP.GE.U32.AND P4, PT, R8, 0x7ffffd20, PT ;  /* 0x7ffffd200800780c */ /* 0x000fc40003f86070 */
[----:B------:R-:W-:Y:S01]  /*1fe20*/  IADD3 R8, R23, 0x100000, RZ ;  /* 0x0010000017087810 */ /* 0x000fe20007ffe0ff */
[----:B----4-:R-:W-:Y:S04]  /*1fe30*/  LDGSTS.E [R7+-0x6fffc], desc[UR8][R236.64], !P0 ;  /* 0x90004000ec077fae */ /* 0x010fe8000c121848 */
[----:B------:R-:W2:Y:S04]  /*1fe40*/  LDL.64 R242, [R1+0x5d8] ;  /* 0x0005d80001f27983 */ /* 0x000ea80000100a00 */
[----:B------:R-:W-:Y:S04]  /*1fe50*/  LDGSTS.E [R25+-0x6bffc], desc[UR8][R2.64], !P0 ;  /* 0x9400400002197fae */ /* 0x000fe8000c121848 */
[----:B------:R-:W4:Y:S04]  /*1fe60*/  LDL.64 R236, [R1+0x9f0] ;  /* 0x0009f00001ec7983 */ /* 0x000f280000100a00 */
[----:B---3--:R-:W-:Y:S04]  /*1fe70*/  LDGSTS.E [R24+-0x6fff8], desc[UR8][R226.64], !P1 ;  /* 0x90008000e2187fae */ /* 0x008fe8000c921848 */
[----:B------:R-:W-:Y:S04]  /*1fe80*/  LDGSTS.E [R8+-0x6bff8], desc[UR8][R198.64], !P1 ;  /* 0x94008000c6087fae */ /* 0x000fe8000c921848 */
[----:B------:R-:W3:Y:S04]  /*1fe90*/  LDL.64 R226, [R1+0x670] ;  /* 0x0006700001e27983 */ /* 0x000ee80000100a00 */
[----:B------:R-:W3:Y:S01]  /*1fea0*/  LDL.64 R198, [R1+0xa30] ;  /* 0x000a300001c67983 */ /* 0x000ee20000100a00 */
[----:B------:R-:W-:Y:S01]  /*1feb0*/  ISETP.GE.U32.AND P0, PT, R26, 0x7ffffd1f, PT ;  /* 0x7ffffd1f1a00780c */ /* 0x000fe20003f06070 */
[----:B------:R-:W-:-:S02]  /*1fec0*/  VIADD R26, R30, 0xfffffd9d ;  /* 0xfffffd9d1e1a7836 */ /* 0x000fc40000000000 */
[----:B------:R-:W3:Y:S01]  /*1fed0*/  LDC R30, c[0x0][0x230] ;  /* 0x00008c00ff1e7b82 */ /* 0x000ee20000000800 */
[----:B------:R-:W-:Y:S04]  /*1fee0*/  LDGSTS.E [R7+-0x6fff4], desc[UR8][R182.64], !P2 ;  /* 0x9000c000b6077fae */ /* 0x000fe8000d121848 */
[----:B------:R-:W-:Y:S04]  /*1fef0*/  LDGSTS.E [R25+-0x6bff4], desc[UR8][R10.64], !P2 ;  /* 0x9400c0000a197fae */ /* 0x000fe8000d121848 */
[----:B------:R1:W-:Y:S04]  /*1ff00*/  LDGSTS.E [R24+-0x68000], desc[UR8][R4.64], !P4 ;  /* 0x9800000004187fae */ /* 0x0003e8000e121848 */
[----:B------:R-:W3:Y:S01]  /*1ff10*/  LDL.64 R182, [R1+0x1b0] ;  /* 0x0001b00001b67983 */ /* 0x000ee20000100a00 */
[----:B------:R-:W-:-:S02]  /*1ff20*/  ISETP.GE.U32.AND P2, PT, R26, 0x7ffffd1e, PT ;  /* 0x7ffffd1e1a00780c */ /* 0x000fc40003f46070 */
[----:B------:R-:W3:Y:S01]  /*1ff30*/  LDC R26, c[0x0][0x230] ;  /* 0x00008c00ff1a7b82 */ /* 0x000ee20000000800 */
[----:B------:R-:W-:Y:S01]  /*1ff40*/  LDGSTS.E [R8+-0x64000], desc[UR8][R12.64], !P4 ;  /* 0x9c0000000c087fae */ /* 0x000fe2000e121848 */
[----:B-1----:R-:W-:Y:S01]  /*1ff50*/  VIADD R24, R27, 0xfffffd9c ;  /* 0xfffffd9c1b187836 */ /* 0x002fe20000000000 */
[----:B------:R-:W-:Y:S02]  /*1ff60*/  IADD3 R25, R29, -0x205, RZ ;  /* 0xfffffdfb1d197810 */ /* 0x000fe40007ffe0ff */
[----:B------:R-:W-:Y:S03]  /*1ff70*/  LDGSTS.E [R7+-0x67ffc], desc[UR8][R238.64], !P0 ;  /* 0x98004000ee077fae */ /* 0x000fe6000c121848 */
[----:B------:R-:W1:Y:S01]  /*1ff80*/  LDC R27, c[0x0][0x230] ;  /* 0x00008c00ff1b7b82 */ /* 0x000e620000000800 */
[----:B------:R-:W-:Y:S01]  /*1ff90*/  ISETP.GE.U32.AND P4, PT, R24, 0x7ffffd1d, PT ;  /* 0x7ffffd1d1800780c */ /* 0x000fe20003f86070 */
[----:B------:R-:W-:Y:S01]  /*1ffa0*/  VIADD R24, R32, 0xfffffdfa ;  /* 0xfffffdfa20187836 */ /* 0x000fe20000000000 */
[----:B------:R-:W-:Y:S01]  /*1ffb0*/  ISETP.GE.U32.AND P1, PT, R25, 0x7ffffd7c, PT ;  /* 0x7ffffd7c1900780c */ /* 0x000fe20003f26070 */
[----:B------:R-:W-:-:S04]  /*1ffc0*/  VIADD R25, R23, 0x100000 ;  /* 0x0010000017197836 */ /* 0x000fc80000000000 */
[----:B------:R-:W1:Y:S08]  /*1ffd0*/  LDC R29, c[0x0][0x230] ;  /* 0x00008c00ff1d7b82 */ /* 0x000e700000000800 */
[----:B------:R-:W1:Y:S01]  /*1ffe0*/  LDC R32, c[0x0][0x230] ;  /* 0x00008c00ff207b82 */ /* 0x000e620000000800 */
[----:B--2---:R-:W-:Y:S01]  /*1fff0*/  LDGSTS.E [R8+-0x63ffc], desc[UR8][R242.64], !P0 ;  /* 0x9c004000f2087fae */ /* 0x004fe2000c121848 */
[----:B------:R-:W-:-:S02]  /*20000*/  ISETP.GE.U32.AND P0, PT, R24, 0x7ffffd7b, PT ;  /* 0x7ffffd7b1800780c */ /* 0x000fc40003f06070 */
[C---:B------:R-:W-:Y:S01]  /*20010*/  IADD3 R24, R23.reuse, 0x100000, RZ ;  /* 0x0010000017187810 */ /* 0x040fe20007ffe0ff */
[----:B----4-:R2:W-:Y:S04]  /*20020*/  LDGSTS.E [R7+-0x67ff8], desc[UR8][R236.64], !P2 ;  /* 0x98008000ec077fae */ /* 0x0105e8000d121848 */
[----:B------:R-:W4:Y:S04]  /*20030*/  LDL.64 R242, [R1+0x370] ;  /* 0x0003700001f27983 */ /* 0x000f280000100a00 */
[----:B------:R-:W4:Y:S04]  /*20040*/  LDL.64 R236, [R1+0x2d8] ;  /* 0x0002d80001ec7983 */ /* 0x000f280000100a00 */
[----:B---3--:R-:W-:Y:S04]  /*20050*/  LDGSTS.E [R25+-0x63ff8], desc[UR8][R226.64], !P2 ;  /* 0x9c008000e2197fae */ /* 0x008fe8000d121848 */
[----:B------:R3:W-:Y:S04]  /*20060*/  LDGSTS.E [R24+-0x67ff4], desc[UR8][R198.64], !P4 ;  /* 0x9800c000c6187fae */ /* 0x0007e8000e121848 */
[----:B------:R-:W4:Y:S04]  /*20070*/  LDL.64 R226, [R1+0x2e0] ;  /* 0x0002e00001e27983 */ /* 0x000f280000100a00 */
[----:B------:R-:W4:Y:S01]  /*20080*/  LDL.64 R198, [R1+0x3b8] ;  /* 0x0003b80001c67983 */ /* 0x000f220000100a00 */
[----:B------:R-:W-:Y:S01]  /*20090*/  VIADD R23, R23, 0x100000 ;  /* 0x0010000017177836 */ /* 0x000fe20000000000 */
[C---:B--2---:R-:W-:Y:S01]  /*200a0*/  IADD3 R7, R22.reuse, 0x100000, RZ ;  /* 0x0010000016077810 */ /* 0x044fe20007ffe0ff */
[----:B------:R-:W-:-:S02]  /*200b0*/  VIADD R8, R22, 0x100000 ;  /* 0x0010000016087836 */ /* 0x000fc40000000000 */
[----:B---3--:R-:W-:Y:S01]  /*200c0*/  VIADD R24, R26, 0xfffffdf9 ;  /* 0xfffffdf91a187836 */ /* 0x008fe20000000000 */
[----:B------:R2:W-:Y:S01]  /*200d0*/  LDGSTS.E [R23+-0x63ff4], desc[UR8][R184.64], !P4 ;  /* 0x9c00c000b8177fae */ /* 0x0005e2000e121848 */
[----:B-1----:R-:W-:Y:S01]  /*200e0*/  VIADD R25, R27, 0xfffffdda ;  /* 0xfffffdda1b197836 */ /* 0x002fe20000000000 */
[----:B------:R-:W1:Y:S08]  /*200f0*/  LDC R26, c[0x0][0x230] ;  /* 0x00008c00ff1a7b82 */ /* 0x000e700000000800 */
[----:B------:R-:W3:Y:S01]  /*20100*/  LDC R27, c[0x0][0x230] ;  /* 0x00008c00ff1b7b82 */ /* 0x000ee20000000800 */
[----:B------:R-:W3:Y:S01]  /*20110*/  LDL.64 R184, [R1+0x410] ;  /* 0x0004100001b87983 */ /* 0x000ee20000100a00 */
[----:B--2---:R-:W-:-:S03]  /*20120*/  VIADD R23, R30, 0xfffffdf8 ;  /* 0xfffffdf81e177836 */ /* 0x004fc60000000000 */
[----:B------:R2:W-:Y:S03]  /*20130*/  STL.64 [R1+0xc28], R182 ;  /* 0x000c28b601007387 */ /* 0x0005e60000100a00 */
[----:B------:R-:W2:Y:S01]  /*20140*/  LDC R30, c[0x0][0x230] ;  /* 0x00008c00ff1e7b82 */ /* 0x000ea20000000800 */
[----:B------:R1:W-:Y:S04]  /*20150*/  LDGSTS.E [R8+-0x80000], desc[UR8][R182.64], !P1 ;  /* 0x80000000b6087fae */ /* 0x0003e8000c921848 */
[----:B------:R-:W-:Y:S01]  /*20160*/  STL.64 [R1+0xc30], R152 ;  /* 0x000c309801007387 */ /* 0x000fe20000100a00 */
[----:B------:R-:W-:-:S03]  /*20170*/  ISETP.GE.U32.AND P2, PT, R23, 0x7ffffd79, PT ;  /* 0x7ffffd791700780c */ /* 0x000fc60003f46070 */
[----:B------:R-:W-:Y:S01]  /*20180*/  LDGSTS.E [R7+-0x7c000], desc[UR8][R152.64], !P1 ;  /* 0x8400000098077fae */ /* 0x000fe2000c921848 */
[----:B------:R-:W-:-:S03]  /*20190*/  ISETP.GE.U32.AND P1, PT, R24, 0x7ffffd7a, PT ;  /* 0x7ffffd7a1800780c */ /* 0x000fc60003f26070 */
[----:B------:R-:W-:Y:S01]  /*201a0*/  STL.64 [R1+0xc38], R176 ;  /* 0x000c38b001007387 */ /* 0x000fe20000100a00 */
[----:B-1----:R-:W-:Y:S01]  /*201b0*/  IADD3 R8, R31, -0x225, RZ ;  /* 0xfffffddb1f087810 */ /* 0x002fe20007ffe0ff */
[C---:B------:R-:W-:Y:S01]  /*201c0*/  VIADD R24, R22.reuse, 0x100000 ;  /* 0x0010000016187836 */ /* 0x040fe20000000000 */
[----:B------:R-:W-:Y:S01]  /*201d0*/  IADD3 R23, R22, 0x100000, RZ ;  /* 0x0010000016177810 */ /* 0x000fe20007ffe0ff */
[----:B------:R-:W-:Y:S01]  /*201e0*/  STL.64 [R1+0xc40], R156 ;  /* 0x000c409c01007387 */ /* 0x000fe20000100a00 */
[----:B------:R-:W-:Y:S01]  /*201f0*/  ISETP.GE.U32.AND P4, PT, R8, 0x7ffffd5c, PT ;  /* 0x7ffffd5c0800780c */ /* 0x000fe20003f86070 */
[----:B------:R-:W1:Y:S02]  /*20200*/  LDC R31, c[0x0][0x230] ;  /* 0x00008c00ff1f7b82 */ /* 0x000e640000000800 */
[----:B------:R-:W-:Y:S04]  /*20210*/  STL.64 [R1+0xc48], R172 ;  /* 0x000c48ac01007387 */ /* 0x000fe80000100a00 */
[----:B------:R-:W-:Y:S04]  /*20220*/  STL.64 [R1+0xc50], R160 ;  /* 0x000c50a001007387 */ /* 0x000fe80000100a00 */
[----:B------:R-:W-:Y:S04]  /*20230*/  STL.64 [R1+0xc58], R168 ;  /* 0x000c58a801007387 */ /* 0x000fe80000100a00 */
[----:B------:R-:W-:Y:S04]  /*20240*/  STL.64 [R1+0xc60], R164 ;  /* 0x000c60a401007387 */ /* 0x000fe80000100a00 */
[----:B------:R-:W2:Y:S01]  /*20250*/  LDL.64 R10, [R1+0x2e8] ;  /* 0x0002e800010a7983 */ /* 0x000ea20000100a00 */
[----:B------:R-:W-:-:S03]  /*20260*/  VIADD R8, R22, 0x100000 ;  /* 0x0010000016087836 */ /* 0x000fc60000000000 */
[----:B------:R-:W-:Y:S04]  /*20270*/  LDGSTS.E [R7+-0x7fffc], desc[UR8][R176.64], !P0 ;  /* 0x80004000b0077fae */ /* 0x000fe8000c121848 */
[----:B------:R-:W2:Y:S04]  /*20280*/  LDL.64 R4, [R1+0x4c0] ;  /* 0x0004c00001047983 */ /* 0x000ea80000100a00 */
[----:B------:R-:W-:Y:S01]  /*20290*/  LDGSTS.E [R24+-0x7bffc], desc[UR8][R156.64], !P0 ;  /* 0x840040009c187fae */ /* 0x000fe2000c121848 */
[----:B------:R-:W-:-:S03]  /*202a0*/  ISETP.GE.U32.AND P0, PT, R25, 0x7ffffd5b, PT ;  /* 0x7ffffd5b1900780c */ /* 0x000fc60003f06070 */
[----:B------:R-:W2:Y:S04]  /*202b0*/  LDL.64 R12, [R1+0x300] ;  /* 0x00030000010c7983 */ /* 0x000ea80000100a00 */
[----:B------:R-:W-:Y:S04]  /*202c0*/  LDGSTS.E [R23+-0x7fff8], desc[UR8][R172.64], !P1 ;  /* 0x80008000ac177fae */ /* 0x000fe8000c921848 */
[----:B------:R-:W2:Y:S04]  /*202d0*/  LDL.64 R238, [R1+0x598] ;  /* 0x0005980001ee7983 */ /* 0x000ea80000100a00 */
[----:B------:R-:W-:Y:S04]  /*202e0*/  LDGSTS.E [R8+-0x7bff8], desc[UR8][R160.64], !P1 ;  /* 0x84008000a0087fae */ /* 0x000fe8000c921848 */
[----:B------:R-:W-:Y:S04]  /*202f0*/  LDGSTS.E [R7+-0x7fff4], desc[UR8][R168.64], !P2 ;  /* 0x8000c000a8077fae */ /* 0x000fe8000d121848 */
[----:B------:R-:W-:Y:S04]  /*20300*/  LDGSTS.E [R24+-0x7bff4], desc[UR8][R164.64], !P2 ;  /* 0x8400c000a4187fae */ /* 0x000fe8000d121848 */
[----:B----4-:R4:W-:Y:S04]  /*20310*/  LDGSTS.E [R23+-0x78000], desc[UR8][R242.64], !P4 ;  /* 0x88000000f2177fae */ /* 0x0109e8000e121848 */
[----:B------:R-:W-:Y:S04]  /*20320*/  LDGSTS.E [R8+-0x74000], desc[UR8][R236.64], !P4 ;  /* 0x8c000000ec087fae */ /* 0x000fe8000e121848 */
[----:B------:R-:W2:Y:S04]  /*20330*/  LDL.64 R242, [R1+0x450] ;  /* 0x0004500001f27983 */ /* 0x000ea80000100a00 */
[----:B------:R-:W2:Y:S04]  /*20340*/  LDL.64 R236, [R1+0x498] ;  /* 0x0004980001ec7983 */ /* 0x000ea80000100a00 */
[----:B------:R-:W-:Y:S04]  /*20350*/  LDGSTS.E [R7+-0x77ffc], desc[UR8][R198.64], !P0 ;  /* 0x88004000c6077fae */ /* 0x000fe8000c121848 */
[----:B------:R-:W-:Y:S04]  /*20360*/  LDGSTS.E [R8+-0x73ffc], desc[UR8][R226.64], !P0 ;  /* 0x8c004000e2087fae */ /* 0x000fe8000c121848 */
[----:B------:R-:W2:Y:S04]  /*20370*/  LDL.64 R198, [R1+0x628] ;  /* 0x0006280001c67983 */ /* 0x000ea80000100a00 */
[----:B------:R-:W2:Y:S01]  /*20380*/  LDL.64 R226, [R1+0x6c0] ;  /* 0x0006c00001e27983 */ /* 0x000ea20000100a00 */
[----:B------:R-:W-:-:S02]  /*20390*/  VIADD R25, R28, 0xfffffdd9 ;  /* 0xfffffdd91c197836 */ /* 0x000fc40000000000 */
[----:B------:R-:W1:Y:S01]  /*203a0*/  LDC R28, c[0x0][0x230] ;  /* 0x00008c00ff1c7b82 */ /* 0x000e620000000800 */
[----:B----4-:R-:W-:Y:S02]  /*203b0*/  IADD3 R23, R26, -0x228, RZ ;  /* 0xfffffdd81a177810 */ /* 0x010fe40007ffe0ff */
[----:B------:R-:W-:Y:S02]  /*203c0*/  ISETP.GE.U32.AND P1, PT, R25, 0x7ffffd5a, PT ;  /* 0x7ffffd5a1900780c */ /* 0x000fe40003f26070 */
[----:B------:R-:W-:Y:S01]  /*203d0*/  ISETP.GE.U32.AND P2, PT, R23, 0x7ffffd59, PT ;  /* 0x7ffffd591700780c */ /* 0x000fe20003f46070 */
[----:B------:R-:W-:Y:S01]  /*203e0*/  VIADD R24, R29, 0xfffffdbb ;  /* 0xfffffdbb1d187836 */ /* 0x000fe20000000000 */
[----:B------:R-:W-:Y:S01]  /*203f0*/  IADD3 R25, R22, 0x100000, RZ ;  /* 0x0010000016197810 */ /* 0x000fe20007ffe0ff */
[----:B------:R-:W-:Y:S01]  /*20400*/  VIADD R23, R32, 0xfffffdba ;  /* 0xfffffdba20177836 */ /* 0x000fe20000000000 */
[----:B------:R-:W4:Y:S02]  /*20410*/  LDC R29, c[0x0][0x230] ;  /* 0x00008c00ff1d7b82 */ /* 0x000f240000000800 */
[----:B------:R-:W-:Y:S01]  /*20420*/  ISETP.GE.U32.AND P4, PT, R24, 0x7ffffd3c, PT ;  /* 0x7ffffd3c1800780c */ /* 0x000fe20003f86070 */
[----:B------:R-:W-:Y:S01]  /*20430*/  VIADD R24, R22, 0x100000 ;  /* 0x0010000016187836 */ /* 0x000fe20000000000 */
[----:B------:R-:W-:-:S03]  /*20440*/  ISETP.GE.U32.AND P0, PT, R23, 0x7ffffd3b, PT ;  /* 0x7ffffd3b1700780c */ /* 0x000fc60003f06070 */
[----:B---3--:R-:W-:Y:S01]  /*20450*/  LDGSTS.E [R7+-0x77ff8], desc[UR8][R184.64], !P1 ;  /* 0x88008000b8077fae */ /* 0x008fe2000c921848 */
[----:B------:R-:W-:Y:S01]  /*20460*/  VIADD R23, R22, 0x100000 ;  /* 0x0010000016177836 */ /* 0x000fe20000000000 */
[----:B------:R-:W3:Y:S02]  /*20470*/  LDC R26, c[0x0][0x230] ;  /* 0x00008c00ff1a7b82 */ /* 0x000ee40000000800 */
[----:B------:R-:W4:Y:S04]  /*20480*/  LDL.64 R184, [R1+0x738] ;  /* 0x0007380001b87983 */ /* 0x000f280000100a00 */
[----:B--2---:R-:W-:Y:S04]  /*20490*/  LDGSTS.E [R25+-0x73ff8], desc[UR8][R10.64], !P1 ;  /* 0x8c0080000a197fae */ /* 0x004fe8000c921848 */
[----:B------:R1:W-:Y:S04]  /*204a0*/  LDGSTS.E [R24+-0x77ff4], desc[UR8][R4.64], !P2 ;  /* 0x8800c00004187fae */ /* 0x0003e8000d121848 */
[----:B------:R2:W-:Y:S01]  /*204b0*/  LDGSTS.E [R23+-0x73ff4], desc[UR8][R12.64], !P2 ;  /* 0x8c00c0000c177fae */ /* 0x0005e2000d121848 */
[----:B-1----:R-:W-:Y:S01]  /*204c0*/  IADD3 R24, R28, -0x247, RZ ;  /* 0xfffffdb91c187810 */ /* 0x002fe20007ffe0ff */
[----:B------:R-:W-:Y:S01]  /*204d0*/  VIADD R25, R27, 0xfffffd9a ;  /* 0xfffffd9a1b197836 */ /* 0x000fe20000000000 */
[----:B------:R-:W1:Y:S02]  /*204e0*/  LDC R28, c[0x0][0x230] ;  /* 0x00008c00ff1c7b82 */ /* 0x000e640000000800 */
[----:B------:R-:W-:Y:S01]  /*204f0*/  ISETP.GE.U32.AND P1, PT, R24, 0x7ffffd3a, PT ;  /* 0x7ffffd3a1800780c */ /* 0x000fe20003f26070 */
[----:B------:R3:W-:Y:S01]  /*20500*/  LDGSTS.E [R8+-0x70000], desc[UR8][R238.64], !P4 ;  /* 0x90000000ee087fae */ /* 0x0007e2000e121848 */
[----:B--2---:R-:W-:Y:S01]  /*20510*/  VIADD R23, R30, 0xfffffdb8 ;  /* 0xfffffdb81e177836 */ /* 0x004fe20000000000 */
[----:B------:R-:W-:-:S03]  /*20520*/  IADD3 R24, R22, 0x100000, RZ ;  /* 0x0010000016187810 */ /* 0x000fc60007ffe0ff */
[----:B------:R-:W2:Y:S01]  /*20530*/  LDC R30, c[0x0][0x230] ;  /* 0x00008c00ff1e7b82 */ /* 0x000ea20000000800 */
[----:B------:R-:W-:Y:S01]  /*20540*/  ISETP.GE.U32.AND P2, PT, R23, 0x7ffffd39, PT ;  /* 0x7ffffd391700780c */ /* 0x000fe20003f46070 */
[----:B---3--:R-:W-:Y:S01]  /*20550*/  VIADD R8, R31, 0xfffffd9b ;  /* 0xfffffd9b1f087836 */ /* 0x008fe20000000000 */
[----:B------:R-:W3:Y:S01]  /*20560*/  LDL.64 R238, [R1+0x528] ;  /* 0x0005280001ee7983 */ /* 0x000ee20000100a00 */
[----:B------:R-:W-:-:S04]  /*20570*/  VIADD R23, R22, 0x100000 ;  /* 0x0010000016177836 */ /* 0x000fc80000000000 */
[----:B------:R-:W2:Y:S08]  /*20580*/  LDC R31, c[0x0][0x230] ;  /* 0x00008c00ff1f7b82 */ /* 0x000eb00000000800 */
[----:B------:R-:W2:Y:S01]  /*20590*/  LDC R27, c[0x0][0x230] ;  /* 0x00008c00ff1b7b82 */ /* 0x000ea20000000800 */
[----:B------:R-:W-:Y:S01]  /*205a0*/  LDGSTS.E [R7+-0x6c000], desc[UR8][R242.64], !P4 ;  /* 0x94000000f2077fae */ /* 0x000fe2000e121848 */
[----:B------:R-:W-:-:S02]  /*205b0*/  ISETP.GE.U32.AND P4, PT, R8, 0x7ffffd1c, PT ;  /* 0x7ffffd1c0800780c */ /* 0x000fc40003f86070 */
[----:B------:R-:W-:Y:S01]  /*205c0*/  IADD3 R8, R22, 0x100000, RZ ;  /* 0x0010000016087810 */ /* 0x000fe20007ffe0ff */
[----:B------:R-:W2:Y:S04]  /*205d0*/  LDL.64 R242, [R1+0x968] ;  /* 0x0009680001f27983 */ /* 0x000ea80000100a00 */
[----:B------:R-:W-:Y:S04]  /*205e0*/  LDGSTS.E [R7+-0x6fffc], desc[UR8][R198.64], !P0 ;  /* 0x90004000c6077fae */ /* 0x000fe8000c121848 */
[----:B------:R-:W-:Y:S04]  /*205f0*/  LDGSTS.E [R24+-0x6bffc], desc[UR8][R236.64], !P0 ;  /* 0x94004000ec187fae */ /* 0x000fe8000c121848 */
[----:B------:R-:W-:Y:S04]  /*20600*/  LDGSTS.E [R23+-0x6fff8], desc[UR8][R226.64], !P1 ;  /* 0x90008000e2177fae */ /* 0x000fe8000c921848 */
[----:B------:R-:W2:Y:S04]  /*20610*/  LDL.64 R198, [R1+0x9e8] ;  /* 0x0009e80001c67983 */ /* 0x000ea80000100a00 */
[----:B------:R-:W-:Y:S04]  /*20620*/  LDGSTS.E [R8+-0x6bff8], desc[UR8][R20.64], !P1 ;  /* 0x9400800014087fae */ /* 0x000fe8000c921848 */
[----:B------:R-:W2:Y:S04]  /*20630*/  LDL.LU.64 R20, [R1+0xcc0] ;  /* 0x000cc00001147983 */ /* 0x000ea80000300a00 */
[----:B------:R-:W2:Y:S04]  /*20640*/  LDL.64 R236, [R1+0x668] ;  /* 0x0006680001ec7983 */ /* 0x000ea80000100a00 */
[----:B------:R-:W2:Y:S01]  /*20650*/  LDL.64 R226, [R1+0xa28] ;  /* 0x000a280001e27983 */ /* 0x000ea20000100a00 */
[----:B------:R-:W-:-:S03]  /*20660*/  ISETP.GE.U32.AND P0, PT, R25, 0x7ffffd1b, PT ;  /* 0x7ffffd1b1900780c */ /* 0x000fc60003f06070 */
[----:B----4-:R-:W-:Y:S01]  /*20670*/  LDGSTS.E [R7+-0x6fff4], desc[UR8][R184.64], !P2 ;  /* 0x9000c000b8077fae */ /* 0x010fe2000d121848 */
[----:B------:R-:W-:Y:S02]  /*20680*/  VIADD R25, R29, 0xfffffd99 ;  /* 0xfffffd991d197836 */ /* 0x000fe40000000000 */
[----:B------:R-:W4:Y:S01]  /*20690*/  LDC R29, c[0x0][0x230] ;  /* 0x00008c00ff1d7b82 */ /* 0x000f220000000800 */
[----:B------:R-:W4:Y:S04]  /*206a0*/  LDL.64 R184, [R1+0x280] ;  /* 0x0002800001b87983 */ /* 0x000f280000100a00 */
[----:B---3--:R1:W-:Y:S01]  /*206b0*/  LDGSTS.E [R24+-0x6bff4], desc[UR8][R238.64], !P2 ;  /* 0x9400c000ee187fae */ /* 0x0083e2000d121848 */
[----:B------:R-:W-:Y:S02]  /*206c0*/  ISETP.GE.U32.AND P2, PT, R25, 0x7ffffd1a, PT ;  /* 0x7ffffd1a1900780c */ /* 0x000fe40003f46070 */
[----:B------:R-:W3:Y:S01]  /*206d0*/  LDC R25, c[0x0][0x230] ;  /* 0x00008c00ff197b82 */ /* 0x000ee20000000800 */
[----:B-1----:R-:W-:-:S07]  /*206e0*/  IADD3 R24, R28, -0x209, RZ ;  /* 0xfffffdf71c187810 */ /* 0x002fce0007ffe0ff */
[----:B------:R-:W1:Y:S01]  /*206f0*/  LDC R28, c[0x0][0x230] ;  /* 0x00008c00ff1c7b82 */ /* 0x000e620000000800 */
[----:B------:R-:W-:Y:S01]  /*20700*/  ISETP.GE.U32.AND P1, PT, R24, 0x7ffffd78, PT ;  /* 0x7ffffd781800780c */ /* 0x000fe20003f26070 */
[----:B------:R-:W-:Y:S01]  /*20710*/  VIADD R24, R22, 0x100000 ;  /* 0x0010000016187836 */ /* 0x000fe20000000000 */
[----:B--2---:R2:W-:Y:S04]  /*20720*/  LDGSTS.E [R23+-0x68000], desc[UR8][R242.64], !P4 ;  /* 0x98000000f2177fae */ /* 0x0045e8000e121848 */
[----:B------:R-:W-:Y:S01]  /*20730*/  LDGSTS.E [R8+-0x64000], desc[UR8][R214.64], !P4 ;  /* 0x9c000000d6087fae */ /* 0x000fe2000e121848 */
[----:B--2---:R-:W-:Y:S02]  /*20740*/  VIADD R23, R26, 0xfffffd98 ;  /* 0xfffffd981a177836 */ /* 0x004fe40000000000 */
[----:B------:R-:W2:Y:S03]  /*20750*/  LDC R26, c[0x0][0x230] ;  /* 0x00008c00ff1a7b82 */ /* 0x000ea60000000800 */
[----:B------:R-:W-:Y:S01]  /*20760*/  ISETP.GE.U32.AND P4, PT, R23, 0x7ffffd19, PT ;  /* 0x7ffffd191700780c */ /* 0x000fe20003f86070 */
[----:B------:R-:W-:-:S04]  /*20770*/  VIADD R23, R31, 0xfffffdf6 ;  /* 0xfffffdf61f177836 */ /* 0x000fc80000000000 */
[----:B------:R-:W1:Y:S01]  /*20780*/  LDC R31, c[0x0][0x230] ;  /* 0x00008c00ff1f7b82 */ /* 0x000e620000000800 */
[----:B------:R-:W-:Y:S04]  /*20790*/  LDGSTS.E [R7+-0x67ffc], desc[UR8][R20.64], !P0 ;  /* 0x9800400014077fae */ /* 0x000fe8000c121848 */
[----:B------:R-:W-:Y:S04]  /*207a0*/  LDGSTS.E [R8+-0x63ffc], desc[UR8][R210.64], !P0 ;  /* 0x9c004000d2087fae */ /* 0x000fe8000c121848 */
[----:B------:R-:W2:Y:S04]  /*207b0*/  LDL.LU.64 R20, [R1+0xcb8] ;  /* 0x000cb80001147983 */ /* 0x000ea80000300a00 */
[----:B------:R-:W2:Y:S04]  /*207c0*/  LDL.64 R214, [R1+0x270] ;  /* 0x0002700001d67983 */ /* 0x000ea80000100a00 */
[----:B------:R-:W2:Y:S01]  /*207d0*/  LDL.64 R210, [R1+0x260] ;  /* 0x0002600001d27983 */ /* 0x000ea20000100a00 */
[----:B------:R-:W-:-:S03]  /*207e0*/  ISETP.GE.U32.AND P0, PT, R23, 0x7ffffd77, PT ;  /* 0x7ffffd771700780c */ /* 0x000fc60003f06070 */
[----:B------:R-:W-:Y:S01]  /*207f0*/  LDGSTS.E [R7+-0x67ff8], desc[UR8][R198.64], !P2 ;  /* 0x98008000c6077fae */ /* 0x000fe2000d121848 */
[C---:B------:R-:W-:Y:S01]  /*20800*/  IADD3 R23, R22.reuse, 0x100000, RZ ;  /* 0x0010000016177810 */ /* 0x040fe20007ffe0ff */
[----:B------:R-:W-:Y:S02]  /*20810*/  VIADD R22, R22, 0x100000 ;  /* 0x0010000016167836 */ /* 0x000fe40000000000 */
[----:B------:R-:W2:Y:S04]  /*20820*/  LDL.64 R242, [R1+0x368] ;  /* 0x0003680001f27983 */ /* 0x000ea80000100a00 */
[----:B------:R-:W-:Y:S04]  /*20830*/  LDGSTS.E [R24+-0x63ff8], desc[UR8][R236.64], !P2 ;  /* 0x9c008000ec187fae */ /* 0x000fe8000d121848 */
[----:B------:R-:W2:Y:S04]  /*20840*/  LDL.64 R198, [R1+0x2c0] ;  /* 0x0002c00001c67983 */ /* 0x000ea80000100a00 */
[----:B------:R3:W-:Y:S04]  /*20850*/  LDGSTS.E [R23+-0x67ff4], desc[UR8][R226.64], !P4 ;  /* 0x9800c000e2177fae */ /* 0x0007e8000e121848 */
[----:B------:R4:W-:Y:S04]  /*20860*/  LDGSTS.E [R22+-0x63ff4], desc[UR8][R202.64], !P4 ;  /* 0x9c00c000ca167fae */ /* 0x0009e8000e121848 */
[----:B------:R-:W2:Y:S04]  /*20870*/  LDL.64 R4, [R1+0x290] ;  /* 0x0002900001047983 */ /* 0x000ea80000100a00 */
[----:B------:R-:W2:Y:S04]  /*20880*/  LDL.64 R236, [R1+0x278] ;  /* 0x0002780001ec7983 */ /* 0x000ea80000100a00 */
[----:B------:R-:W2:Y:S04]  /*20890*/  LDL.64 R202, [R1+0x3b0] ;  /* 0x0003b00001ca7983 */ /* 0x000ea80000100a00 */
[----:B------:R-:W2:Y:S01]  /*208a0*/  LDL.64 R226, [R1+0x408] ;  /* 0x0004080001e27983 */ /* 0x000ea20000100a00 */
[----:B---3--:R-:W-:-:S02]  /*208b0*/  VIADD R23, R25, 0xfffffdf5 ;  /* 0xfffffdf519177836 */ /* 0x008fc40000000000 */
[----:B----4-:R-:W-:Y:S02]  /*208c0*/  VIADD R22, R29, 0xfffffdf4 ;  /* 0xfffffdf41d167836 */ /* 0x010fe40000000000 */
[----:B--2---:R-:W-:Y:S01]  /*208d0*/  VIADD R24, R26, 0xfffffdd6 ;  /* 0xfffffdd61a187836 */ /* 0x004fe20000000000 */
[----:B------:R-:W-:Y:S01]  /*208e0*/  STL.64 [R1+0xc68], R184 ;  /* 0x000c68b801007387 */ /* 0x000fe20000100a00 */
[----:B------:R-:W2:Y:S01]  /*208f0*/  LDC R25, c[0x0][0x230] ;  /* 0x00008c00ff197b82 */ /* 0x000ea20000000800 */
[----:B------:R-:W-:Y:S02]  /*20900*/  ISETP.GE.U32.AND P2, PT, R22, 0x7ffffd75, PT ;  /* 0x7ffffd751600780c */ /* 0x000fe40003f46070 */
[----:B------:R3:W-:Y:S04]  /*20910*/  STL.64 [R1+0xc70], R166 ;  /* 0x000c70a601007387 */ /* 0x0007e80000100a00 */
[----:B------:R-:W4:Y:S01]  /*20920*/  LDL.64 R12, [R1+0x490] ;  /* 0x00049000010c7983 */ /* 0x000f220000100a00 */
[----:B------:R-:W3:Y:S03]  /*20930*/  LDC R29, c[0x0][0x230] ;  /* 0x00008c00ff1d7b82 */ /* 0x000ee60000000800 */
[----:B------:R-:W3:Y:S04]  /*20940*/  LDL.64 R238, [R1+0x330] ;  /* 0x0003300001ee7983 */ /* 0x000ee80000100a00 */
[----:B------:R-:W3:Y:S01]  /*20950*/  LDL.64 R2, [R1+0x258] ;  /* 0x0002580001027983 */ /* 0x000ee20000100a00 */
[----:B------:R-:W3:Y:S03]  /*20960*/  LDC R26, c[0x0][0x230] ;  /* 0x00008c00ff1a7b82 */ /* 0x000ee60000000800 */
[----:B------:R-:W3:Y:S01]  /*20970*/  LDL.64 R10, [R1+0x480] ;  /* 0x00048000010a7983 */ /* 0x000ee20000100a00 */
[C---:B------:R-:W-:Y:S01]  /*20980*/  VIADD R8, R21.reuse, 0x100000 ;  /* 0x0010000015087836 */ /* 0x040fe20000000000 */
[----:B------:R-:W-:-:S04]  /*20990*/  IADD3 R7, R21, 0x100000, RZ ;  /* 0x0010000015077810 */ /* 0x000fc80007ffe0ff */
[----:B------:R1:W-:Y:S04]  /*209a0*/  LDGSTS.E [R8+-0x80000], desc[UR8][R184.64], !P1 ;  /* 0x80000000b8087fae */ /* 0x0003e8000c921848 */
[----:B------:R-:W-:Y:S01]  /*209b0*/  LDGSTS.E [R7+-0x7c000], desc[UR8][R166.64], !P1 ;  /* 0x84000000a6077fae */ /* 0x000fe2000c921848 */
[----:B------:R-:W-:Y:S01]  /*209c0*/  ISETP.GE.U32.AND P1, PT, R23, 0x7ffffd76, PT ;  /* 0x7ffffd761700780c */ /* 0x000fe20003f26070 */
[C---:B------:R-:W-:Y:S01]  /*209d0*/  VIADD R23, R21.reuse, 0x100000 ;  /* 0x0010000015177836 */ /* 0x040fe20000000000 */
[----:B------:R-:W-:Y:S01]  /*209e0*/  IADD3 R22, R21, 0x100000, RZ ;  /* 0x0010000015167810 */ /* 0x000fe20007ffe0ff */
[----:B------:R-:W-:Y:S01]  /*209f0*/  LDGSTS.E [R7+-0x7fffc], desc[UR8][R214.64], !P0 ;  /* 0x80004000d6077fae */ /* 0x000fe2000c121848 */
[----:B-1----:R-:W-:-:S03]  /*20a00*/  IADD3 R8, R30, -0x229, RZ ;  /* 0xfffffdd71e087810 */ /* 0x002fc60007ffe0ff */
[----:B------:R-:W-:Y:S01]  /*20a10*/  LDGSTS.E [R23+-0x7bffc], desc[UR8][R170.64], !P0 ;  /* 0x84004000aa177fae */ /* 0x000fe2000c121848 */
[----:B------:R-:W1:Y:S01]  /*20a20*/  LDC R30, c[0x0][0x230] ;  /* 0x00008c00ff1e7b82 */ /* 0x000e620000000800 */
[----:B------:R-:W-:Y:S01]  /*20a30*/  ISETP.GE.U32.AND P4, PT, R8, 0x7ffffd58, PT ;  /* 0x7ffffd580800780c */ /* 0x000fe20003f86070 */
[----:B------:R-:W-:Y:S01]  /*20a40*/  VIADD R8, R21, 0x100000 ;  /* 0x0010000015087836 */ /* 0x000fe20000000000 */
[----:B------:R-:W-:Y:S02]  /*20a50*/  ISETP.GE.U32.AND P0, PT, R24, 0x7ffffd57, PT ;  /* 0x7ffffd571800780c */ /* 0x000fe40003f06070 */
[----:B------:R-:W-:Y:S01]  /*20a60*/  LDGSTS.E [R22+-0x7fff8], desc[UR8][R210.64], !P1 ;  /* 0x80008000d2167fae */ /* 0x000fe2000c921848 */
[----:B------:R-:W-:Y:S02]  /*20a70*/  VIADD R24, R27, 0xfffffdd5 ;  /* 0xfffffdd51b187836 */ /* 0x000fe40000000000 */
[----:B------:R-:W1:Y:S01]  /*20a80*/  LDC R27, c[0x0][0x230] ;  /* 0x00008c00ff1b7b82 */ /* 0x000e620000000800 */
[----:B------:R-:W-:Y:S04]  /*20a90*/  LDGSTS.E [R8+-0x7bff8], desc[UR8][R174.64], !P1 ;  /* 0x84008000ae087fae */ /* 0x000fe8000c921848 */
[----:B------:R-:W-:Y:S01]  /*20aa0*/  LDGSTS.E [R7+-0x7fff4], desc[UR8][R198.64], !P2 ;  /* 0x8000c000c6077fae */ /* 0x000fe2000d121848 */
[----:B------:R-:W-:-:S03]  /*20ab0*/  ISETP.GE.U32.AND P1, PT, R24, 0x7ffffd56, PT ;  /* 0x7ffffd561800780c */ /* 0x000fc60003f26070 */
[----:B------:R-:W-:Y:S04]  /*20ac0*/  LDGSTS.E [R23+-0x7bff4], desc[UR8][R178.64], !P2 ;  /* 0x8400c000b2177fae */ /* 0x000fe8000d121848 */
[----:B------:R2:W-:Y:S04]  /*20ad0*/  LDGSTS.E [R22+-0x78000], desc[UR8][R242.64], !P4 ;  /* 0x88000000f2167fae */ /* 0x0005e8000e121848 */
[----:B------:R-:W-:Y:S04]  /*20ae0*/  LDGSTS.E [R8+-0x74000], desc[UR8][R4.64], !P4 ;  /* 0x8c00000004087fae */ /* 0x000fe8000e121848 */
[----:B------:R-:W-:Y:S04]  /*20af0*/  LDGSTS.E [R7+-0x77ffc], desc[UR8][R202.64], !P0 ;  /* 0x88004000ca077fae */ /* 0x000fe8000c121848 */
[----:B------:R-:W3:Y:S04]  /*20b00*/  LDL.64 R242, [R1+0x588] ;  /* 0x0005880001f27983 */ /* 0x000ee80000100a00 */
[----:B------:R-:W-:Y:S04]  /*20b10*/  LDGSTS.E [R8+-0x73ffc], desc[UR8][R236.64], !P0 ;  /* 0x8c004000ec087fae */ /* 0x000fe8000c121848 */
[----:B------:R-:W3:Y:S04]  /*20b20*/  LDL.64 R202, [R1+0x618] ;  /* 0x0006180001ca7983 */ /* 0x000ee80000100a00 */
[----:B------:R-:W3:Y:S04]  /*20b30*/  LDL.64 R4, [R1+0x488] ;  /* 0x0004880001047983 */ /* 0x000ee80000100a00 */
[----:B------:R-:W3:Y:S04]  /*20b40*/  LDL.64 R236, [R1+0x6b8] ;  /* 0x0006b80001ec7983 */ /* 0x000ee80000100a00 */
[----:B------:R-:W-:Y:S04]  /*20b50*/  LDGSTS.E [R7+-0x77ff8], desc[UR8][R226.64], !P1 ;  /* 0x88008000e2077fae */ /* 0x000fe8000c921848 */
[----:B------:R-:W3:Y:S01]  /*20b60*/  LDL.64 R226, [R1+0x4d0] ;  /* 0x0004d00001e27983 */ /* 0x000ee20000100a00 */
[----:B--2---:R-:W-:Y:S01]  /*20b70*/  IADD3 R22, R25, -0x22c, RZ ;  /* 0xfffffdd419167810 */ /* 0x004fe20007ffe0ff */
[----:B------:R-:W-:Y:S01]  /*20b80*/  VIADD R23, R28, 0xfffffdb7 ;  /* 0xfffffdb71c177836 */ /* 0x000fe20000000000 */
[----:B------:R-:W-:Y:S01]  /*20b90*/  IADD3 R24, R21, 0x100000, RZ ;  /* 0x0010000015187810 */ /* 0x000fe20007ffe0ff */
[----:B------:R-:W2:Y:S01]  /*20ba0*/  LDC R28, c[0x0][0x230] ;  /* 0x00008c00ff1c7b82 */ /* 0x000ea20000000800 */
[----:B------:R-:W-:Y:S01]  /*20bb0*/  ISETP.GE.U32.AND P2, PT, R22, 0x7ffffd55, PT ;  /* 0x7ffffd551600780c */ /* 0x000fe20003f46070 */
[----:B------:R-:W-:Y:S01]  /*20bc0*/  VIADD R22, R31, 0xfffffdb6 ;  /* 0xfffffdb61f167836 */ /* 0x000fe20000000000 */
[----:B------:R-:W-:Y:S01]  /*20bd0*/  ISETP.GE.U32.AND P4, PT, R23, 0x7ffffd38, PT ;  /* 0x7ffffd381700780c */ /* 0x000fe20003f86070 */
[C---:B------:R-:W-:Y:S01]  /*20be0*/  VIADD R23, R21.reuse, 0x100000 ;  /* 0x0010000015177836 */ /* 0x040fe20000000000 */
[----:B------:R-:W-:Y:S02]  /*20bf0*/  LDGSTS.E [R24+-0x73ff8], desc[UR8][R194.64], !P1 ;  /* 0x8c008000c2187fae */ /* 0x000fe4000c921848 */
[----:B------:R-:W-:Y:S01]  /*20c00*/  ISETP.GE.U32.AND P0, PT, R22, 0x7ffffd37, PT ;  /* 0x7ffffd371600780c */ /* 0x000fe20003f06070 */
[----:B------:R-:W-:Y:S01]  /*20c10*/  VIADD R22, R21, 0x100000 ;  /* 0x0010000015167836 */ /* 0x000fe20000000000 */
[----:B------:R-:W2:Y:S05]  /*20c20*/  LDC R25, c[0x0][0x230] ;  /* 0x00008c00ff197b82 */ /* 0x000eaa0000000800 */
[----:B----4-:R1:W-:Y:S04]  /*20c30*/  LDGSTS.E [R23+-0x77ff4], desc[UR8][R12.64], !P2 ;  /* 0x8800c0000c177fae */ /* 0x0103e8000d121848 */
[----:B------:R-:W4:Y:S04]  /*20c40*/  LDL.64 R194, [R1+0x730] ;  /* 0x0007300001c27983 */ /* 0x000f280000100a00 */
[----:B---3--:R3:W-:Y:S04]  /*20c50*/  LDGSTS.E [R22+-0x73ff4], desc[UR8][R238.64], !P2 ;  /* 0x8c00c000ee167fae */ /* 0x0087e8000d121848 */
[----:B------:R-:W4:Y:S01]  /*20c60*/  LDL.64 R12, [R1+0x520] ;  /* 0x00052000010c7983 */ /* 0x000f220000100a00 */
[----:B-1----:R-:W-:-:S02]  /*20c70*/  IADD3 R23, R27, -0x24b, RZ ;  /* 0xfffffdb51b177810 */ /* 0x002fc40007ffe0ff */
[----:B------:R-:W1:Y:S02]  /*20c80*/  LDC R27, c[0x0][0x230] ;  /* 0x00008c00ff1b7b82 */ /* 0x000e640000000800 */
[----:B------:R-:W-:Y:S01]  /*20c90*/  ISETP.GE.U32.AND P1, PT, R23, 0x7ffffd36, PT ;  /* 0x7ffffd361700780c */ /* 0x000fe20003f26070 */
[----:B------:R-:W4:Y:S01]  /*20ca0*/  LDL.64 R238, [R1+0x960] ;  /* 0x0009600001ee7983 */ /* 0x000f220000100a00 */
[----:B---3--:R-:W-:Y:S01]  /*20cb0*/  VIADD R22, R29, 0xfffffdb4 ;  /* 0xfffffdb41d167836 */ /* 0x008fe20000000000 */
[C---:B------:R-:W-:Y:S01]  /*20cc0*/  IADD3 R23, R21.reuse, 0x100000, RZ ;  /* 0x0010000015177810 */ /* 0x040fe20007ffe0ff */
[----:B------:R-:W-:Y:S02]  /*20cd0*/  VIADD R24, R26, 0xfffffd96 ;  /* 0xfffffd961a187836 */ /* 0x000fe40000000000 */
[----:B------:R-:W3:Y:S01]  /*20ce0*/  LDC R29, c[0x0][0x230] ;  /* 0x00008c00ff1d7b82 */ /* 0x000ee20000000800 */
[----:B------:R-:W-:Y:S01]  /*20cf0*/  ISETP.GE.U32.AND P2, PT, R22, 0x7ffffd35, PT ;  /* 0x7ffffd351600780c */ /* 0x000fe20003f46070 */
[----:B------:R-:W-:-:S06]  /*20d00*/  VIADD R22, R21, 0x100000 ;  /* 0x0010000015167836 */ /* 0x000fcc0000000000 */
[----:B------:R-:W3:Y:S01]  /*20d10*/  LDC R26, c[0x0][0x230] ;  /* 0x00008c00ff1a7b82 */ /* 0x000ee20000000800 */
[----:B------:R2:W-:Y:S04]  /*20d20*/  LDGSTS.E [R8+-0x70000], desc[UR8][R242.64], !P4 ;  /* 0x90000000f2087fae */ /* 0x0005e8000e121848 */
[----:B------:R-:W-:Y:S04]  /*20d30*/  LDGSTS.E [R7+-0x6c000], desc[UR8][R196.64], !P4 ;  /* 0x94000000c4077fae */ /* 0x000fe8000e121848 */
[----:B------:R-:W-:Y:S04]  /*20d40*/  LDGSTS.E [R7+-0x6fffc], desc[UR8][R202.64], !P0 ;  /* 0x90004000ca077fae */ /* 0x000fe8000c121848 */
[----:B------:R-:W3:Y:S01]  /*20d50*/  LDL.64 R242, [R1+0x540] ;  /* 0x0005400001f27983 */ /* 0x000ee20000100a00 */
[----:B--2---:R-:W-:-:S02]  /*20d60*/  VIADD R8, R30, 0xfffffd97 ;  /* 0xfffffd971e087836 */ /* 0x004fc40000000000 */
[----:B------:R-:W2:Y:S01]  /*20d70*/  LDC R30, c[0x0][0x230] ;  /* 0x00008c00ff1e7b82 */ /* 0x000ea20000000800 */
[----:B------:R-:W2:Y:S02]  /*20d80*/  LDL.64 R196, [R1+0x9a0] ;  /* 0x0009a00001c47983 */ /* 0x000ea40000100a00 */
[----:B------:R-:W-:Y:S02]  /*20d90*/  ISETP.GE.U32.AND P4, PT, R8, 0x7ffffd18, PT ;  /* 0x7ffffd180800780c */ /* 0x000fe40003f86070 */
[----:B------:R-:W2:Y:S01]  /*20da0*/  LDL.64 R202, [R1+0x9e0] ;  /* 0x0009e00001ca7983 */ /* 0x000ea20000100a00 */
[----:B------:R-:W-:-:S03]  /*20db0*/  IADD3 R8, R21, 0x100000, RZ ;  /* 0x0010000015087810 */ /* 0x000fc60007ffe0ff */
[----:B------:R-:W-:Y:S04]  /*20dc0*/  LDGSTS.E [R23+-0x6bffc], desc[UR8][R4.64], !P0 ;  /* 0x9400400004177fae */ /* 0x000fe8000c121848 */
[----:B------:R-:W-:Y:S04]  /*20dd0*/  LDGSTS.E [R22+-0x6fff8], desc[UR8][R236.64], !P1 ;  /* 0x90008000ec167fae */ /* 0x000fe8000c921848 */
[----:B------:R-:W-:Y:S04]  /*20de0*/  LDGSTS.E [R8+-0x6bff8], desc[UR8][R226.64], !P1 ;  /* 0x94008000e2087fae */ /* 0x000fe8000c921848 */
[----:B------:R-:W2:Y:S04]  /*20df0*/  LDL.64 R4, [R1+0x188] ;  /* 0x0001880001047983 */ /* 0x000ea80000100a00 */
[----:B------:R-:W2:Y:S04]  /*20e00*/  LDL.64 R236, [R1+0x660] ;  /* 0x0006600001ec7983 */ /* 0x000ea80000100a00 */
[----:B------:R-:W2:Y:S01]  /*20e10*/  LDL.64 R226, [R1+0xa20] ;  /* 0x000a200001e27983 */ /* 0x000ea20000100a00 */
[----:B------:R-:W-:Y:S01]  /*20e20*/  ISETP.GE.U32.AND P0, PT, R24, 0x7ffffd17, PT ;  /* 0x7ffffd171800780c */ /* 0x000fe20003f06070 */
[----:B------:R-:W-:-:S02]  /*20e30*/  VIADD R24, R28, 0xfffffd95 ;  /* 0xfffffd951c187836 */ /* 0x000fc40000000000 */
[----:B------:R-:W2:Y:S01]  /*20e40*/  LDC R28, c[0x0][0x230] ;  /* 0x00008c00ff1c7b82 */ /* 0x000ea20000000800 */
[----:B----4-:R-:W-:Y:S04]  /*20e50*/  LDGSTS.E [R7+-0x6fff4], desc[UR8][R194.64], !P2 ;  /* 0x9000c000c2077fae */ /* 0x010fe8000d121848 */
[----:B------:R1:W-:Y:S01]  /*20e60*/  LDGSTS.E [R23+-0x6bff4], desc[UR8][R12.64], !P2 ;  /* 0x9400c0000c177fae */ /* 0x0003e2000d121848 */
[----:B------:R-:W-:Y:S02]  /*20e70*/  ISETP.GE.U32.AND P2, PT, R24, 0x7ffffd16, PT ;  /* 0x7ffffd161800780c */ /* 0x000fe40003f46070 */
[----:B------:R-:W4:Y:S01]  /*20e80*/  LDC R24, c[0x0][0x230] ;  /* 0x00008c00ff187b82 */ /* 0x000f220000000800 */
[----:B------:R-:W4:Y:S04]  /*20e90*/  LDL.64 R194, [R1+0x180] ;  /* 0x0001800001c27983 */ /* 0x000f280000100a00 */
[----:B------:R1:W-:Y:S02]  /*20ea0*/  LDGSTS.E [R22+-0x68000], desc[UR8][R238.64], !P4 ;  /* 0x98000000ee167fae */ /* 0x0003e4000e121848 */
[----:B-1----:R-:W-:-:S02]  /*20eb0*/  IADD3 R23, R27, -0x20d, RZ ;  /* 0xfffffdf31b177810 */ /* 0x002fc40007ffe0ff */
[----:B------:R-:W4:Y:S01]  /*20ec0*/  LDL.64 R12, [R1+0x1c8] ;  /* 0x0001c800010c7983 */ /* 0x000f220000100a00 */
[----:B------:R-:W1:Y:S01]  /*20ed0*/  LDC R27, c[0x0][0x230] ;  /* 0x00008c00ff1b7b82 */ /* 0x000e620000000800 */
[----:B------:R-:W-:Y:S01]  /*20ee0*/  VIADD R22, R25, 0xfffffd94 ;  /* 0xfffffd9419167836 */ /* 0x000fe20000000000 */
[----:B------:R-:W-:Y:S01]  /*20ef0*/  ISETP.GE.U32.AND P1, PT, R23, 0x7ffffd74, PT ;  /* 0x7ffffd741700780c */ /* 0x000fe20003f26070 */
[----:B------:R-:W-:-:S05]  /*20f00*/  VIADD R23, R21, 0x100000 ;  /* 0x0010000015177836 */ /* 0x000fca0000000000 */
[----:B------:R-:W1:Y:S01]  /*20f10*/  LDC R25, c[0x0][0x230] ;  /* 0x00008c00ff197b82 */ /* 0x000e620000000800 */
[----:B------:R-:W4:Y:S04]  /*20f20*/  LDL.64 R238, [R1+0x328] ;  /* 0x0003280001ee7983 */ /* 0x000f280000100a00 */
[----:B---3--:R-:W-:Y:S01]  /*20f30*/  LDGSTS.E [R8+-0x64000], desc[UR8][R242.64], !P4 ;  /* 0x9c000000f2087fae */ /* 0x008fe2000e121848 */
[----:B------:R-:W-:-:S03]  /*20f40*/  ISETP.GE.U32.AND P4, PT, R22, 0x7ffffd15, PT ;  /* 0x7ffffd151600780c */ /* 0x000fc60003f86070 */
[----:B--2---:R-:W-:Y:S01]  /*20f50*/  LDGSTS.E [R7+-0x67ffc], desc[UR8][R196.64], !P0 ;  /* 0x98004000c4077fae */ /* 0x004fe2000c121848 */
[----:B------:R-:W-:Y:S02]  /*20f60*/  VIADD R22, R30, 0xfffffdf2 ;  /* 0xfffffdf21e167836 */ /* 0x000fe40000000000 */
[----:B------:R-:W2:Y:S01]  /*20f70*/  LDC R30, c[0x0][0x230] ;  /* 0x00008c00ff1e7b82 */ /* 0x000ea20000000800 */
[----:B------:R3:W-:Y:S04]  /*20f80*/  LDGSTS.E [R8+-0x63ffc], desc[UR8][R206.64], !P0 ;  /* 0x9c004000ce087fae */ /* 0x0007e8000c121848 */
[----:B------:R-:W2:Y:S04]  /*20f90*/  LDL.64 R242, [R1+0x580] ;  /* 0x0005800001f27983 */ /* 0x000ea80000100a00 */
[----:B------:R-:W2:Y:S01]  /*20fa0*/  LDL.64 R196, [R1+0x200] ;  /* 0x0002000001c47983 */ /* 0x000ea20000100a00 */
[----:B------:R-:W-:-:S03]  /*20fb0*/  ISETP.GE.U32.AND P0, PT, R22, 0x7ffffd73, PT ;  /* 0x7ffffd731600780c */ /* 0x000fc60003f06070 */
[----:B------:R1:W-:Y:S01]  /*20fc0*/  LDGSTS.E [R7+-0x67ff8], desc[UR8][R202.64], !P2 ;  /* 0x98008000ca077fae */ /* 0x0003e2000d121848 */
[C---:B------:R-:W-:Y:S01]  /*20fd0*/  IADD3 R22, R21.reuse, 0x100000, RZ ;  /* 0x0010000015167810 */ /* 0x040fe20007ffe0ff */
[----:B------:R-:W-:Y:S02]  /*20fe0*/  VIADD R21, R21, 0x100000 ;  /* 0x0010000015157836 */ /* 0x000fe40000000000 */
[----:B------:R-:W2:Y:S04]  /*20ff0*/  LDL.64 R206, [R1+0x2b8] ;  /* 0x0002b80001ce7983 */ /* 0x000ea80000100a00 */
[----:B------:R-:W-:Y:S04]  /*21000*/  LDGSTS.E [R23+-0x63ff8], desc[UR8][R236.64], !P2 ;  /* 0x9c008000ec177fae */ /* 0x000fe8000d121848 */
[----:B------:R-:W2:Y:S04]  /*21010*/  LDL.64 R202, [R1+0x250] ;  /* 0x0002500001ca7983 */ /* 0x000ea80000100a00 */
[----:B------:R4:W-:Y:S04]  /*21020*/  LDGSTS.E [R22+-0x67ff4], desc[UR8][R226.64], !P4 ;  /* 0x9800c000e2167fae */ /* 0x0009e8000e121848 */
[----:B------:R-:W2:Y:S04]  /*21030*/  LDL.64 R236, [R1+0x360] ;  /* 0x0003600001ec7983 */ /* 0x000ea80000100a00 */
[----:B------:R4:W-:Y:S04]  /*21040*/  LDGSTS.E [R21+-0x63ff4], desc[UR8][R218.64], !P4 ;  /* 0x9c00c000da157fae */ /* 0x0009e8000e121848 */
[----:B------:R-:W2:Y:S04]  /*21050*/  LDL.64 R226, [R1+0x3f8] ;  /* 0x0003f80001e27983 */ /* 0x000ea80000100a00 */
[----:B------:R-:W2:Y:S01]  /*21060*/  LDL.64 R218, [R1+0x3a8] ;  /* 0x0003a80001da7983 */ /* 0x000ea20000100a00 */
[C---:B---3--:R-:W-:Y:S01]  /*21070*/  VIADD R8, R20.reuse, 0x100000 ;  /* 0x0010000014087836 */ /* 0x048fe20000000000 */
[----:B-1----:R-:W-:Y:S01]  /*21080*/  IADD3 R7, R20, 0x100000, RZ ;  /* 0x0010000014077810 */ /* 0x002fe20007ffe0ff */
[----:B----4-:R-:W-:-:S02]  /*21090*/  VIADD R22, R24, 0xfffffdf1 ;  /* 0xfffffdf118167836 */ /* 0x010fc40000000000 */
[----:B------:R-:W-:Y:S01]  /*210a0*/  VIADD R21, R28, 0xfffffdf0 ;  /* 0xfffffdf01c157836 */ /* 0x000fe20000000000 */
[----:B------:R1:W-:Y:S01]  /*210b0*/  LDGSTS.E [R8+-0x80000], desc[UR8][R194.64], !P1 ;  /* 0x80000000c2087fae */ /* 0x0003e2000c921848 */
[----:B------:R-:W-:Y:S01]  /*210c0*/  VIADD R23, R25, 0xfffffdd2 ;  /* 0xfffffdd219177836 */ /* 0x000fe20000000000 */
[----:B------:R-:W3:Y:S02]  /*210d0*/  LDC R24, c[0x0][0x230] ;  /* 0x00008c00ff187b82 */ /* 0x000ee40000000800 */
[----:B------:R-:W-:Y:S01]  /*210e0*/  LDGSTS.E [R7+-0x7c000], desc[UR8][R192.64], !P1 ;  /* 0x84000000c0077fae */ /* 0x000fe2000c921848 */
[----:B------:R-:W-:Y:S01]  /*210f0*/  ISETP.GE.U32.AND P1, PT, R22, 0x7ffffd72, PT ;  /* 0x7ffffd721600780c */ /* 0x000fe20003f26070 */
[----:B------:R-:W-:Y:S01]  /*21100*/  VIADD R22, R20, 0x100000 ;  /* 0x0010000014167836 */ /* 0x000fe20000000000 */
[----:B------:R-:W-:-:S03]  /*21110*/  ISETP.GE.U32.AND P2, PT, R21, 0x7ffffd71, PT ;  /* 0x7ffffd711500780c */ /* 0x000fc60003f46070 */
[----:B------:R-:W4:Y:S01]  /*21120*/  LDC R28, c[0x0][0x230] ;  /* 0x00008c00ff1c7b82 */ /* 0x000f220000000800 */
[----:B-1----:R-:W-:-:S04]  /*21130*/  IADD3 R8, R29, -0x22d, RZ ;  /* 0xfffffdd31d087810 */ /* 0x002fc80007ffe0ff */
[----:B------:R-:W-:Y:S01]  /*21140*/  ISETP.GE.U32.AND P4, PT, R8, 0x7ffffd54, PT ;  /* 0x7ffffd540800780c */ /* 0x000fe20003f86070 */
[C---:B------:R-:W-:Y:S01]  /*21150*/  VIADD R8, R20.reuse, 0x100000 ;  /* 0x0010000014087836 */ /* 0x040fe20000000000 */
[----:B------:R-:W-:Y:S01]  /*21160*/  IADD3 R21, R20, 0x100000, RZ ;  /* 0x0010000014157810 */ /* 0x000fe20007ffe0ff */
[----:B------:R-:W1:Y:S08]  /*21170*/  LDC R29, c[0x0][0x230] ;  /* 0x00008c00ff1d7b82 */ /* 0x000e700000000800 */
[----:B------:R-:W1:Y:S01]  /*21180*/  LDC R25, c[0x0][0x230] ;  /* 0x00008c00ff197b82 */ /* 0x000e620000000800 */
[----:B--2---:R-:W-:Y:S04]  /*21190*/  LDGSTS.E [R7+-0x7fffc], desc[UR8][R196.64], !P0 ;  /* 0x80004000c4077fae */ /* 0x004fe8000c121848 */
[----:B------:R-:W-:Y:S01]  /*211a0*/  LDGSTS.E [R22+-0x7bffc], desc[UR8][R190.64], !P0 ;  /* 0x84004000be167fae */ /* 0x000fe2000c121848 */
[----:B------:R-:W-:Y:S01]  /*211b0*/  ISETP.GE.U32.AND P0, PT, R23, 0x7ffffd53, PT ;  /* 0x7ffffd531700780c */ /* 0x000fe20003f06070 */
[----:B------:R-:W-:-:S02]  /*211c0*/  VIADD R23, R26, 0xfffffdd1 ;  /* 0xfffffdd11a177836 */ /* 0x000fc40000000000 */
[----:B------:R-:W2:Y:S01]  /*211d0*/  LDC R26, c[0x0][0x230] ;  /* 0x00008c00ff1a7b82 */ /* 0x000ea20000000800 */
[----:B------:R-:W-:Y:S04]  /*211e0*/  LDGSTS.E [R21+-0x7fff8], desc[UR8][R202.64], !P1 ;  /* 0x80008000ca157fae */ /* 0x000fe8000c921848 */
[----:B------:R-:W-:Y:S04]  /*211f0*/  LDGSTS.E [R8+-0x7bff8], desc[UR8][R200.64], !P1 ;  /* 0x84008000c8087fae */ /* 0x000fe8000c921848 */
[----:B------:R-:W-:Y:S04]  /*21200*/  LDGSTS.E [R7+-0x7fff4], desc[UR8][R206.64], !P2 ;  /* 0x8000c000ce077fae */ /* 0x000fe8000d121848 */
[----:B------:R-:W-:Y:S04]  /*21210*/  LDGSTS.E [R22+-0x7bff4], desc[UR8][R204.64], !P2 ;  /* 0x8400c000cc167fae */ /* 0x000fe8000d121848 */
[----:B------:R3:W-:Y:S01]  /*21220*/  LDGSTS.E [R21+-0x78000], desc[UR8][R236.64], !P4 ;  /* 0x88000000ec157fae */ /* 0x0007e2000e121848 */
[----:B------:R-:W-:-:S03]  /*21230*/  ISETP.GE.U32.AND P1, PT, R23, 0x7ffffd52, PT ;  /* 0x7ffffd521700780c */ /* 0x000fc60003f26070 */
[----:B------:R-:W-:Y:S04]  /*21240*/  LDGSTS.E [R8+-0x74000], desc[UR8][R4.64], !P4 ;  /* 0x8c00000004087fae */ /* 0x000fe8000e121848 */
[----:B------:R-:W-:Y:S04]  /*21250*/  LDGSTS.E [R7+-0x77ffc], desc[UR8][R218.64], !P0 ;  /* 0x88004000da077fae */ /* 0x000fe8000c121848 */
[----:B------:R-:W4:Y:S04]  /*21260*/  LDL.64 R236, [R1+0x338] ;  /* 0x0003380001ec7983 */ /* 0x000f280000100a00 */
[----:B------:R-:W-:Y:S04]  /*21270*/  LDGSTS.E [R8+-0x73ffc], desc[UR8][R12.64], !P0 ;  /* 0x8c0040000c087fae */ /* 0x000fe8000c121848 */
[----:B------:R-:W4:Y:S04]  /*21280*/  LDL.64 R218, [R1+0x608] ;  /* 0x0006080001da7983 */ /* 0x000f280000100a00 */
[----:B------:R-:W4:Y:S04]  /*21290*/  LDL.64 R4, [R1+0x468] ;  /* 0x0004680001047983 */ /* 0x000f280000100a00 */
[----:B------:R-:W4:Y:S04]  /*212a0*/  LDL.64 R12, [R1+0x6b0] ;  /* 0x0006b000010c7983 */ /* 0x000f280000100a00 */
[----:B------:R-:W-:Y:S04]  /*212b0*/  LDGSTS.E [R7+-0x77ff8], desc[UR8][R226.64], !P1 ;  /* 0x88008000e2077fae */ /* 0x000fe8000c921848 */
[----:B------:R-:W4:Y:S01]  /*212c0*/  LDL.64 R226, [R1+0x728] ;  /* 0x0007280001e27983 */ /* 0x000f220000100a00 */
[----:B---3--:R-:W-:Y:S01]  /*212d0*/  IADD3 R21, R24, -0x230, RZ ;  /* 0xfffffdd018157810 */ /* 0x008fe20007ffe0ff */
[----:B------:R-:W-:Y:S01]  /*212e0*/  VIADD R22, R27, 0xfffffdb3 ;  /* 0xfffffdb31b167836 */ /* 0x000fe20000000000 */
[----:B------:R-:W-:Y:S01]  /*212f0*/  IADD3 R23, R20, 0x100000, RZ ;  /* 0x0010000014177810 */ /* 0x000fe20007ffe0ff */
[----:B------:R-:W3:Y:S01]  /*21300*/  LDC R27, c[0x0][0x230] ;  /* 0x00008c00ff1b7b82 */ /* 0x000ee20000000800 */
[----:B------:R-:W-:Y:S01]  /*21310*/  ISETP.GE.U32.AND P2, PT, R21, 0x7ffffd51, PT ;  /* 0x7ffffd511500780c */ /* 0x000fe20003f46070 */
[----:B------:R-:W-:Y:S01]  /*21320*/  VIADD R21, R30, 0xfffffdb2 ;  /* 0xfffffdb21e157836 */ /* 0x000fe20000000000 */
[----:B------:R-:W-:Y:S01]  /*21330*/  ISETP.GE.U32.AND P4, PT, R22, 0x7ffffd34, PT ;  /* 0x7ffffd341600780c */ /* 0x000fe20003f86070 */
[C---:B------:R-:W-:Y:S01]  /*21340*/  VIADD R22, R20.reuse, 0x100000 ;  /* 0x0010000014167836 */ /* 0x040fe20000000000 */
[----:B------:R-:W-:Y:S02]  /*21350*/  LDGSTS.E [R23+-0x73ff8], desc[UR8][R2.64], !P1 ;  /* 0x8c00800002177fae */ /* 0x000fe4000c921848 */
[----:B------:R-:W-:Y:S01]  /*21360*/  ISETP.GE.U32.AND P0, PT, R21, 0x7ffffd33, PT ;  /* 0x7ffffd331500780c */ /* 0x000fe20003f06070 */
[----:B------:R-:W-:Y:S01]  /*21370*/  VIADD R21, R20, 0x100000 ;  /* 0x0010000014157836 */ /* 0x000fe20000000000 */
[----:B------:R-:W3:Y:S05]  /*21380*/  LDC R24, c[0x0][0x230] ;  /* 0x00008c00ff187b82 */ /* 0x000eea0000000800 */
[----:B------:R2:W-:Y:S04]  /*21390*/  LDGSTS.E [R22+-0x77ff4], desc[UR8][R10.64], !P2 ;  /* 0x8800c0000a167fae */ /* 0x0005e8000d121848 */
[----:B------:R4:W-:Y:S04]  /*213a0*/  LDGSTS.E [R21+-0x73ff4], desc[UR8][R238.64], !P2 ;  /* 0x8c00c000ee157fae */ /* 0x0009e8000d121848 */
[----:B------:R1:W-:Y:S01]  /*213b0*/  LDGSTS.E [R8+-0x70000], desc[UR8][R242.64], !P4 ;  /* 0x90000000f2087fae */ /* 0x0003e2000e121848 */
[----:B--2---:R-:W-:-:S02]  /*213c0*/  IADD3 R22, R26, -0x24f, RZ ;  /* 0xfffffdb11a167810 */ /* 0x004fc40007ffe0ff */
[----:B------:R-:W2:Y:S02]  /*213d0*/  LDC R26, c[0x0][0x230] ;  /* 0x00008c00ff1a7b82 */ /* 0x000ea40000000800 */
[----:B------:R-:W-:Y:S01]  /*213e0*/  ISETP.GE.U32.AND P1, PT, R22, 0x7ffffd32, PT ;  /* 0x7ffffd321600780c */ /* 0x000fe20003f26070 */
[----:B----4-:R-:W-:Y:S01]  /*213f0*/  VIADD R21, R28, 0xfffffdb0 ;  /* 0xfffffdb01c157836 */ /* 0x010fe20000000000 */
[----:B------:R-:W4:Y:S01]  /*21400*/  LDL.64 R238, [R1+0x518] ;  /* 0x0005180001ee7983 */ /* 0x000f220000100a00 */
[----:B-1----:R-:W-:Y:S01]  /*21410*/  VIADD R8, R29, 0xfffffd93 ;  /* 0xfffffd931d087836 */ /* 0x002fe20000000000 */
[C---:B------:R-:W-:Y:S02]  /*21420*/  IADD3 R22, R20.reuse, 0x100000, RZ ;  /* 0x0010000014167810 */ /* 0x040fe40007ffe0ff */
[----:B------:R-:W2:Y:S01]  /*21430*/  LDL.64 R242, [R1+0x958] ;  /* 0x0009580001f27983 */ /* 0x000ea20000100a00 */
[----:B------:R-:W-:Y:S01]  /*21440*/  ISETP.GE.U32.AND P2, PT, R21, 0x7ffffd31, PT ;  /* 0x7ffffd311500780c */ /* 0x000fe20003f46070 */
[----:B------:R-:W-:Y:S01]  /*21450*/  VIADD R21, R20, 0x100000 ;  /* 0x0010000014157836 */ /* 0x000fe20000000000 */
[----:B------:R-:W1:Y:S01]  /*21460*/  LDC R29, c[0x0][0x230] ;  /* 0x00008c00ff1d7b82 */ /* 0x000e620000000800 */
[----:B------:R-:W-:-:S07]  /*21470*/  VIADD R23, R25, 0xfffffd92 ;  /* 0xfffffd9219177836 */ /* 0x000fce0000000000 */
[----:B------:R-:W1:Y:S08]  /*21480*/  LDC R28, c[0x0][0x230] ;  /* 0x00008c00ff1c7b82 */ /* 0x000e700000000800 */
[----:B------:R-:W1:Y:S01]  /*21490*/  LDC R25, c[0x0][0x230] ;  /* 0x00008c00ff197b82 */ /* 0x000e620000000800 */
[----:B------:R-:W-:Y:S01]  /*214a0*/  LDGSTS.E [R7+-0x6c000], desc[UR8][R236.64], !P4 ;  /* 0x94000000ec077fae */ /* 0x000fe2000e121848 */
[----:B------:R-:W-:-:S02]  /*214b0*/  ISETP.GE.U32.AND P4, PT, R8, 0x7ffffd14, PT ;  /* 0x7ffffd140800780c */ /* 0x000fc40003f86070 */
[----:B------:R-:W-:Y:S01]  /*214c0*/  IADD3 R8, R20, 0x100000, RZ ;  /* 0x0010000014087810 */ /* 0x000fe20007ffe0ff */
[----:B------:R-:W-:Y:S04]  /*214d0*/  LDGSTS.E [R7+-0x6fffc], desc[UR8][R218.64], !P0 ;  /* 0x90004000da077fae */ /* 0x000fe8000c121848 */
[----:B------:R-:W2:Y:S04]  /*214e0*/  LDL.64 R236, [R1+0x538] ;  /* 0x0005380001ec7983 */ /* 0x000ea80000100a00 */
[----:B------:R-:W-:Y:S04]  /*214f0*/  LDGSTS.E [R22+-0x6bffc], desc[UR8][R4.64], !P0 ;  /* 0x9400400004167fae */ /* 0x000fe8000c121848 */
[----:B------:R-:W-:Y:S04]  /*21500*/  LDGSTS.E [R21+-0x6fff8], desc[UR8][R12.64], !P1 ;  /* 0x900080000c157fae */ /* 0x000fe8000c921848 */
[----:B------:R-:W2:Y:S04]  /*21510*/  LDL.64 R218, [R1+0x9d8] ;  /* 0x0009d80001da7983 */ /* 0x000ea80000100a00 */
[----:B------:R-:W-:Y:S04]  /*21520*/  LDGSTS.E [R8+-0x6bff8], desc[UR8][R18.64], !P1 ;  /* 0x9400800012087fae */ /* 0x000fe8000c921848 */
[----:B------:R-:W-:Y:S04]  /*21530*/  LDGSTS.E [R7+-0x6fff4], desc[UR8][R226.64], !P2 ;  /* 0x9000c000e2077fae */ /* 0x000fe8000d121848 */
[----:B------:R-:W2:Y:S04]  /*21540*/  LDL.LU.64 R18, [R1+0xcb0] ;  /* 0x000cb00001127983 */ /* 0x000ea80000300a00 */
[----:B------:R-:W2:Y:S01]  /*21550*/  LDL.64 R226, [R1+0xa18] ;  /* 0x000a180001e27983 */ /* 0x000ea20000100a00 */
[----:B------:R-:W-:Y:S01]  /*21560*/  ISETP.GE.U32.AND P0, PT, R23, 0x7ffffd13, PT ;  /* 0x7ffffd131700780c */ /* 0x000fe20003f06070 */
[----:B---3--:R-:W-:-:S02]  /*21570*/  VIADD R23, R27, 0xfffffd91 ;  /* 0xfffffd911b177836 */ /* 0x008fc40000000000 */
[----:B------:R-:W3:Y:S01]  /*21580*/  LDC R27, c[0x0][0x230] ;  /* 0x00008c00ff1b7b82 */ /* 0x000ee20000000800 */
[----:B----4-:R4:W-:Y:S02]  /*21590*/  LDGSTS.E [R22+-0x6bff4], desc[UR8][R238.64], !P2 ;  /* 0x9400c000ee167fae */ /* 0x0109e4000d121848 */
[----:B------:R-:W-:-:S05]  /*215a0*/  ISETP.GE.U32.AND P2, PT, R23, 0x7ffffd12, PT ;  /* 0x7ffffd121700780c */ /* 0x000fca0003f46070 */
[----:B------:R-:W3:Y:S01]  /*215b0*/  LDC R23, c[0x0][0x230] ;  /* 0x00008c00ff177b82 */ /* 0x000ee20000000800 */
[----:B--2---:R2:W-:Y:S01]  /*215c0*/  LDGSTS.E [R21+-0x68000], desc[UR8][R242.64], !P4 ;  /* 0x98000000f2157fae */ /* 0x0045e2000e121848 */
[----:B----4-:R-:W-:-:S06]  /*215d0*/  IADD3 R22, R26, -0x211, RZ ;  /* 0xfffffdef1a167810 */ /* 0x010fcc0007ffe0ff */
[----:B------:R-:W4:Y:S01]  /*215e0*/  LDC R26, c[0x0][0x230] ;  /* 0x00008c00ff1a7b82 */ /* 0x000f220000000800 */
[----:B--2---:R-:W-:Y:S01]  /*215f0*/  VIADD R21, R24, 0xfffffd90 ;  /* 0xfffffd9018157836 */ /* 0x004fe20000000000 */
[----:B------:R-:W-:Y:S01]  /*21600*/  ISETP.GE.U32.AND P1, PT, R22, 0x7ffffd70, PT ;  /* 0x7ffffd701600780c */ /* 0x000fe20003f26070 */
[----:B------:R-:W-:-:S05]  /*21610*/  VIADD R22, R20, 0x100000 ;  /* 0x0010000014167836 */ /* 0x000fca0000000000 */
[----:B------:R-:W2:Y:S01]  /*21620*/  LDC R24, c[0x0][0x230] ;  /* 0x00008c00ff187b82 */ /* 0x000ea20000000800 */
[----:B------:R-:W-:Y:S01]  /*21630*/  LDGSTS.E [R8+-0x64000], desc[UR8][R236.64], !P4 ;  /* 0x9c000000ec087fae */ /* 0x000fe2000e121848 */
[----:B------:R-:W-:Y:S01]  /*21640*/  ISETP.GE.U32.AND P4, PT, R21, 0x7ffffd11, PT ;  /* 0x7ffffd111500780c */ /* 0x000fe20003f86070 */
[----:B-1----:R-:W-:-:S05]  /*21650*/  VIADD R21, R29, 0xfffffdee ;  /* 0xfffffdee1d157836 */ /* 0x002fca0000000000 */
[----:B------:R-:W1:Y:S01]  /*21660*/  LDC R29, c[0x0][0x230] ;  /* 0x00008c00ff1d7b82 */ /* 0x000e620000000800 */
[----:B------:R-:W-:Y:S04]  /*21670*/  LDGSTS.E [R7+-0x67ffc], desc[UR8][R18.64], !P0 ;  /* 0x9800400012077fae */ /* 0x000fe8000c121848 */
[----:B------:R-:W-:Y:S01]  /*21680*/  LDGSTS.E [R8+-0x63ffc], desc[UR8][R222.64], !P0 ;  /* 0x9c004000de087fae */ /* 0x000fe2000c121848 */
[----:B------:R-:W-:-:S03]  /*21690*/  ISETP.GE.U32.AND P0, PT, R21, 0x7ffffd6f, PT ;  /* 0x7ffffd6f1500780c */ /* 0x000fc60003f06070 */
[----:B------:R-:W-:Y:S04]  /*216a0*/  LDGSTS.E [R7+-0x67ff8], desc[UR8][R218.64], !P2 ;  /* 0x98008000da077fae */ /* 0x000fe8000d121848 */
[----:B------:R-:W4:Y:S01]  /*216b0*/  LDL.LU.64 R18, [R1+0xca8] ;  /* 0x000ca80001127983 */ /* 0x000f220000300a00 */
[C---:B------:R-:W-:Y:S01]  /*216c0*/  IADD3 R21, R20.reuse, 0x100000, RZ ;  /* 0x0010000014157810 */ /* 0x040fe20007ffe0ff */
[----:B------:R-:W-:Y:S02]  /*216d0*/  VIADD R20, R20, 0x100000 ;  /* 0x0010000014147836 */ /* 0x000fe40000000000 */
[----:B------:R-:W4:Y:S04]  /*216e0*/  LDL.64 R222, [R1+0x2b0] ;  /* 0x0002b00001de7983 */ /* 0x000f280000100a00 */
[----:B------:R-:W4:Y:S04]  /*216f0*/  LDL.64 R218, [R1+0x240] ;  /* 0x0002400001da7983 */ /* 0x000f280000100a00 */
[----:B------:R-:W-:Y:S04]  /*21700*/  LDGSTS.E [R22+-0x63ff8], desc[UR8][R216.64], !P2 ;  /* 0x9c008000d8167fae */ /* 0x000fe8000d121848 */
[----:B------:R3:W-:Y:S04]  /*21710*/  LDGSTS.E [R21+-0x67ff4], desc[UR8][R226.64], !P4 ;  /* 0x9800c000e2157fae */ /* 0x0007e8000e121848 */
[----:B------:R2:W-:Y:S04]  /*21720*/  LDGSTS.E [R20+-0x63ff4], desc[UR8][R220.64], !P4 ;  /* 0x9c00c000dc147fae */ /* 0x0005e8000e121848 */
[----:B------:R-:W4:Y:S04]  /*21730*/  LDL.LU.64 R216, [R1+0xca0] ;  /* 0x000ca00001d87983 */ /* 0x000f280000300a00 */
[----:B------:R-:W4:Y:S04]  /*21740*/  LDL.LU.64 R220, [R1+0xc98] ;  /* 0x000c980001dc7983 */ /* 0x000f280000300a00 */
[----:B------:R-:W4:Y:S04]  /*21750*/  LDL.64 R10, [R1+0x358] ;  /* 0x00035800010a7983 */ /* 0x000f280000100a00 */
[----:B------:R-:W4:Y:S04]  /*21760*/  LDL.64 R238, [R1+0x170] ;  /* 0x0001700001ee7983 */ /* 0x000f280000100a00 */
[----:B------:R-:W4:Y:S04]  /*21770*/  LDL.64 R242, [R1+0x398] ;  /* 0x0003980001f27983 */ /* 0x000f280000100a00 */
[----:B------:R-:W4:Y:S04]  /*21780*/  LDL.64 R4, [R1+0x1b8] ;  /* 0x0001b80001047983 */ /* 0x000f280000100a00 */
[----:B------:R-:W4:Y:S04]  /*21790*/  LDL.64 R236, [R1+0x3f0] ;  /* 0x0003f00001ec7983 */ /* 0x000f280000100a00 */
[----:B------:R-:W4:Y:S01]  /*217a0*/  LDL.64 R12, [R1+0x248] ;  /* 0x00024800010c7983 */ /* 0x000f220000100a00 */
[----:B---3--:R-:W-:-:S02]  /*217b0*/  VIADD R21, R23, 0xfffffded ;  /* 0xfffffded17157836 */ /* 0x008fc40000000000 */
[----:B--2---:R-:W-:Y:S01]  /*217c0*/  VIADD R20, R27, 0xfffffdec ;  /* 0xfffffdec1b147836 */ /* 0x004fe20000000000 */
[----:B------:R-:W2:Y:S01]  /*217d0*/  LDL.64 R226, [R1+0x478] ;  /* 0x0004780001e27983 */ /* 0x000ea20000100a00 */
[----:B------:R-:W-:Y:S01]  /*217e0*/  VIADD R22, R24, 0xfffffdce ;  /* 0xfffffdce18167836 */ /* 0x000fe20000000000 */
[----:B------:R-:W3:Y:S02]  /*217f0*/  LDC R23, c[0x0][0x230] ;  /* 0x00008c00ff177b82 */ /* 0x000ee40000000800 */
[----:B------:R-:W-:Y:S01]  /*21800*/  ISETP.GE.U32.AND P2, PT, R20, 0x7ffffd6d, PT ;  /* 0x7ffffd6d1400780c */ /* 0x000fe20003f46070 */
[----:B------:R-:W2:Y:S04]  /*21810*/  LDL.64 R2, [R1+0x320] ;  /* 0x0003200001027983 */ /* 0x000ea80000100a00 */
[----:B------:R-:W2:Y:S01]  /*21820*/  LDL.64 R162, [R1+0x510] ;  /* 0x0005100001a27983 */ /* 0x000ea20000100a00 */
[----:B------:R-:W2:Y:S03]  /*21830*/  LDC R27, c[0x0][0x230] ;  /* 0x00008c00ff1b7b82 */ /* 0x000ea60000000800 */
[----:B------:R-:W2:Y:S04]  /*21840*/  LDL.64 R180, [R1+0x950] ;  /* 0x0009500001b47983 */ /* 0x000ea80000100a00 */
[----:B------:R-:W2:Y:S01]  /*21850*/  LDL.64 R186, [R1+0x1a8] ;  /* 0x0001a80001ba7983 */ /* 0x000ea20000100a00 */
[----:B------:R-:W2:Y:S03]  /*21860*/  LDC R24, c[0x0][0x230] ;  /* 0x00008c00ff187b82 */ /* 0x000ea60000000800 */
[----:B------:R-:W2:Y:S04]  /*21870*/  LDL.64 R158, [R1+0x570] ;  /* 0x00057000019e7983 */ /* 0x000ea80000100a00 */
        /* <DEDUP_REMOVED lines=10> */
[----:B------:R-:W2:Y:S01]  /*21920*/  LDL.64 R152, [R1+0x8c0] ;  /* 0x0008c00001987983 */ /* 0x000ea20000100a00 */
[C---:B----4-:R-:W-:Y:S01]  /*21930*/  VIADD R8, R19.reuse, 0x100000 ;  /* 0x0010000013087836 */ /* 0x050fe20000000000 */
[----:B------:R-:W-:-:S02]  /*21940*/  IADD3 R7, R19, 0x100000, RZ ;  /* 0x0010000013077810 */ /* 0x000fc40007ffe0ff */
[----:B------:R-:W-:Y:S02]  /*21950*/  IADD3 R20, R19, 0x100000, RZ ;  /* 0x0010000013147810 */ /* 0x000fe40007ffe0ff */
[----:B------:R4:W-:Y:S04]  /*21960*/  LDGSTS.E [R8+-0x80000], desc[UR8][R216.64], !P1 ;  /* 0x80000000d8087fae */ /* 0x0009e8000c921848 */
[----:B------:R-:W-:Y:S01]  /*21970*/  LDGSTS.E [R7+-0x7c000], desc[UR8][R208.64], !P1 ;  /* 0x84000000d0077fae */ /* 0x000fe2000c921848 */
[----:B------:R-:W-:Y:S01]  /*21980*/  ISETP.GE.U32.AND P1, PT, R21, 0x7ffffd6e, PT ;  /* 0x7ffffd6e1500780c */ /* 0x000fe20003f26070 */
[----:B------:R-:W-:Y:S02]  /*21990*/  VIADD R21, R19, 0x100000 ;  /* 0x0010000013157836 */ /* 0x000fe40000000000 */
[----:B------:R-:W-:Y:S01]  /*219a0*/  LDGSTS.E [R7+-0x7fffc], desc[UR8][R220.64], !P0 ;  /* 0x80004000dc077fae */ /* 0x000fe2000c121848 */
[----:B----4-:R-:W-:-:S03]  /*219b0*/  IADD3 R8, R28, -0x231, RZ ;  /* 0xfffffdcf1c087810 */ /* 0x010fc60007ffe0ff */
[----:B------:R-:W-:Y:S01]  /*219c0*/  LDGSTS.E [R21+-0x7bffc], desc[UR8][R212.64], !P0 ;  /* 0x84004000d4157fae */ /* 0x000fe2000c121848 */
[----:B------:R-:W-:Y:S01]  /*219d0*/  ISETP.GE.U32.AND P0, PT, R22, 0x7ffffd4f, PT ;  /* 0x7ffffd4f1600780c */ /* 0x000fe20003f06070 */
[----:B------:R-:W4:Y:S01]  /*219e0*/  LDC R28, c[0x0][0x230] ;  /* 0x00008c00ff1c7b82 */ /* 0x000f220000000800 */
[----:B------:R-:W-:Y:S01]  /*219f0*/  ISETP.GE.U32.AND P4, PT, R8, 0x7ffffd50, PT ;  /* 0x7ffffd500800780c */ /* 0x000fe20003f86070 */
[----:B------:R-:W-:Y:S02]  /*21a00*/  VIADD R8, R19, 0x100000 ;  /* 0x0010000013087836 */ /* 0x000fe40000000000 */
[----:B------:R-:W-:Y:S01]  /*21a10*/  LDGSTS.E [R20+-0x7fff8], desc[UR8][R218.64], !P1 ;  /* 0x80008000da147fae */ /* 0x000fe2000c921848 */
[----:B------:R-:W-:-:S03]  /*21a20*/  VIADD R22, R25, 0xfffffdcd ;  /* 0xfffffdcd19167836 */ /* 0x000fc60000000000 */
[----:B------:R-:W-:Y:S01]  /*21a30*/  LDGSTS.E [R8+-0x7bff8], desc[UR8][R232.64], !P1 ;  /* 0x84008000e8087fae */ /* 0x000fe2000c921848 */
[----:B------:R-:W4:Y:S01]  /*21a40*/  LDC R25, c[0x0][0x230] ;  /* 0x00008c00ff197b82 */ /* 0x000f220000000800 */
[----:B------:R-:W-:Y:S02]  /*21a50*/  ISETP.GE.U32.AND P1, PT, R22, 0x7ffffd4e, PT ;  /* 0x7ffffd4e1600780c */ /* 0x000fe40003f26070 */
[----:B------:R-:W-:Y:S04]  /*21a60*/  LDGSTS.E [R7+-0x7fff4], desc[UR8][R222.64], !P2 ;  /* 0x8000c000de077fae */ /* 0x000fe8000d121848 */
[----:B------:R-:W-:Y:S04]  /*21a70*/  LDGSTS.E [R21+-0x7bff4], desc[UR8][R230.64], !P2 ;  /* 0x8400c000e6157fae */ /* 0x000fe8000d121848 */
[----:B------:R3:W-:Y:S04]  /*21a80*/  LDGSTS.E [R20+-0x78000], desc[UR8][R10.64], !P4 ;  /* 0x880000000a147fae */ /* 0x0007e8000e121848 */
[----:B------:R-:W-:Y:S04]  /*21a90*/  LDGSTS.E [R8+-0x74000], desc[UR8][R238.64], !P4 ;  /* 0x8c000000ee087fae */ /* 0x000fe8000e121848 */
[----:B------:R-:W-:Y:S04]  /*21aa0*/  LDGSTS.E [R7+-0x77ffc], desc[UR8][R242.64], !P0 ;  /* 0x88004000f2077fae */ /* 0x000fe8000c121848 */
[----:B------:R-:W4:Y:S04]  /*21ab0*/  LDL.64 R10, [R1+0x578] ;  /* 0x00057800010a7983 */ /* 0x000f280000100a00 */
[----:B------:R-:W4:Y:S04]  /*21ac0*/  LDL.64 R238, [R1+0x3c0] ;  /* 0x0003c00001ee7983 */ /* 0x000f280000100a00 */
[----:B------:R-:W4:Y:S01]  /*21ad0*/  LDL.64 R242, [R1+0x600] ;  /* 0x0006000001f27983 */ /* 0x000f220000100a00 */
[----:B------:R-:W-:-:S03]  /*21ae0*/  IADD3 R22, R19, 0x100000, RZ ;  /* 0x0010000013167810 */ /* 0x000fc60007ffe0ff */
[----:B------:R-:W-:Y:S04]  /*21af0*/  LDGSTS.E [R8+-0x73ffc], desc[UR8][R4.64], !P0 ;  /* 0x8c00400004087fae */ /* 0x000fe8000c121848 */
[----:B------:R-:W-:Y:S04]  /*21b00*/  LDGSTS.E [R7+-0x77ff8], desc[UR8][R236.64], !P1 ;  /* 0x88008000ec077fae */ /* 0x000fe8000c921848 */
[----:B------:R-:W-:Y:S04]  /*21b10*/  LDGSTS.E [R22+-0x73ff8], desc[UR8][R12.64], !P1 ;  /* 0x8c0080000c167fae */ /* 0x000fe8000c921848 */
[----:B------:R-:W4:Y:S04]  /*21b20*/  LDL.64 R4, [R1+0x6a8] ;  /* 0x0006a80001047983 */ /* 0x000f280000100a00 */
[----:B------:R-:W4:Y:S04]  /*21b30*/  LDL.64 R236, [R1+0x460] ;  /* 0x0004600001ec7983 */ /* 0x000f280000100a00 */
[----:B------:R-:W4:Y:S01]  /*21b40*/  LDL.64 R12, [R1+0x4b8] ;  /* 0x0004b800010c7983 */ /* 0x000f220000100a00 */
[----:B---3--:R-:W-:Y:S01]  /*21b50*/  IADD3 R20, R23, -0x234, RZ ;  /* 0xfffffdcc17147810 */ /* 0x008fe20007ffe0ff */
[----:B------:R-:W-:Y:S01]  /*21b60*/  VIADD R21, R26, 0xfffffdaf ;  /* 0xfffffdaf1a157836 */ /* 0x000fe20000000000 */
[----:B------:R-:W3:Y:S02]  /*21b70*/  LDC R23, c[0x0][0x230] ;  /* 0x00008c00ff177b82 */ /* 0x000ee40000000800 */
[----:B------:R-:W-:Y:S01]  /*21b80*/  ISETP.GE.U32.AND P2, PT, R20, 0x7ffffd4d, PT ;  /* 0x7ffffd4d1400780c */ /* 0x000fe20003f46070 */
[----:B-1----:R-:W-:Y:S01]  /*21b90*/  VIADD R20, R29, 0xfffffdae ;  /* 0xfffffdae1d147836 */ /* 0x002fe20000000000 */
[----:B------:R-:W-:Y:S01]  /*21ba0*/  ISETP.GE.U32.AND P4, PT, R21, 0x7ffffd30, PT ;  /* 0x7ffffd301500780c */ /* 0x000fe20003f86070 */
[----:B------:R-:W-:-:S03]  /*21bb0*/  VIADD R21, R19, 0x100000 ;  /* 0x0010000013157836 */ /* 0x000fc60000000000 */
[----:B------:R-:W-:Y:S01]  /*21bc0*/  ISETP.GE.U32.AND P0, PT, R20, 0x7ffffd2f, PT ;  /* 0x7ffffd2f1400780c */ /* 0x000fe20003f06070 */
[----:B------:R-:W-:Y:S01]  /*21bd0*/  VIADD R20, R19, 0x100000 ;  /* 0x0010000013147836 */ /* 0x000fe20000000000 */
[----:B------:R-:W1:Y:S05]  /*21be0*/  LDC R26, c[0x0][0x230] ;  /* 0x00008c00ff1a7b82 */ /* 0x000e6a0000000800 */
[----:B--2---:R4:W-:Y:S04]  /*21bf0*/  LDGSTS.E [R21+-0x77ff4], desc[UR8][R226.64], !P2 ;  /* 0x8800c000e2157fae */ /* 0x0049e8000d121848 */
[----:B------:R2:W-:Y:S04]  /*21c00*/  LDGSTS.E [R20+-0x73ff4], desc[UR8][R2.64], !P2 ;  /* 0x8c00c00002147fae */ /* 0x0005e8000d121848 */
[----:B------:R-:W3:Y:S01]  /*21c10*/  LDL.64 R226, [R1+0x720] ;  /* 0x0007200001e27983 */ /* 0x000ee20000100a00 */
[----:B----4-:R-:W-:-:S02]  /*21c20*/  IADD3 R21, R25, -0x253, RZ ;  /* 0xfffffdad19157810 */ /* 0x010fc40007ffe0ff */
[----:B------:R-:W4:Y:S01]  /*21c30*/  LDC R25, c[0x0][0x230] ;  /* 0x00008c00ff197b82 */ /* 0x000f220000000800 */
[----:B------:R-:W4:Y:S01]  /*21c40*/  LDL.64 R2, [R1+0x550] ;  /* 0x0005500001027983 */ /* 0x000f220000100a00 */
[----:B------:R-:W-:Y:S01]  /*21c50*/  ISETP.GE.U32.AND P1, PT, R21, 0x7ffffd2e, PT ;  /* 0x7ffffd2e1500780c */ /* 0x000fe20003f26070 */
[----:B--2---:R-:W-:Y:S01]  /*21c60*/  VIADD R20, R27, 0xfffffdac ;  /* 0xfffffdac1b147836 */ /* 0x004fe20000000000 */
[----:B------:R-:W-:-:S04]  /*21c70*/  IADD3 R21, R19, 0x100000, RZ ;  /* 0x0010000013157810 */ /* 0x000fc80007ffe0ff */
[----:B------:R-:W-:Y:S01]  /*21c80*/  ISETP.GE.U32.AND P2, PT, R20, 0x7ffffd2d, PT ;  /* 0x7ffffd2d1400780c */ /* 0x000fe20003f46070 */
[----:B------:R-:W-:Y:S01]  /*21c90*/  VIADD R20, R19, 0x100000 ;  /* 0x0010000013147836 */ /* 0x000fe20000000000 */
[----:B------:R-:W2:Y:S01]  /*21ca0*/  LDC R27, c[0x0][0x230] ;  /* 0x00008c00ff1b7b82 */ /* 0x000ea20000000800 */
[----:B------:R1:W-:Y:S04]  /*21cb0*/  LDGSTS.E [R8+-0x70000], desc[UR8][R10.64], !P4 ;  /* 0x900000000a087fae */ /* 0x0003e8000e121848 */
[----:B------:R-:W-:Y:S04]  /*21cc0*/  LDGSTS.E [R7+-0x6c000], desc[UR8][R238.64], !P4 ;  /* 0x94000000ee077fae */ /* 0x000fe8000e121848 */
[----:B------:R-:W-:Y:S01]  /*21cd0*/  LDGSTS.E [R7+-0x6fffc], desc[UR8][R242.64], !P0 ;  /* 0x90004000f2077fae */ /* 0x000fe2000c121848 */
[----:B-1----:R-:W-:-:S03]  /*21ce0*/  VIADD R8, R28, 0xfffffd8f ;  /* 0xfffffd8f1c087836 */ /* 0x002fc60000000000 */
[----:B------:R-:W2:Y:S01]  /*21cf0*/  LDL.64 R10, [R1+0x650] ;  /* 0x00065000010a7983 */ /* 0x000ea20000100a00 */
[----:B------:R-:W1:Y:S03]  /*21d00*/  LDC R28, c[0x0][0x230] ;  /* 0x00008c00ff1c7b82 */ /* 0x000e660000000800 */
[----:B------:R-:W2:Y:S04]  /*21d10*/  LDL.64 R238, [R1+0x5b0] ;  /* 0x0005b00001ee7983 */ /* 0x000ea80000100a00 */
[----:B------:R-:W2:Y:S01]  /*21d20*/  LDL.64 R242, [R1+0x990] ;  /* 0x0009900001f27983 */ /* 0x000ea20000100a00 */
[----:B------:R-:W-:Y:S02]  /*21d30*/  ISETP.GE.U32.AND P4, PT, R8, 0x7ffffd10, PT ;  /* 0x7ffffd100800780c */ /* 0x000fe40003f86070 */
[----:B------:R-:W-:Y:S01]  /*21d40*/  IADD3 R8, R19, 0x100000, RZ ;  /* 0x0010000013087810 */ /* 0x000fe20007ffe0ff */
[----:B------:R-:W-:Y:S04]  /*21d50*/  LDGSTS.E [R21+-0x6bffc], desc[UR8][R236.64], !P0 ;  /* 0x94004000ec157fae */ /* 0x000fe8000c121848 */
[----:B------:R-:W-:Y:S04]  /*21d60*/  LDGSTS.E [R20+-0x6fff8], desc[UR8][R4.64], !P1 ;  /* 0x9000800004147fae */ /* 0x000fe8000c921848 */
[----:B------:R-:W-:Y:S04]  /*21d70*/  LDGSTS.E [R8+-0x6bff8], desc[UR8][R12.64], !P1 ;  /* 0x940080000c087fae */ /* 0x000fe8000c921848 */
[----:B------:R-:W2:Y:S04]  /*21d80*/  LDL.64 R236, [R1+0x9d0] ;  /* 0x0009d00001ec7983 */ /* 0x000ea80000100a00 */
[----:B------:R-:W2:Y:S04]  /*21d90*/  LDL.64 R4, [R1+0xa10] ;  /* 0x000a100001047983 */ /* 0x000ea80000100a00 */
[----:B------:R-:W2:Y:S01]  /*21da0*/  LDL.64 R12, [R1+0x6d8] ;  /* 0x0006d800010c7983 */ /* 0x000ea20000100a00 */
[----:B------:R-:W-:-:S02]  /*21db0*/  VIADD R22, R24, 0xfffffd8e ;  /* 0xfffffd8e18167836 */ /* 0x000fc40000000000 */
[----:B------:R-:W2:Y:S03]  /*21dc0*/  LDC R24, c[0x0][0x230] ;  /* 0x00008c00ff187b82 */ /* 0x000ea60000000800 */
[----:B------:R-:W-:Y:S01]  /*21dd0*/  ISETP.GE.U32.AND P0, PT, R22, 0x7ffffd0f, PT ;  /* 0x7ffffd0f1600780c */ /* 0x000fe20003f06070 */
[----:B------:R-:W-:-:S04]  /*21de0*/  VIADD R22, R26, 0xfffffd8d ;  /* 0xfffffd8d1a167836 */ /* 0x000fc80000000000 */
[----:B------:R-:W2:Y:S01]  /*21df0*/  LDC R26, c[0x0][0x230] ;  /* 0x00008c00ff1a7b82 */ /* 0x000ea20000000800 */
[----:B---3--:R-:W-:Y:S04]  /*21e00*/  LDGSTS.E [R7+-0x6fff4], desc[UR8][R226.64], !P2 ;  /* 0x9000c000e2077fae */ /* 0x008fe8000d121848 */
[----:B------:R-:W-:Y:S01]  /*21e10*/  LDGSTS.E [R21+-0x6bff4], desc[UR8][R162.64], !P2 ;  /* 0x9400c000a2157fae */ /* 0x000fe2000d121848 */
[----:B------:R-:W-:Y:S02]  /*21e20*/  ISETP.GE.U32.AND P2, PT, R22, 0x7ffffd0e, PT ;  /* 0x7ffffd0e1600780c */ /* 0x000fe40003f46070 */
[----:B------:R-:W3:Y:S01]  /*21e30*/  LDC R22, c[0x0][0x230] ;  /* 0x00008c00ff167b82 */ /* 0x000ee20000000800 */
[----:B------:R1:W-:Y:S04]  /*21e40*/  LDGSTS.E [R20+-0x68000], desc[UR8][R180.64], !P4 ;  /* 0x98000000b4147fae */ /* 0x0003e8000e121848 */
[----:B------:R-:W3:Y:S04]  /*21e50*/  LDL.64 R226, [R1+0x120] ;  /* 0x0001200001e27983 */ /* 0x000ee80000100a00 */
[----:B----4-:R-:W-:Y:S01]  /*21e60*/  LDGSTS.E [R8+-0x64000], desc[UR8][R2.64], !P4 ;  /* 0x9c00000002087fae */ /* 0x010fe2000e121848 */
[----:B-1----:R-:W-:Y:S01]  /*21e70*/  VIADD R20, R23, 0xfffffd8c ;  /* 0xfffffd8c17147836 */ /* 0x002fe20000000000 */
[----:B------:R-:W-:-:S02]  /*21e80*/  IADD3 R21, R25, -0x215, RZ ;  /* 0xfffffdeb19157810 */ /* 0x000fc40007ffe0ff */
[----:B------:R-:W4:Y:S01]  /*21e90*/  LDL.64 R162, [R1+0x350] ;  /* 0x0003500001a27983 */ /* 0x000f220000100a00 */
[----:B------:R-:W1:Y:S01]  /*21ea0*/  LDC R25, c[0x0][0x230] ;  /* 0x00008c00ff197b82 */ /* 0x000e620000000800 */
[----:B------:R-:W-:Y:S01]  /*21eb0*/  ISETP.GE.U32.AND P4, PT, R20, 0x7ffffd0d, PT ;  /* 0x7ffffd0d1400780c */ /* 0x000fe20003f86070 */
[----:B------:R-:W-:Y:S01]  /*21ec0*/  VIADD R20, R28, 0xfffffdea ;  /* 0xfffffdea1c147836 */ /* 0x000fe20000000000 */
[----:B------:R-:W-:Y:S01]  /*21ed0*/  ISETP.GE.U32.AND P1, PT, R21, 0x7ffffd6c, PT ;  /* 0x7ffffd6c1500780c */ /* 0x000fe20003f26070 */
[----:B------:R-:W-:Y:S01]  /*21ee0*/  VIADD R21, R19, 0x100000 ;  /* 0x0010000013157836 */ /* 0x000fe20000000000 */
[----:B------:R-:W4:Y:S03]  /*21ef0*/  LDL.64 R180, [R1+0x198] ;  /* 0x0001980001b47983 */ /* 0x000f260000100a00 */
[----:B------:R-:W1:Y:S01]  /*21f00*/  LDC R23, c[0x0][0x230] ;  /* 0x00008c00ff177b82 */ /* 0x000e620000000800 */
[----:B------:R-:W4:Y:S04]  /*21f10*/  LDL.64 R2, [R1+0x3e8] ;  /* 0x0003e80001027983 */ /* 0x000f280000100a00 */
[----:B--2---:R-:W-:Y:S04]  /*21f20*/  LDGSTS.E [R7+-0x67ffc], desc[UR8][R242.64], !P0 ;  /* 0x98004000f2077fae */ /* 0x004fe8000c121848 */
[----:B------:R2:W-:Y:S01]  /*21f30*/  LDGSTS.E [R8+-0x63ffc], desc[UR8][R238.64], !P0 ;  /* 0x9c004000ee087fae */ /* 0x0005e2000c121848 */
[----:B------:R-:W-:-:S03]  /*21f40*/  ISETP.GE.U32.AND P0, PT, R20, 0x7ffffd6b, PT ;  /* 0x7ffffd6b1400780c */ /* 0x000fc60003f06070 */
[----:B------:R-:W4:Y:S01]  /*21f50*/  LDL.64 R242, [R1+0x1f0] ;  /* 0x0001f00001f27983 */ /* 0x000f220000100a00 */
[C---:B------:R-:W-:Y:S01]  /*21f60*/  IADD3 R20, R19.reuse, 0x100000, RZ ;  /* 0x0010000013147810 */ /* 0x040fe20007ffe0ff */
[----:B------:R-:W-:Y:S02]  /*21f70*/  VIADD R19, R19, 0x100000 ;  /* 0x0010000013137836 */ /* 0x000fe40000000000 */
[----:B------:R-:W4:Y:S04]  /*21f80*/  LDL.64 R238, [R1+0x230] ;  /* 0x0002300001ee7983 */ /* 0x000f280000100a00 */
[----:B------:R1:W-:Y:S04]  /*21f90*/  LDGSTS.E [R7+-0x67ff8], desc[UR8][R236.64], !P2 ;  /* 0x98008000ec077fae */ /* 0x0003e8000d121848 */
[----:B------:R-:W-:Y:S04]  /*21fa0*/  LDGSTS.E [R21+-0x63ff8], desc[UR8][R10.64], !P2 ;  /* 0x9c0080000a157fae */ /* 0x000fe8000d121848 */
[----:B------:R1:W-:Y:S04]  /*21fb0*/  LDGSTS.E [R20+-0x67ff4], desc[UR8][R4.64], !P4 ;  /* 0x9800c00004147fae */ /* 0x0003e8000e121848 */
[----:B------:R-:W4:Y:S04]  /*21fc0*/  LDL.64 R236, [R1+0x2a8] ;  /* 0x0002a80001ec7983 */ /* 0x000f280000100a00 */
[----:B------:R3:W-:Y:S01]  /*21fd0*/  LDGSTS.E [R19+-0x63ff4], desc[UR8][R12.64], !P4 ;  /* 0x9c00c0000c137fae */ /* 0x0007e2000e121848 */
[C---:B--2---:R-:W-:Y:S01]  /*21fe0*/  VIADD R8, R18.reuse, 0x100000 ;  /* 0x0010000012087836 */ /* 0x044fe20000000000 */
[----:B-1----:R-:W-:Y:S01]  /*21ff0*/  IADD3 R7, R18, 0x100000, RZ ;  /* 0x0010000012077810 */ /* 0x002fe20007ffe0ff */
[----:B------:R-:W-:Y:S01]  /*22000*/  VIADD R20, R24, 0xfffffde9 ;  /* 0xfffffde918147836 */ /* 0x000fe20000000000 */
[----:B------:R-:W2:Y:S01]  /*22010*/  LDL.64 R10, [R1+0x208] ;  /* 0x00020800010a7983 */ /* 0x000ea20000100a00 */
[----:B---3--:R-:W-:Y:S01]  /*22020*/  VIADD R21, R22, 0xfffffdca ;  /* 0xfffffdca16157836 */ /* 0x008fe20000000000 */
[----:B------:R-:W1:Y:S02]  /*22030*/  LDC R24, c[0x0][0x230] ;  /* 0x00008c00ff187b82 */ /* 0x000e640000000800 */
[----:B------:R-:W3:Y:S04]  /*22040*/  LDL.64 R4, [R1+0x470] ;  /* 0x0004700001047983 */ /* 0x000ee80000100a00 */
[----:B------:R-:W2:Y:S01]  /*22050*/  LDL.64 R12, [R1+0x390] ;  /* 0x00039000010c7983 */ /* 0x000ea20000100a00 */
[----:B------:R-:W-:Y:S01]  /*22060*/  VIADD R19, R26, 0xfffffde8 ;  /* 0xfffffde81a137836 */ /* 0x000fe20000000000 */
[----:B------:R-:W3:Y:S02]  /*22070*/  LDC R22, c[0x0][0x230] ;  /* 0x00008c00ff167b82 */ /* 0x000ee40000000800 */
[----:B------:R1:W-:Y:S04]  /*22080*/  LDGSTS.E [R8+-0x80000], desc[UR8][R226.64], !P1 ;  /* 0x80000000e2087fae */ /* 0x0003e8000c921848 */
[----:B------:R-:W-:Y:S01]  /*22090*/  LDGSTS.E [R7+-0x7c000], desc[UR8][R224.64], !P1 ;  /* 0x84000000e0077fae */ /* 0x000fe2000c921848 */
[----:B------:R-:W-:Y:S01]  /*220a0*/  ISETP.GE.U32.AND P1, PT, R20, 0x7ffffd6a, PT ;  /* 0x7ffffd6a1400780c */ /* 0x000fe20003f26070 */
[----:B------:R-:W-:Y:S01]  /*220b0*/  VIADD R20, R18, 0x100000 ;  /* 0x0010000012147836 */ /* 0x000fe20000000000 */
[----:B------:R-:W-:Y:S01]  /*220c0*/  ISETP.GE.U32.AND P2, PT, R19, 0x7ffffd69, PT ;  /* 0x7ffffd691300780c */ /* 0x000fe20003f46070 */
[----:B------:R-:W3:Y:S01]  /*220d0*/  LDC R26, c[0x0][0x230] ;  /* 0x00008c00ff1a7b82 */ /* 0x000ee20000000800 */
[----:B-1----:R-:W-:-:S04]  /*220e0*/  IADD3 R8, R27, -0x235, RZ ;  /* 0xfffffdcb1b087810 */ /* 0x002fc80007ffe0ff */
[----:B------:R-:W-:Y:S01]  /*220f0*/  ISETP.GE.U32.AND P4, PT, R8, 0x7ffffd4c, PT ;  /* 0x7ffffd4c0800780c */ /* 0x000fe20003f86070 */
[C---:B------:R-:W-:Y:S01]  /*22100*/  VIADD R8, R18.reuse, 0x100000 ;  /* 0x0010000012087836 */ /* 0x040fe20000000000 */
[----:B------:R-:W-:Y:S01]  /*22110*/  IADD3 R19, R18, 0x100000, RZ ;  /* 0x0010000012137810 */ /* 0x000fe20007ffe0ff */
[----:B------:R-:W1:Y:S01]  /*22120*/  LDC R27, c[0x0][0x230] ;  /* 0x00008c00ff1b7b82 */ /* 0x000e620000000800 */
[----:B----4-:R-:W-:Y:S04]  /*22130*/  LDGSTS.E [R7+-0x7fffc], desc[UR8][R242.64], !P0 ;  /* 0x80004000f2077fae */ /* 0x010fe8000c121848 */
[----:B------:R-:W-:Y:S01]  /*22140*/  LDGSTS.E [R20+-0x7bffc], desc[UR8][R228.64], !P0 ;  /* 0x84004000e4147fae */ /* 0x000fe2000c121848 */
[----:B------:R-:W-:-:S03]  /*22150*/  ISETP.GE.U32.AND P0, PT, R21, 0x7ffffd4b, PT ;  /* 0x7ffffd4b1500780c */ /* 0x000fc60003f06070 */
[----:B------:R-:W-:Y:S04]  /*22160*/  LDGSTS.E [R19+-0x7fff8], desc[UR8][R238.64], !P1 ;  /* 0x80008000ee137fae */ /* 0x000fe8000c921848 */
[----:B------:R-:W-:Y:S04]  /*22170*/  LDGSTS.E [R8+-0x7bff8], desc[UR8][R234.64], !P1 ;  /* 0x84008000ea087fae */ /* 0x000fe8000c921848 */
[----:B------:R-:W4:Y:S04]  /*22180*/  LDL.64 R242, [R1+0x318] ;  /* 0x0003180001f27983 */ /* 0x000f280000100a00 */
[----:B------:R-:W-:Y:S04]  /*22190*/  LDGSTS.E [R7+-0x7fff4], desc[UR8][R236.64], !P2 ;  /* 0x8000c000ec077fae */ /* 0x000fe8000d121848 */
[----:B------:R-:W-:Y:S04]  /*221a0*/  LDGSTS.E [R20+-0x7bff4], desc[UR8][R246.64], !P2 ;  /* 0x8400c000f6147fae */ /* 0x000fe8000d121848 */
[----:B------:R1:W-:Y:S04]  /*221b0*/  LDGSTS.E [R19+-0x78000], desc[UR8][R162.64], !P4 ;  /* 0x88000000a2137fae */ /* 0x0003e8000e121848 */
[----:B------:R-:W-:Y:S04]  /*221c0*/  LDGSTS.E [R8+-0x74000], desc[UR8][R180.64], !P4 ;  /* 0x8c000000b4087fae */ /* 0x000fe8000e121848 */
[----:B--2---:R-:W-:Y:S04]  /*221d0*/  LDGSTS.E [R7+-0x77ffc], desc[UR8][R12.64], !P0 ;  /* 0x880040000c077fae */ /* 0x004fe8000c121848 */
[----:B------:R-:W2:Y:S01]  /*221e0*/  LDL.64 R162, [R1+0x3a0] ;  /* 0x0003a00001a27983 */ /* 0x000ea20000100a00 */
[----:B------:R-:W-:Y:S01]  /*221f0*/  VIADD R21, R25, 0xfffffdc9 ;  /* 0xfffffdc919157836 */ /* 0x000fe20000000000 */
[----:B-1----:R-:W-:Y:S01]  /*22200*/  IADD3 R19, R23, -0x238, RZ ;  /* 0xfffffdc817137810 */ /* 0x002fe20007ffe0ff */
[----:B------:R-:W-:Y:S01]  /*22210*/  VIADD R20, R24, 0xfffffdab ;  /* 0xfffffdab18147836 */ /* 0x000fe20000000000 */
[----:B------:R-:W2:Y:S01]  /*22220*/  LDL.64 R180, [R1+0x458] ;  /* 0x0004580001b47983 */ /* 0x000ea20000100a00 */
[----:B------:R-:W1:Y:S03]  /*22230*/  LDC R25, c[0x0][0x230] ;  /* 0x00008c00ff197b82 */ /* 0x000e660000000800 */
[----:B------:R-:W2:Y:S01]  /*22240*/  LDL.64 R12, [R1+0x5f8] ;  /* 0x0005f800010c7983 */ /* 0x000ea20000100a00 */
[----:B------:R-:W-:-:S02]  /*22250*/  ISETP.GE.U32.AND P1, PT, R21, 0x7ffffd4a, PT ;  /* 0x7ffffd4a1500780c */ /* 0x000fc40003f26070 */
[----:B------:R-:W-:Y:S01]  /*22260*/  ISETP.GE.U32.AND P2, PT, R19, 0x7ffffd49, PT ;  /* 0x7ffffd491300780c */ /* 0x000fe20003f46070 */
[----:B------:R-:W-:Y:S01]  /*22270*/  VIADD R19, R27, 0xfffffdaa ;  /* 0xfffffdaa1b137836 */ /* 0x000fe20000000000 */
[----:B------:R-:W-:Y:S01]  /*22280*/  ISETP.GE.U32.AND P4, PT, R20, 0x7ffffd2c, PT ;  /* 0x7ffffd2c1400780c */ /* 0x000fe20003f86070 */
[----:B------:R-:W-:Y:S01]  /*22290*/  LDGSTS.E [R8+-0x73ffc], desc[UR8][R186.64], !P0 ;  /* 0x8c004000ba087fae */ /* 0x000fe2000c121848 */
[C---:B------:R-:W-:Y:S01]  /*222a0*/  IADD3 R21, R18.reuse, 0x100000, RZ ;  /* 0x0010000012157810 */ /* 0x040fe20007ffe0ff */
[----:B------:R-:W1:Y:S01]  /*222b0*/  LDC R24, c[0x0][0x230] ;  /* 0x00008c00ff187b82 */ /* 0x000e620000000800 */
[----:B------:R-:W-:Y:S01]  /*222c0*/  ISETP.GE.U32.AND P0, PT, R19, 0x7ffffd2b, PT ;  /* 0x7ffffd2b1300780c */ /* 0x000fe20003f06070 */
[C---:B------:R-:W-:Y:S02]  /*222d0*/  VIADD R20, R18.reuse, 0x100000 ;  /* 0x0010000012147836 */ /* 0x040fe40000000000 */
[----:B------:R-:W-:Y:S02]  /*222e0*/  VIADD R19, R18, 0x100000 ;  /* 0x0010000012137836 */ /* 0x000fe40000000000 */
[----:B------:R-:W-:Y:S02]  /*222f0*/  LDGSTS.E [R7+-0x77ff8], desc[UR8][R2.64], !P1 ;  /* 0x8800800002077fae */ /* 0x000fe4000c921848 */
[----:B------:R-:W1:Y:S02]  /*22300*/  LDC R23, c[0x0][0x230] ;  /* 0x00008c00ff177b82 */ /* 0x000e640000000800 */
[----:B------:R-:W-:Y:S04]  /*22310*/  LDGSTS.E [R21+-0x73ff8], desc[UR8][R10.64], !P1 ;  /* 0x8c0080000a157fae */ /* 0x000fe8000c921848 */
[----:B---3--:R-:W-:Y:S04]  /*22320*/  LDGSTS.E [R20+-0x77ff4], desc[UR8][R4.64], !P2 ;  /* 0x8800c00004147fae */ /* 0x008fe8000d121848 */
[----:B------:R-:W3:Y:S04]  /*22330*/  LDL.64 R2, [R1+0x6a0] ;  /* 0x0006a00001027983 */ /* 0x000ee80000100a00 */
[----:B------:R-:W3:Y:S04]  /*22340*/  LDL.64 R10, [R1+0x4b0] ;  /* 0x0004b000010a7983 */ /* 0x000ee80000100a00 */
[----:B------:R-:W3:Y:S04]  /*22350*/  LDL.64 R4, [R1+0x718] ;  /* 0x0007180001047983 */ /* 0x000ee80000100a00 */
[----:B------:R-:W3:Y:S04]  /*22360*/  LDL.64 R186, [R1+0x2a0] ;  /* 0x0002a00001ba7983 */ /* 0x000ee80000100a00 */
[----:B----4-:R4:W-:Y:S04]  /*22370*/  LDGSTS.E [R19+-0x73ff4], desc[UR8][R242.64], !P2 ;  /* 0x8c00c000f2137fae */ /* 0x0109e8000d121848 */
[----:B------:R-:W-:Y:S04]  /*22380*/  LDGSTS.E [R8+-0x70000], desc[UR8][R158.64], !P4 ;  /* 0x900000009e087fae */ /* 0x000fe8000e121848 */
[----:B------:R-:W3:Y:S04]  /*22390*/  LDL.64 R242, [R1+0x508] ;  /* 0x0005080001f27983 */ /* 0x000ee80000100a00 */
[----:B------:R-:W3:Y:S04]  /*223a0*/  LDL.64 R158, [R1+0x948] ;  /* 0x00094800019e7983 */ /* 0x000ee80000100a00 */
[----:B--2---:R-:W-:Y:S04]  /*223b0*/  LDGSTS.E [R7+-0x6c000], desc[UR8][R162.64], !P4 ;  /* 0x94000000a2077fae */ /* 0x004fe8000e121848 */
[----:B------:R-:W-:Y:S04]  /*223c0*/  LDGSTS.E [R8+-0x6fffc], desc[UR8][R12.64], !P0 ;  /* 0x900040000c087fae */ /* 0x000fe8000c121848 */
[----:B------:R-:W2:Y:S01]  /*223d0*/  LDL.64 R162, [R1+0x590] ;  /* 0x0005900001a27983 */ /* 0x000ea20000100a00 */
[----:B----4-:R-:W-:Y:S01]  /*223e0*/  IADD3 R19, R22, -0x257, RZ ;  /* 0xfffffda916137810 */ /* 0x010fe20007ffe0ff */
[----:B-1----:R-:W-:Y:S01]  /*223f0*/  VIADD R20, R25, 0xfffffda8 ;  /* 0xfffffda819147836 */ /* 0x002fe20000000000 */
[----:B------:R-:W1:Y:S01]  /*22400*/  LDC R22, c[0x0][0x230] ;  /* 0x00008c00ff167b82 */ /* 0x000e620000000800 */
[----:B------:R-:W-:Y:S04]  /*22410*/  LDGSTS.E [R7+-0x6bffc], desc[UR8][R180.64], !P0 ;  /* 0x94004000b4077fae */ /* 0x000fe8000c121848 */
[----:B------:R-:W4:Y:S01]  /*22420*/  LDL.64 R12, [R1+0x988] ;  /* 0x00098800010c7983 */ /* 0x000f220000100a00 */
[----:B------:R-:W-:Y:S01]  /*22430*/  ISETP.GE.U32.AND P1, PT, R19, 0x7ffffd2a, PT ;  /* 0x7ffffd2a1300780c */ /* 0x000fe20003f26070 */
[----:B------:R-:W-:Y:S01]  /*22440*/  VIADD R19, R26, 0xfffffd8b ;  /* 0xfffffd8b1a137836 */ /* 0x000fe20000000000 */
[----:B------:R-:W-:Y:S01]  /*22450*/  ISETP.GE.U32.AND P0, PT, R20, 0x7ffffd29, PT ;  /* 0x7ffffd291400780c */ /* 0x000fe20003f06070 */
[----:B------:R-:W-:Y:S01]  /*22460*/  VIADD R21, R24, 0xfffffd8a ;  /* 0xfffffd8a18157836 */ /* 0x000fe20000000000 */
[C---:B------:R-:W-:Y:S01]  /*22470*/  IADD3 R20, R18.reuse, 0x100000, RZ ;  /* 0x0010000012147810 */ /* 0x040fe20007ffe0ff */
[----:B------:R-:W1:Y:S01]  /*22480*/  LDC R25, c[0x0][0x230] ;  /* 0x00008c00ff197b82 */ /* 0x000e620000000800 */
[----:B------:R-:W-:Y:S01]  /*22490*/  ISETP.GE.U32.AND P2, PT, R19, 0x7ffffd0c, PT ;  /* 0x7ffffd0c1300780c */ /* 0x000fe20003f46070 */
[----:B------:R-:W4:Y:S01]  /*224a0*/  LDL.64 R180, [R1+0x9c8] ;  /* 0x0009c80001b47983 */ /* 0x000f220000100a00 */
[----:B------:R-:W-:Y:S01]  /*224b0*/  ISETP.GE.U32.AND P4, PT, R21, 0x7ffffd0b, PT ;  /* 0x7ffffd0b1500780c */ /* 0x000fe20003f86070 */
[----:B------:R-:W-:-:S04]  /*224c0*/  VIADD R19, R18, 0x100000 ;  /* 0x0010000012137836 */ /* 0x000fc80000000000 */
[----:B---3--:R-:W-:Y:S01]  /*224d0*/  LDGSTS.E [R20+-0x6fff8], desc[UR8][R2.64], !P1 ;  /* 0x9000800002147fae */ /* 0x008fe2000c921848 */
[----:B------:R-:W3:Y:S03]  /*224e0*/  LDC R26, c[0x0][0x230] ;  /* 0x00008c00ff1a7b82 */ /* 0x000ee60000000800 */
[----:B------:R-:W-:Y:S04]  /*224f0*/  LDGSTS.E [R19+-0x6bff8], desc[UR8][R10.64], !P1 ;  /* 0x940080000a137fae */ /* 0x000fe8000c921848 */
[----:B------:R-:W-:Y:S01]  /*22500*/  LDGSTS.E [R8+-0x6fff4], desc[UR8][R4.64], !P0 ;  /* 0x9000c00004087fae */ /* 0x000fe2000c121848 */
[----:B------:R-:W3:Y:S03]  /*22510*/  LDC R24, c[0x0][0x230] ;  /* 0x00008c00ff187b82 */ /* 0x000ee60000000800 */
[----:B------:R-:W3:Y:S04]  /*22520*/  LDL.64 R2, [R1+0x648] ;  /* 0x0006480001027983 */ /* 0x000ee80000100a00 */
[----:B------:R-:W3:Y:S04]  /*22530*/  LDL.64 R10, [R1+0xa08] ;  /* 0x000a0800010a7983 */ /* 0x000ee80000100a00 */
[----:B------:R-:W3:Y:S04]  /*22540*/  LDL.64 R4, [R1+0x6d0] ;  /* 0x0006d00001047983 */ /* 0x000ee80000100a00 */
[----:B------:R-:W-:Y:S04]  /*22550*/  LDGSTS.E [R7+-0x6bff4], desc[UR8][R242.64], !P0 ;  /* 0x9400c000f2077fae */ /* 0x000fe8000c121848 */
[----:B------:R1:W-:Y:S04]  /*22560*/  LDGSTS.E [R20+-0x68000], desc[UR8][R158.64], !P2 ;  /* 0x980000009e147fae */ /* 0x0003e8000d121848 */
[----:B------:R-:W3:Y:S01]  /*22570*/  LDL.64 R242, [R1+0xd8] ;  /* 0x0000d80001f27983 */ /* 0x000ee20000100a00 */
[----:B------:R-:W-:-:S02]  /*22580*/  IADD3 R21, R23, -0x277, RZ ;  /* 0xfffffd8917157810 */ /* 0x000fc40007ffe0ff */
[----:B------:R-:W3:Y:S01]  /*22590*/  LDC R23, c[0x0][0x230] ;  /* 0x00008c00ff177b82 */ /* 0x000ee20000000800 */
[----:B-1----:R-:W-:Y:S01]  /*225a0*/  VIADD R20, R25, 0xfffffde7 ;  /* 0xfffffde719147836 */ /* 0x002fe20000000000 */
[----:B------:R-:W3:Y:S04]  /*225b0*/  LDL.64 R158, [R1+0x1f8] ;  /* 0x0001f800019e7983 */ /* 0x000ee80000100a00 */
[----:B--2---:R1:W-:Y:S01]  /*225c0*/  LDGSTS.E [R19+-0x64000], desc[UR8][R162.64], !P2 ;  /* 0x9c000000a2137fae */ /* 0x0043e2000d121848 */
[----:B------:R-:W-:Y:S01]  /*225d0*/  ISETP.GE.U32.AND P0, PT, R21, 0x7ffffd0a, PT ;  /* 0x7ffffd0a1500780c */ /* 0x000fe20003f06070 */
[----:B------:R-:W2:Y:S02]  /*225e0*/  LDC R25, c[0x0][0x230] ;  /* 0x00008c00ff197b82 */ /* 0x000ea40000000800 */
[----:B----4-:R-:W-:Y:S01]  /*225f0*/  LDGSTS.E [R8+-0x67ffc], desc[UR8][R12.64], !P4 ;  /* 0x980040000c087fae */ /* 0x010fe2000e121848 */
[----:B------:R-:W-:-:S05]  /*22600*/  ISETP.GE.U32.AND P1, PT, R20, 0x7ffffd68, PT ;  /* 0x7ffffd681400780c */ /* 0x000fca0003f26070 */
[----:B------:R-:W4:Y:S01]  /*22610*/  LDC R21, c[0x0][0x230] ;  /* 0x00008c00ff157b82 */ /* 0x000f220000000800 */
[----:B-1----:R-:W-:Y:S01]  /*22620*/  VIADD R19, R22, 0xfffffd88 ;  /* 0xfffffd8816137836 */ /* 0x002fe20000000000 */
[----:B------:R-:W-:Y:S04]  /*22630*/  LDGSTS.E [R7+-0x63ffc], desc[UR8][R250.64], !P4 ;  /* 0x9c004000fa077fae */ /* 0x000fe8000e121848 */
[----:B------:R-:W2:Y:S04]  /*22640*/  LDL.64 R162, [R1] ;  /* 0x0000000001a27983 */ /* 0x000ea80000100a00 */
[----:B------:R-:W2:Y:S01]  /*22650*/  LDL.64 R12, [R1+0x1e0] ;  /* 0x0001e000010c7983 */ /* 0x000ea20000100a00 */
[----:B------:R-:W-:Y:S01]  /*22660*/  ISETP.GE.U32.AND P4, PT, R19, 0x7ffffd09, PT ;  /* 0x7ffffd091300780c */ /* 0x000fe20003f86070 */
[----:B------:R-:W1:Y:S01]  /*22670*/  LDC R20, c[0x0][0x230] ;  /* 0x00008c00ff147b82 */ /* 0x000e620000000800 */
[----:B---3--:R-:W-:Y:S01]  /*22680*/  IADD3 R19, R26, -0x21a, RZ ;  /* 0xfffffde61a137810 */ /* 0x008fe20007ffe0ff */
[----:B------:R3:W-:Y:S03]  /*22690*/  LDGSTS.E [R8+-0x67ff8], desc[UR8][R180.64], !P0 ;  /* 0x98008000b4087fae */ /* 0x0007e6000c121848 */
[----:B------:R-:W-:Y:S01]  /*226a0*/  ISETP.GE.U32.AND P2, PT, R19, 0x7ffffd67, PT ;  /* 0x7ffffd671300780c */ /* 0x000fe20003f46070 */
[C---:B------:R-:W-:Y:S01]  /*226b0*/  VIADD R19, R18.reuse, 0x100000 ;  /* 0x0010000012137836 */ /* 0x040fe20000000000 */
[----:B------:R-:W-:Y:S01]  /*226c0*/  IADD3 R18, R18, 0x100000, RZ ;  /* 0x0010000012127810 */ /* 0x000fe20007ffe0ff */
[----:B------:R-:W2:Y:S01]  /*226d0*/  LDL.64 R250, [R1+0x220] ;  /* 0x0002200001fa7983 */ /* 0x000ea20000100a00 */
[----:B------:R-:W1:Y:S03]  /*226e0*/  LDC R22, c[0x0][0x230] ;  /* 0x00008c00ff167b82 */ /* 0x000e660000000800 */
[----:B------:R3:W-:Y:S02]  /*226f0*/  LDGSTS.E [R7+-0x63ff8], desc[UR8][R2.64], !P0 ;  /* 0x9c00800002077fae */ /* 0x0007e4000c121848 */
[----:B---3--:R-:W-:-:S02]  /*22700*/  VIADD R8, R24, 0xfffffde5 ;  /* 0xfffffde518087836 */ /* 0x008fc40000000000 */
[----:B------:R-:W-:Y:S01]  /*22710*/  LDGSTS.E [R19+-0x67ff4], desc[UR8][R10.64], !P4 ;  /* 0x9800c0000a137fae */ /* 0x000fe2000e121848 */
[----:B------:R-:W3:Y:S02]  /*22720*/  LDC R24, c[0x0][0x230] ;  /* 0x00008c00ff187b82 */ /* 0x000ee40000000800 */
[----:B------:R-:W-:Y:S01]  /*22730*/  ISETP.GE.U32.AND P0, PT, R8, 0x7ffffd66, PT ;  /* 0x7ffffd660800780c */ /* 0x000fe20003f06070 */
[C---:B------:R-:W-:Y:S01]  /*22740*/  VIADD R8, R17.reuse, 0x100000 ;  /* 0x0010000011087836 */ /* 0x040fe20000000000 */
[----:B------:R4:W-:Y:S01]  /*22750*/  LDGSTS.E [R18+-0x63ff4], desc[UR8][R4.64], !P4 ;  /* 0x9c00c00004127fae */ /* 0x0009e2000e121848 */
[----:B------:R-:W-:-:S03]  /*22760*/  VIADD R7, R17, 0x100000 ;  /* 0x0010000011077836 */ /* 0x000fc60000000000 */
[----:B------:R-:W3:Y:S01]  /*22770*/  LDL.64 R180, [R1+0x348] ;  /* 0x0003480001b47983 */ /* 0x000ee20000100a00 */
[----:B------:R-:W3:Y:S03]  /*22780*/  LDC R26, c[0x0][0x230] ;  /* 0x00008c00ff1a7b82 */ /* 0x000ee60000000800 */
[----:B------:R-:W3:Y:S01]  /*22790*/  LDL.64 R2, [R1+0x1d8] ;  /* 0x0001d80001027983 */ /* 0x000ee20000100a00 */
[----:B----4-:R-:W-:-:S03]  /*227a0*/  IADD3 R18, R17, 0x100000, RZ ;  /* 0x0010000011127810 */ /* 0x010fc60007ffe0ff */
[----:B------:R-:W4:Y:S01]  /*227b0*/  LDL.64 R10, [R1+0x388] ;  /* 0x00038800010a7983 */ /* 0x000f220000100a00 */
[----:B------:R-:W-:Y:S02]  /*227c0*/  VIADD R19, R21, 0xfffffde4 ;  /* 0xfffffde415137836 */ /* 0x000fe40000000000 */
[----:B------:R-:W4:Y:S01]  /*227d0*/  LDC R21, c[0x0][0x230] ;  /* 0x00008c00ff157b82 */ /* 0x000f220000000800 */
[----:B------:R-:W4:Y:S04]  /*227e0*/  LDL.64 R4, [R1+0x3d8] ;  /* 0x0003d80001047983 */ /* 0x000f280000100a00 */
[----:B------:R-:W-:Y:S04]  /*227f0*/  LDGSTS.E [R7+-0x80000], desc[UR8][R242.64], !P1 ;  /* 0x80000000f2077fae */ /* 0x000fe8000c921848 */
[----:B------:R-:W-:Y:S04]  /*22800*/  LDGSTS.E [R8+-0x7c000], desc[UR8][R240.64], !P1 ;  /* 0x84000000f0087fae */ /* 0x000fe8000c921848 */
[----:B--2---:R2:W-:Y:S01]  /*22810*/  LDGSTS.E [R18+-0x7fffc], desc[UR8][R12.64], !P2 ;  /* 0x800040000c127fae */ /* 0x0045e2000d121848 */
[----:B------:R-:W-:-:S03]  /*22820*/  ISETP.GE.U32.AND P1, PT, R19, 0x7ffffd65, PT ;  /* 0x7ffffd651300780c */ /* 0x000fc60003f26070 */
[----:B------:R-:W4:Y:S01]  /*22830*/  LDL.64 R12, [R1+0x1e8] ;  /* 0x0001e800010c7983 */ /* 0x000f220000100a00 */
[----:B--2---:R-:W-:Y:S01]  /*22840*/  VIADD R18, R23, 0xfffffdc7 ;  /* 0xfffffdc717127836 */ /* 0x004fe20000000000 */
[----:B-1----:R-:W-:Y:S01]  /*22850*/  IADD3 R19, R20, -0x23a, RZ ;  /* 0xfffffdc614137810 */ /* 0x002fe20007ffe0ff */
[----:B------:R-:W1:Y:S01]  /*22860*/  LDC R23, c[0x0][0x230] ;  /* 0x00008c00ff177b82 */ /* 0x000e620000000800 */
[----:B------:R-:W-:Y:S02]  /*22870*/  LDGSTS.E [R8+-0x7bffc], desc[UR8][R244.64], !P2 ;  /* 0x84004000f4087fae */ /* 0x000fe4000d121848 */
[----:B------:R-:W-:Y:S01]  /*22880*/  ISETP.GE.U32.AND P2, PT, R18, 0x7ffffd48, PT ;  /* 0x7ffffd481200780c */ /* 0x000fe20003f46070 */
[----:B------:R-:W-:Y:S01]  /*22890*/  VIADD R18, R22, 0xfffffdc5 ;  /* 0xfffffdc516127836 */ /* 0x000fe20000000000 */
[----:B------:R-:W-:Y:S01]  /*228a0*/  ISETP.GE.U32.AND P4, PT, R19, 0x7ffffd47, PT ;  /* 0x7ffffd471300780c */ /* 0x000fe20003f86070 */
[----:B------:R-:W-:Y:S01]  /*228b0*/  LDGSTS.E [R7+-0x7fff8], desc[UR8][R250.64], !P0 ;  /* 0x80008000fa077fae */ /* 0x000fe2000c121848 */
[C---:B------:R-:W-:Y:S01]  /*228c0*/  VIADD R20, R17.reuse, 0x100000 ;  /* 0x0010000011147836 */ /* 0x040fe20000000000 */
[C---:B------:R-:W-:Y:S01]  /*228d0*/  IADD3 R19, R17.reuse, 0x100000, RZ ;  /* 0x0010000011137810 */ /* 0x040fe20007ffe0ff */
[----:B------:R-:W2:Y:S01]  /*228e0*/  LDC R22, c[0x0][0x230] ;  /* 0x00008c00ff167b82 */ /* 0x000ea20000000800 */
[----:B------:R-:W-:Y:S01]  /*228f0*/  LDGSTS.E [R8+-0x7bff8], desc[UR8][R248.64], !P0 ;  /* 0x84008000f8087fae */ /* 0x000fe2000c121848 */
[----:B------:R-:W-:Y:S01]  /*22900*/  ISETP.GE.U32.AND P0, PT, R18, 0x7ffffd46, PT ;  /* 0x7ffffd461200780c */ /* 0x000fe20003f06070 */
[----:B------:R-:W-:-:S02]  /*22910*/  VIADD R18, R17, 0x100000 ;  /* 0x0010000011127836 */ /* 0x000fc40000000000 */
[----:B------:R-:W-:Y:S04]  /*22920*/  LDGSTS.E [R7+-0x7fff4], desc[UR8][R186.64], !P1 ;  /* 0x8000c000ba077fae */ /* 0x000fe8000c921848 */
[----:B------:R4:W-:Y:S04]  /*22930*/  LDGSTS.E [R20+-0x7bff4], desc[UR8][R162.64], !P1 ;  /* 0x8400c000a2147fae */ /* 0x0009e8000c921848 */
[----:B---3--:R-:W-:Y:S04]  /*22940*/  LDGSTS.E [R19+-0x78000], desc[UR8][R180.64], !P2 ;  /* 0x88000000b4137fae */ /* 0x008fe8000d121848 */
[----:B------:R3:W-:Y:S04]  /*22950*/  LDGSTS.E [R18+-0x74000], desc[UR8][R2.64], !P2 ;  /* 0x8c00000002127fae */ /* 0x0007e8000d121848 */
[----:B------:R-:W2:Y:S01]  /*22960*/  LDL.64 R162, [R1+0x310] ;  /* 0x0003100001a27983 */ /* 0x000ea20000100a00 */
[----:B----4-:R-:W4:Y:S03]  /*22970*/  LDC R20, c[0x0][0x230] ;  /* 0x00008c00ff147b82 */ /* 0x010f260000000800 */
[----:B------:R-:W4:Y:S04]  /*22980*/  LDL.64 R180, [R1+0x568] ;  /* 0x0005680001b47983 */ /* 0x000f280000100a00 */
[----:B------:R-:W-:Y:S04]  /*22990*/  LDGSTS.E [R8+-0x77ffc], desc[UR8][R10.64], !P4 ;  /* 0x880040000a087fae */ /* 0x000fe8000e121848 */
[----:B------:R-:W4:Y:S01]  /*229a0*/  LDL.64 R2, [R1+0x3e0] ;  /* 0x0003e00001027983 */ /* 0x000f220000100a00 */
[----:B---3--:R-:W-:Y:S01]  /*229b0*/  VIADD R18, R21, 0xfffffdc4 ;  /* 0xfffffdc415127836 */ /* 0x008fe20000000000 */
[----:B-1----:R-:W-:Y:S01]  /*229c0*/  IADD3 R19, R23, -0x259, RZ ;  /* 0xfffffda717137810 */ /* 0x002fe20007ffe0ff */
[----:B------:R-:W1:Y:S01]  /*229d0*/  LDC R21, c[0x0][0x230] ;  /* 0x00008c00ff157b82 */ /* 0x000e620000000800 */
[----:B------:R-:W3:Y:S04]  /*229e0*/  LDL.64 R186, [R1+0x4a8] ;  /* 0x0004a80001ba7983 */ /* 0x000ee80000100a00 */
[----:B------:R-:W3:Y:S04]  /*229f0*/  LDL.64 R10, [R1+0x440] ;  /* 0x00044000010a7983 */ /* 0x000ee80000100a00 */
[----:B------:R-:W-:Y:S01]  /*22a00*/  LDGSTS.E [R7+-0x73ffc], desc[UR8][R12.64], !P4 ;  /* 0x8c0040000c077fae */ /* 0x000fe2000e121848 */
[----:B------:R-:W-:Y:S01]  /*22a10*/  ISETP.GE.U32.AND P1, PT, R18, 0x7ffffd45, PT ;  /* 0x7ffffd451200780c */ /* 0x000fe20003f26070 */
[----:B------:R-:W3:Y:S02]  /*22a20*/  LDC R23, c[0x0][0x230] ;  /* 0x00008c00ff177b82 */ /* 0x000ee40000000800 */
[----:B------:R1:W-:Y:S01]  /*22a30*/  LDGSTS.E [R8+-0x77ff8], desc[UR8][R4.64], !P0 ;  /* 0x8800800004087fae */ /* 0x0003e2000c121848 */
[----:B------:R-:W-:-:S03]  /*22a40*/  ISETP.GE.U32.AND P2, PT, R19, 0x7ffffd28, PT ;  /* 0x7ffffd281300780c */ /* 0x000fc60003f46070 */
[----:B------:R-:W3:Y:S01]  /*22a50*/  LDL.64 R12, [R1+0x5f0] ;  /* 0x0005f000010c7983 */ /* 0x000ee20000100a00 */
[----:B-1----:R-:W-:-:S03]  /*22a60*/  VIADD R8, R24, 0xfffffda6 ;  /* 0xfffffda618087836 */ /* 0x002fc60000000000 */
[----:B------:R-:W3:Y:S01]  /*22a70*/  LDL.64 R4, [R1+0x690] ;  /* 0x0006900001047983 */ /* 0x000ee20000100a00 */
[----:B--2---:R-:W-:Y:S01]  /*22a80*/  VIADD R19, R22, 0xfffffda5 ;  /* 0xfffffda516137836 */ /* 0x004fe20000000000 */
[C---:B------:R-:W-:Y:S01]  /*22a90*/  IADD3 R18, R17.reuse, 0x100000, RZ ;  /* 0x0010000011127810 */ /* 0x040fe20007ffe0ff */
[----:B------:R-:W1:Y:S01]  /*22aa0*/  LDC R24, c[0x0][0x230] ;  /* 0x00008c00ff187b82 */ /* 0x000e620000000800 */
[----:B------:R-:W-:Y:S01]  /*22ab0*/  LDGSTS.E [R7+-0x73ff8], desc[UR8][R158.64], !P0 ;  /* 0x8c0080009e077fae */ /* 0x000fe2000c121848 */
[----:B------:R-:W-:Y:S01]  /*22ac0*/  ISETP.GE.U32.AND P0, PT, R8, 0x7ffffd27, PT ;  /* 0x7ffffd270800780c */ /* 0x000fe20003f06070 */
[----:B------:R-:W-:Y:S01]  /*22ad0*/  VIADD R8, R17, 0x100000 ;  /* 0x0010000011087836 */ /* 0x000fe20000000000 */
[----:B------:R-:W-:Y:S01]  /*22ae0*/  ISETP.GE.U32.AND P4, PT, R19, 0x7ffffd26, PT ;  /* 0x7ffffd261300780c */ /* 0x000fe20003f86070 */
[----:B------:R-:W-:Y:S01]  /*22af0*/  VIADD R19, R17, 0x100000 ;  /* 0x0010000011137836 */ /* 0x000fe20000000000 */
[----:B------:R-:W-:Y:S01]  /*22b00*/  LDGSTS.E [R18+-0x77ff4], desc[UR8][R154.64], !P1 ;  /* 0x8800c0009a127fae */ /* 0x000fe2000c921848 */
[----:B----4-:R-:W-:Y:S01]  /*22b10*/  IADD3 R20, R20, -0x25c, RZ ;  /* 0xfffffda414147810 */ /* 0x010fe20007ffe0ff */
[----:B------:R-:W2:Y:S02]  /*22b20*/  LDC R22, c[0x0][0x230] ;  /* 0x00008c00ff167b82 */ /* 0x000ea40000000800 */
[----:B------:R-:W-:Y:S04]  /*22b30*/  LDGSTS.E [R8+-0x73ff4], desc[UR8][R162.64], !P1 ;  /* 0x8c00c000a2087fae */ /* 0x000fe8000c921848 */
[----:B------:R-:W-:Y:S04]  /*22b40*/  LDGSTS.E [R7+-0x70000], desc[UR8][R180.64], !P2 ;  /* 0x90000000b4077fae */ /* 0x000fe8000d121848 */
[----:B------:R-:W4:Y:S04]  /*22b50*/  LDL.64 R158, [R1+0x710] ;  /* 0x00071000019e7983 */ /* 0x000f280000100a00 */
[----:B------:R3:W-:Y:S04]  /*22b60*/  LDGSTS.E [R19+-0x6c000], desc[UR8][R2.64], !P2 ;  /* 0x9400000002137fae */ /* 0x0007e8000d121848 */
[----:B------:R-:W2:Y:S04]  /*22b70*/  LDL.64 R162, [R1+0x500] ;  /* 0x0005000001a27983 */ /* 0x000ea80000100a00 */
[----:B------:R-:W2:Y:S04]  /*22b80*/  LDL.64 R180, [R1+0x5d0] ;  /* 0x0005d00001b47983 */ /* 0x000ea80000100a00 */
[----:B------:R-:W2:Y:S04]  /*22b90*/  LDL.64 R2, [R1+0x980] ;  /* 0x0009800001027983 */ /* 0x000ea80000100a00 */
[----:B------:R-:W2:Y:S04]  /*22ba0*/  LDL.64 R154, [R1+0x10] ;  /* 0x00001000019a7983 */ /* 0x000ea80000100a00 */
[----:B---3--:R1:W-:Y:S01]  /*22bb0*/  LDGSTS.E [R18+-0x6fffc], desc[UR8][R12.64], !P0 ;  /* 0x900040000c127fae */ /* 0x0083e2000c121848 */
[----:B------:R-:W-:Y:S01]  /*22bc0*/  VIADD R19, R21, 0xfffffd87 ;  /* 0xfffffd8715137836 */ /* 0x000fe20000000000 */
[----:B------:R-:W-:Y:S01]  /*22bd0*/  ISETP.GE.U32.AND P1, PT, R20, 0x7ffffd25, PT ;  /* 0x7ffffd251400780c */ /* 0x000fe20003f26070 */
[----:B------:R-:W3:Y:S01]  /*22be0*/  LDC R21, c[0x0][0x230] ;  /* 0x00008c00ff157b82 */ /* 0x000ee20000000800 */
[----:B------:R-:W-:Y:S04]  /*22bf0*/  LDGSTS.E [R8+-0x6bffc], desc[UR8][R10.64], !P0 ;  /* 0x940040000a087fae */ /* 0x000fe8000c121848 */
[----:B------:R-:W-:Y:S04]  /*22c00*/  LDGSTS.E [R7+-0x6fff8], desc[UR8][R4.64], !P4 ;  /* 0x9000800004077fae */ /* 0x000fe8000e121848 */
[----:B------:R-:W3:Y:S04]  /*22c10*/  LDL.64 R12, [R1+0x940] ;  /* 0x00094000010c7983 */ /* 0x000ee80000100a00 */
[----:B------:R-:W3:Y:S04]  /*22c20*/  LDL.64 R10, [R1+0x5e0] ;  /* 0x0005e000010a7983 */ /* 0x000ee80000100a00 */
[----:B------:R-:W3:Y:S01]  /*22c30*/  LDL.64 R4, [R1+0x9c0] ;  /* 0x0009c00001047983 */ /* 0x000ee20000100a00 */
[----:B------:R-:W-:Y:S01]  /*22c40*/  ISETP.GE.U32.AND P2, PT, R19, 0x7ffffd08, PT ;  /* 0x7ffffd081300780c */ /* 0x000fe20003f46070 */
[----:B------:R-:W-:-:S02]  /*22c50*/  VIADD R20, R17, 0x100000 ;  /* 0x0010000011147836 */ /* 0x000fc40000000000 */
[----:B------:R1:W-:Y:S04]  /*22c60*/  LDGSTS.E [R8+-0x6bff8], desc[UR8][R186.64], !P4 ;  /* 0x94008000ba087fae */ /* 0x0003e8000e121848 */
[----:B----4-:R-:W-:Y:S04]  /*22c70*/  LDGSTS.E [R7+-0x6fff4], desc[UR8][R158.64], !P1 ;  /* 0x9000c0009e077fae */ /* 0x010fe8000c921848 */
[----:B------:R-:W4:Y:S04]  /*22c80*/  LDL.64 R186, [R1+0x640] ;  /* 0x0006400001ba7983 */ /* 0x000f280000100a00 */
[----:B--2---:R-:W-:Y:S04]  /*22c90*/  LDGSTS.E [R7+-0x6bff4], desc[UR8][R162.64], !P1 ;  /* 0x9400c000a2077fae */ /* 0x004fe8000c921848 */
[----:B------:R-:W2:Y:S04]  /*22ca0*/  LDL.64 R158, [R1+0xa00] ;  /* 0x000a0000019e7983 */ /* 0x000ea80000100a00 */
[----:B------:R-:W2:Y:S04]  /*22cb0*/  LDL.64 R162, [R1+0x698] ;  /* 0x0006980001a27983 */ /* 0x000ea80000100a00 */
[----:B---3--:R3:W-:Y:S04]  /*22cc0*/  LDGSTS.E [R20+-0x68000], desc[UR8][R12.64], !P2 ;  /* 0x980000000c147fae */ /* 0x0087e8000d121848 */
[----:B------:R-:W2:Y:S01]  /*22cd0*/  LDL.64 R12, [R1+0xc8] ;  /* 0x0000c800010c7983 */ /* 0x000ea20000100a00 */
[----:B-1----:R-:W-:Y:S01]  /*22ce0*/  VIADD R18, R24, 0xfffffd86 ;  /* 0xfffffd8618127836 */ /* 0x002fe20000000000 */
[----:B------:R-:W-:Y:S01]  /*22cf0*/  IADD3 R8, R23, -0x27b, RZ ;  /* 0xfffffd8517087810 */ /* 0x000fe20007ffe0ff */
[----:B------:R-:W-:Y:S01]  /*22d00*/  VIADD R19, R17, 0x100000 ;  /* 0x0010000011137836 */ /* 0x000fe20000000000 */
[----:B------:R-:W1:Y:S02]  /*22d10*/  LDC R23, c[0x0][0x230] ;  /* 0x00008c00ff177b82 */ /* 0x000e640000000800 */
[----:B------:R-:W-:-:S02]  /*22d20*/  ISETP.GE.U32.AND P4, PT, R18, 0x7ffffd07, PT ;  /* 0x7ffffd071200780c */ /* 0x000fc40003f86070 */
[----:B------:R-:W-:Y:S01]  /*22d30*/  ISETP.GE.U32.AND P0, PT, R8, 0x7ffffd06, PT ;  /* 0x7ffffd060800780c */ /* 0x000fe20003f06070 */
[C---:B------:R-:W-:Y:S01]  /*22d40*/  VIADD R8, R17.reuse, 0x100000 ;  /* 0x0010000011087836 */ /* 0x040fe20000000000 */
[----:B------:R-:W-:Y:S01]  /*22d50*/  IADD3 R18, R17, 0x100000, RZ ;  /* 0x0010000011127810 */ /* 0x000fe20007ffe0ff */
[----:B------:R4:W-:Y:S01]  /*22d60*/  LDGSTS.E [R19+-0x64000], desc[UR8][R180.64], !P2 ;  /* 0x9c000000b4137fae */ /* 0x0009e2000d121848 */
[----:B---3--:R-:W3:Y:S07]  /*22d70*/  LDC R20, c[0x0][0x230] ;  /* 0x00008c00ff147b82 */ /* 0x008eee0000000800 */
[----:B------:R4:W-:Y:S01]  /*22d80*/  LDGSTS.E [R18+-0x67ffc], desc[UR8][R2.64], !P4 ;  /* 0x9800400002127fae */ /* 0x0009e2000e121848 */
[----:B------:R-:W3:Y:S03]  /*22d90*/  LDC R24, c[0x0][0x230] ;  /* 0x00008c00ff187b82 */ /* 0x000ee60000000800 */
[----:B------:R4:W-:Y:S04]  /*22da0*/  LDGSTS.E [R8+-0x63ffc], desc[UR8][R10.64], !P4 ;  /* 0x9c0040000a087fae */ /* 0x0009e8000e121848 */
[----:B------:R-:W3:Y:S01]  /*22db0*/  LDL.64 R180, [R1+0x1c0] ;  /* 0x0001c00001b47983 */ /* 0x000ee20000100a00 */
[----:B----4-:R-:W4:Y:S03]  /*22dc0*/  LDC R19, c[0x0][0x230] ;  /* 0x00008c00ff137b82 */ /* 0x010f260000000800 */
[----:B------:R-:W4:Y:S01]  /*22dd0*/  LDL.64 R2, [R1+0x20] ;  /* 0x0000200001027983 */ /* 0x000f220000100a00 */
[----:B------:R-:W-:Y:S01]  /*22de0*/  IADD3 R18, R26, -0x21d, RZ ;  /* 0xfffffde31a127810 */ /* 0x000fe20007ffe0ff */
[----:B------:R-:W-:-:S02]  /*22df0*/  VIADD R8, R22, 0xfffffd84 ;  /* 0xfffffd8416087836 */ /* 0x000fc40000000000 */
[----:B------:R1:W-:Y:S01]  /*22e00*/  LDGSTS.E [R7+-0x67ff8], desc[UR8][R4.64], !P0 ;  /* 0x9800800004077fae */ /* 0x0003e2000c121848 */
[----:B------:R-:W-:Y:S01]  /*22e10*/  ISETP.GE.U32.AND P2, PT, R18, 0x7ffffd64, PT ;  /* 0x7ffffd641200780c */ /* 0x000fe20003f46070 */
[----:B------:R-:W4:Y:S01]  /*22e20*/  LDC R22, c[0x0][0x230] ;  /* 0x00008c00ff167b82 */ /* 0x000f220000000800 */
[----:B------:R-:W-:Y:S01]  /*22e30*/  ISETP.GE.U32.AND P5, PT, R8, 0x7ffffd05, PT ;  /* 0x7ffffd050800780c */ /* 0x000fe20003fa6070 */
[----:B------:R-:W4:Y:S01]  /*22e40*/  LDL.64 R10, [R1+0x210] ;  /* 0x00021000010a7983 */ /* 0x000f220000100a00 */
[----:B-1----:R-:W-:-:S03]  /*22e50*/  VIADD R7, R25, 0xfffffde2 ;  /* 0xfffffde219077836 */ /* 0x002fc60000000000 */
[----:B------:R-:W4:Y:S02]  /*22e60*/  LDL.64 R4, [R1+0x30] ;  /* 0x0000300001047983 */ /* 0x000f240000100a00 */
[----:B------:R-:W-:Y:S01]  /*22e70*/  ISETP.GE.U32.AND P4, PT, R7, 0x7ffffd63, PT ;  /* 0x7ffffd630700780c */ /* 0x000fe20003f86070 */
[----:B------:R-:W-:Y:S01]  /*22e80*/  VIADD R7, R21, 0xfffffde1 ;  /* 0xfffffde115077836 */ /* 0x000fe20000000000 */
[C---:B------:R-:W-:Y:S01]  /*22e90*/  IADD3 R18, R17.reuse, 0x100000, RZ ;  /* 0x0010000011127810 */ /* 0x040fe20007ffe0ff */
[C---:B------:R-:W-:Y:S01]  /*22ea0*/  VIADD R8, R17.reuse, 0x100000 ;  /* 0x0010000011087836 */ /* 0x040fe20000000000 */
[----:B------:R-:W1:Y:S01]  /*22eb0*/  LDC R21, c[0x0][0x230] ;  /* 0x00008c00ff157b82 */ /* 0x000e620000000800 */
[----:B------:R-:W-:Y:S01]  /*22ec0*/  VIADD R17, R17, 0x100000 ;  /* 0x0010000011117836 */ /* 0x000fe20000000000 */
[----:B------:R-:W-:Y:S01]  /*22ed0*/  ISETP.GE.U32.AND P1, PT, R7, 0x7ffffd62, PT ;  /* 0x7ffffd620700780c */ /* 0x000fe20003f26070 */
[----:B------:R1:W-:Y:S01]  /*22ee0*/  LDGSTS.E [R18+-0x63ff8], desc[UR8][R186.64], !P0 ;  /* 0x9c008000ba127fae */ /* 0x0003e2000c121848 */
[----:B------:R-:W-:-:S03]  /*22ef0*/  IADD3 R7, R16, 0x100000, RZ ;  /* 0x0010000010077810 */ /* 0x000fc60007ffe0ff */
[----:B--2---:R2:W-:Y:S04]  /*22f00*/  LDGSTS.E [R8+-0x67ff4], desc[UR8][R158.64], !P5 ;  /* 0x9800c0009e087fae */ /* 0x0045e8000e921848 */
[----:B------:R2:W-:Y:S04]  /*22f10*/  LDGSTS.E [R17+-0x63ff4], desc[UR8][R162.64], !P5 ;  /* 0x9c00c000a2117fae */ /* 0x0005e8000e921848 */
[----:B------:R-:W4:Y:S04]  /*22f20*/  LDL.64 R186, [R1+0x298] ;  /* 0x0002980001ba7983 */ /* 0x000f280000100a00 */
[----:B------:R-:W4:Y:S04]  /*22f30*/  LDL.64 R158, [R1+0x40] ;  /* 0x00004000019e7983 */ /* 0x000f280000100a00 */
[----:B------:R-:W4:Y:S04]  /*22f40*/  LDL.64 R162, [R1+0x340] ;  /* 0x0003400001a27983 */ /* 0x000f280000100a00 */
[----:B------:R-:W-:Y:S04]  /*22f50*/  LDGSTS.E [R7+-0x80000], desc[UR8][R12.64], !P2 ;  /* 0x800000000c077fae */ /* 0x000fe8000d121848 */
[----:B------:R-:W4:Y:S01]  /*22f60*/  LDL.64 R12, [R1+0x218] ;  /* 0x00021800010c7983 */ /* 0x000f220000100a00 */
[C---:B-1----:R-:W-:Y:S01]  /*22f70*/  VIADD R18, R16.reuse, 0x100000 ;  /* 0x0010000010127836 */ /* 0x042fe20000000000 */
[C---:B--2---:R-:W-:Y:S01]  /*22f80*/  IADD3 R8, R16.reuse, 0x100000, RZ ;  /* 0x0010000010087810 */ /* 0x044fe20007ffe0ff */
[----:B------:R-:W-:-:S03]  /*22f90*/  VIADD R17, R16, 0x100000 ;  /* 0x0010000010117836 */ /* 0x000fc60000000000 */
[----:B------:R1:W-:Y:S04]  /*22fa0*/  LDGSTS.E [R18+-0x7c000], desc[UR8][R154.64], !P2 ;  /* 0x840000009a127fae */ /* 0x0003e8000d121848 */
[----:B---3--:R-:W-:Y:S01]  /*22fb0*/  LDGSTS.E [R17+-0x7fffc], desc[UR8][R180.64], !P4 ;  /* 0x80004000b4117fae */ /* 0x008fe2000e121848 */
[----:B-1----:R-:W-:-:S03]  /*22fc0*/  VIADD R18, R23, 0xfffffde0 ;  /* 0xfffffde017127836 */ /* 0x002fc60000000000 */
[----:B----4-:R1:W-:Y:S01]  /*22fd0*/  LDGSTS.E [R8+-0x7bffc], desc[UR8][R2.64], !P4 ;  /* 0x8400400002087fae */ /* 0x0103e2000e121848 */
[----:B------:R-:W2:Y:S01]  /*22fe0*/  LDC R23, c[0x0][0x230] ;  /* 0x00008c00ff177b82 */ /* 0x000ea20000000800 */
[----:B------:R-:W-:Y:S02]  /*22ff0*/  ISETP.GE.U32.AND P0, PT, R18, 0x7ffffd61, PT ;  /* 0x7ffffd611200780c */ /* 0x000fe40003f06070 */
[----:B------:R-:W3:Y:S04]  /*23000*/  LDL.64 R154, [R1+0x4f8] ;  /* 0x0004f800019a7983 */ /* 0x000ee80000100a00 */
[----:B------:R-:W4:Y:S01]  /*23010*/  LDL.64 R180, [R1+0x380] ;  /* 0x0003800001b47983 */ /* 0x000f220000100a00 */
[----:B-1----:R-:W-:-:S03]  /*23020*/  VIADD R8, R19, 0xfffffdc3 ;  /* 0xfffffdc313087836 */ /* 0x002fc60000000000 */
[----:B------:R-:W2:Y:S01]  /*23030*/  LDL.64 R2, [R1+0x228] ;  /* 0x0002280001027983 */ /* 0x000ea20000100a00 */
[----:B------:R-:W-:-:S03]  /*23040*/  IADD3 R17, R20, -0x23e, RZ ;  /* 0xfffffdc214117810 */ /* 0x000fc60007ffe0ff */
[----:B------:R-:W-:Y:S01]  /*23050*/  LDGSTS.E [R7+-0x7fff8], desc[UR8][R10.64], !P1 ;  /* 0x800080000a077fae */ /* 0x000fe2000c921848 */
[----:B------:R-:W-:Y:S01]  /*23060*/  ISETP.GE.U32.AND P2, PT, R8, 0x7ffffd44, PT ;  /* 0x7ffffd440800780c */ /* 0x000fe20003f46070 */
[----:B------:R-:W-:Y:S01]  /*23070*/  VIADD R8, R22, 0xfffffdc1 ;  /* 0xfffffdc116087836 */ /* 0x000fe20000000000 */
[----:B------:R-:W1:Y:S01]  /*23080*/  LDC R19, c[0x0][0x230] ;  /* 0x00008c00ff137b82 */ /* 0x000e620000000800 */
[----:B------:R-:W-:Y:S01]  /*23090*/  LDGSTS.E [R7+-0x7bff8], desc[UR8][R4.64], !P1 ;  /* 0x8400800004077fae */ /* 0x000fe2000c921848 */
[----:B------:R-:W-:Y:S01]  /*230a0*/  ISETP.GE.U32.AND P1, PT, R17, 0x7ffffd43, PT ;  /* 0x7ffffd431100780c */ /* 0x000fe20003f26070 */
[----:B------:R-:W-:Y:S01]  /*230b0*/  VIADD R17, R16, 0x100000 ;  /* 0x0010000010117836 */ /* 0x000fe20000000000 */
[----:B------:R-:W-:Y:S02]  /*230c0*/  ISETP.GE.U32.AND P4, PT, R8, 0x7ffffd42, PT ;  /* 0x7ffffd420800780c */ /* 0x000fe40003f86070 */
[C---:B------:R-:W-:Y:S01]  /*230d0*/  IADD3 R8, R16.reuse, 0x100000, RZ ;  /* 0x0010000010087810 */ /* 0x040fe20007ffe0ff */
[----:B------:R-:W-:Y:S01]  /*230e0*/  VIADD R18, R16, 0x100000 ;  /* 0x0010000010127836 */ /* 0x000fe20000000000 */
[----:B------:R-:W1:Y:S01]  /*230f0*/  LDC R20, c[0x0][0x230] ;  /* 0x00008c00ff147b82 */ /* 0x000e620000000800 */
[----:B------:R-:W3:Y:S04]  /*23100*/  LDL.64 R10, [R1+0x3d0] ;  /* 0x0003d000010a7983 */ /* 0x000ee80000100a00 */
[----:B------:R-:W3:Y:S03]  /*23110*/  LDL.64 R4, [R1+0x238] ;  /* 0x0002380001047983 */ /* 0x000ee60000100a00 */
[----:B------:R-:W3:Y:S01]  /*23120*/  LDC R22, c[0x0][0x230] ;  /* 0x00008c00ff167b82 */ /* 0x000ee20000000800 */
[----:B------:R-:W-:Y:S04]  /*23130*/  LDGSTS.E [R17+-0x7fff4], desc[UR8][R186.64], !P0 ;  /* 0x8000c000ba117fae */ /* 0x000fe8000c121848 */
[----:B------:R-:W-:Y:S04]  /*23140*/  LDGSTS.E [R8+-0x7bff4], desc[UR8][R158.64], !P0 ;  /* 0x8400c0009e087fae */ /* 0x000fe8000c121848 */
[----:B------:R-:W-:Y:S04]  /*23150*/  LDGSTS.E [R7+-0x78000], desc[UR8][R162.64], !P2 ;  /* 0x88000000a2077fae */ /* 0x000fe8000d121848 */
[----:B------:R-:W3:Y:S04]  /*23160*/  LDL.64 R186, [R1+0x438] ;  /* 0x0004380001ba7983 */ /* 0x000ee80000100a00 */
[----:B------:R-:W3:Y:S04]  /*23170*/  LDL.64 R158, [R1+0x308] ;  /* 0x00030800019e7983 */ /* 0x000ee80000100a00 */
[----:B------:R-:W3:Y:S04]  /*23180*/  LDL.64 R162, [R1+0x5e8] ;  /* 0x0005e80001a27983 */ /* 0x000ee80000100a00 */
[----:B------:R-:W-:Y:S04]  /*23190*/  LDGSTS.E [R18+-0x74000], desc[UR8][R12.64], !P2 ;  /* 0x8c0000000c127fae */ /* 0x000fe8000d121848 */
[----:B------:R-:W3:Y:S04]  /*231a0*/  LDL.64 R12, [R1+0x560] ;  /* 0x00056000010c7983 */ /* 0x000ee80000100a00 */
[----:B----4-:R1:W-:Y:S04]  /*231b0*/  LDGSTS.E [R17+-0x77ffc], desc[UR8][R180.64], !P1 ;  /* 0x88004000b4117fae */ /* 0x0103e8000c921848 */
[----:B--2---:R2:W-:Y:S01]  /*231c0*/  LDGSTS.E [R8+-0x73ffc], desc[UR8][R2.64], !P1 ;  /* 0x8c00400002087fae */ /* 0x0045e2000c921848 */
[----:B-1----:R-:W-:-:S03]  /*231d0*/  VIADD R17, R19, 0xfffffdc0 ;  /* 0xfffffdc013117836 */ /* 0x002fc60000000000 */
[----:B------:R-:W4:Y:S01]  /*231e0*/  LDL.64 R180, [R1+0x430] ;  /* 0x0004300001b47983 */ /* 0x000f220000100a00 */
[----:B--2---:R-:W-:-:S03]  /*231f0*/  IADD3 R8, R21, -0x25d, RZ ;  /* 0xfffffda315087810 */ /* 0x004fc60007ffe0ff */
[----:B------:R-:W2:Y:S01]  /*23200*/  LDL.64 R2, [R1+0x680] ;  /* 0x0006800001027983 */ /* 0x000ea20000100a00 */
[----:B------:R-:W-:Y:S01]  /*23210*/  ISETP.GE.U32.AND P1, PT, R17, 0x7ffffd41, PT ;  /* 0x7ffffd411100780c */ /* 0x000fe20003f26070 */
[----:B------:R-:W1:Y:S01]  /*23220*/  LDC R21, c[0x0][0x230] ;  /* 0x00008c00ff157b82 */ /* 0x000e620000000800 */
[----:B------:R-:W-:Y:S01]  /*23230*/  ISETP.GE.U32.AND P2, PT, R8, 0x7ffffd24, PT ;  /* 0x7ffffd240800780c */ /* 0x000fe20003f46070 */
[----:B------:R-:W-:Y:S01]  /*23240*/  VIADD R8, R20, 0xfffffda2 ;  /* 0xfffffda214087836 */ /* 0x000fe20000000000 */
[----:B---3--:R-:W-:Y:S01]  /*23250*/  LDGSTS.E [R7+-0x77ff8], desc[UR8][R10.64], !P4 ;  /* 0x880080000a077fae */ /* 0x008fe2000e121848 */
[----:B------:R-:W-:-:S03]  /*23260*/  IADD3 R17, R16, 0x100000, RZ ;  /* 0x0010000010117810 */ /* 0x000fc60007ffe0ff */
[----:B------:R-:W-:Y:S01]  /*23270*/  LDGSTS.E [R7+-0x73ff8], desc[UR8][R4.64], !P4 ;  /* 0x8c00800004077fae */ /* 0x000fe2000e121848 */
[----:B------:R-:W-:Y:S01]  /*23280*/  ISETP.GE.U32.AND P4, PT, R8, 0x7ffffd23, PT ;  /* 0x7ffffd230800780c */ /* 0x000fe20003f86070 */
[----:B------:R-:W-:Y:S01]  /*23290*/  VIADD R8, R16, 0x100000 ;  /* 0x0010000010087836 */ /* 0x000fe20000000000 */
[----:B------:R-:W3:Y:S01]  /*232a0*/  LDC R20, c[0x0][0x230] ;  /* 0x00008c00ff147b82 */ /* 0x000ee20000000800 */
[----:B------:R-:W3:Y:S04]  /*232b0*/  LDL.64 R10, [R1+0x4a0] ;  /* 0x0004a000010a7983 */ /* 0x000ee80000100a00 */
[----:B------:R-:W3:Y:S04]  /*232c0*/  LDL.64 R4, [R1+0x708] ;  /* 0x0007080001047983 */ /* 0x000ee80000100a00 */
[----:B------:R-:W-:Y:S04]  /*232d0*/  LDGSTS.E [R17+-0x77ff4], desc[UR8][R186.64], !P1 ;  /* 0x8800c000ba117fae */ /* 0x000fe8000c921848 */
[----:B------:R-:W-:Y:S04]  /*232e0*/  LDGSTS.E [R8+-0x73ff4], desc[UR8][R158.64], !P1 ;  /* 0x8c00c0009e087fae */ /* 0x000fe8000c921848 */
[----:B------:R-:W3:Y:S04]  /*232f0*/  LDL.64 R186, [R1+0x938] ;  /* 0x0009380001ba7983 */ /* 0x000ee80000100a00 */
[----:B------:R-:W3:Y:S04]  /*23300*/  LDL.64 R158, [R1+0x610] ;  /* 0x00061000019e7983 */ /* 0x000ee80000100a00 */
[----:B------:R-:W-:Y:S04]  /*23310*/  LDGSTS.E [R7+-0x70000], desc[UR8][R12.64], !P2 ;  /* 0x900000000c077fae */ /* 0x000fe8000d121848 */
[----:B------:R-:W3:Y:S01]  /*23320*/  LDL.64 R12, [R1+0x978] ;  /* 0x00097800010c7983 */ /* 0x000ee20000100a00 */
[----:B------:R-:W-:-:S02]  /*23330*/  VIADD R18, R22, 0xfffffda1 ;  /* 0xfffffda116127836 */ /* 0x000fc40000000000 */
[----:B------:R-:W-:Y:S01]  /*23340*/  VIADD R19, R24, 0xfffffda0 ;  /* 0xfffffda018137836 */ /* 0x000fe20000000000 */
[----:B------:R-:W3:Y:S02]  /*23350*/  LDC R22, c[0x0][0x230] ;  /* 0x00008c00ff167b82 */ /* 0x000ee40000000800 */
[----:B------:R-:W-:Y:S02]  /*23360*/  ISETP.GE.U32.AND P0, PT, R18, 0x7ffffd22, PT ;  /* 0x7ffffd221200780c */ /* 0x000fe40003f06070 */
[----:B------:R-:W-:-:S05]  /*23370*/  IADD3 R18, R16, 0x100000, RZ ;  /* 0x0010000010127810 */ /* 0x000fca0007ffe0ff */
[----:B------:R1:W-:Y:S01]  /*23380*/  LDGSTS.E [R18+-0x6c000], desc[UR8][R182.64], !P2 ;  /* 0x94000000b6127fae */ /* 0x0003e2000d121848 */
[----:B------:R-:W-:-:S03]  /*23390*/  ISETP.GE.U32.AND P1, PT, R19, 0x7ffffd21, PT ;  /* 0x7ffffd211300780c */ /* 0x000fc60003f26070 */
[----:B------:R3:W-:Y:S04]  /*233a0*/  LDGSTS.E [R17+-0x6fffc], desc[UR8][R162.64], !P4 ;  /* 0x90004000a2117fae */ /* 0x0007e8000e121848 */
[----:B----4-:R-:W-:Y:S01]  /*233b0*/  LDGSTS.E [R8+-0x6bffc], desc[UR8][R180.64], !P4 ;  /* 0x94004000b4087fae */ /* 0x010fe2000e121848 */
[----:B-1----:R-:W-:-:S03]  /*233c0*/  VIADD R18, R21, 0xfffffd82 ;  /* 0xfffffd8215127836 */ /* 0x002fc60000000000 */
[----:B--2---:R-:W-:Y:S01]  /*233d0*/  LDGSTS.E [R7+-0x6fff8], desc[UR8][R2.64], !P0 ;  /* 0x9000800002077fae */ /* 0x004fe2000c121848 */
[----:B---3--:R-:W-:Y:S01]  /*233e0*/  VIADD R17, R20, 0xfffffd83 ;  /* 0xfffffd8314117836 */ /* 0x008fe20000000000 */
[----:B------:R-:W-:Y:S02]  /*233f0*/  ISETP.GE.U32.AND P4, PT, R18, 0x7ffffd03, PT ;  /* 0x7ffffd031200780c */ /* 0x000fe40003f86070 */
[----:B------:R-:W2:Y:S02]  /*23400*/  LDL.64 R162, [R1+0x9b8] ;  /* 0x0009b80001a27983 */ /* 0x000ea40000100a00 */
[----:B------:R-:W-:Y:S02]  /*23410*/  ISETP.GE.U32.AND P2, PT, R17, 0x7ffffd04, PT ;  /* 0x7ffffd041100780c */ /* 0x000fe40003f46070 */
[----:B------:R-:W3:Y:S01]  /*23420*/  LDL.64 R180, [R1+0x638] ;  /* 0x0006380001b47983 */ /* 0x000ee20000100a00 */
[----:B------:R-:W-:Y:S01]  /*23430*/  IADD3 R17, R23, -0x27f, RZ ;  /* 0xfffffd8117117810 */ /* 0x000fe20007ffe0ff */
[----:B------:R-:W-:-:S02]  /*23440*/  VIADD R18, R16, 0x100000 ;  /* 0x0010000010127836 */ /* 0x000fc40000000000 */
[----:B------:R-:W-:Y:S01]  /*23450*/  LDGSTS.E [R8+-0x6bff8], desc[UR8][R10.64], !P0 ;  /* 0x940080000a087fae */ /* 0x000fe2000c121848 */
[----:B------:R-:W-:Y:S02]  /*23460*/  ISETP.GE.U32.AND P0, PT, R17, 0x7ffffd02, PT ;  /* 0x7ffffd021100780c */ /* 0x000fe40003f06070 */
[----:B------:R-:W-:Y:S01]  /*23470*/  IADD3 R17, R16, 0x100000, RZ ;  /* 0x0010000010117810 */ /* 0x000fe20007ffe0ff */
[----:B------:R-:W-:Y:S04]  /*23480*/  LDGSTS.E [R7+-0x6fff4], desc[UR8][R4.64], !P1 ;  /* 0x9000c00004077fae */ /* 0x000fe8000c921848 */
[----:B------:R-:W4:Y:S04]  /*23490*/  LDL.64 R2, [R1+0x9f8] ;  /* 0x0009f80001027983 */ /* 0x000f280000100a00 */
[----:B------:R-:W2:Y:S04]  /*234a0*/  LDL.64 R10, [R1+0x620] ;  /* 0x00062000010a7983 */ /* 0x000ea80000100a00 */
[----:B------:R-:W4:Y:S04]  /*234b0*/  LDL.64 R4, [R1+0x688] ;  /* 0x0006880001047983 */ /* 0x000f280000100a00 */
[----:B------:R-:W-:Y:S04]  /*234c0*/  LDGSTS.E [R18+-0x6bff4], desc[UR8][R154.64], !P1 ;  /* 0x9400c0009a127fae */ /* 0x000fe8000c921848 */
[----:B------:R-:W-:Y:S04]  /*234d0*/  LDGSTS.E [R17+-0x68000], desc[UR8][R186.64], !P2 ;  /* 0x98000000ba117fae */ /* 0x000fe8000d121848 */
[----:B------:R-:W-:Y:S01]  /*234e0*/  LDGSTS.E [R8+-0x64000], desc[UR8][R158.64], !P2 ;  /* 0x9c0000009e087fae */ /* 0x000fe2000d121848 */
[----:B------:R-:W-:-:S02]  /*234f0*/  VIADD R19, R22, 0xfffffd80 ;  /* 0xfffffd8016137836 */ /* 0x000fc40000000000 */
[----:B------:R-:W-:Y:S01]  /*23500*/  VIADD R16, R16, 0x100000 ;  /* 0x0010000010107836 */ /* 0x000fe20000000000 */
[----:B------:R-:W4:Y:S04]  /*23510*/  LDL.64 R22, [R1+0x7f8] ;  /* 0x0007f80001167983 */ /* 0x000f280000100a00 */
[----:B------:R-:W4:Y:S04]  /*23520*/  LDL.64 R20, [R1+0x838] ;  /* 0x0008380001147983 */ /* 0x000f280000100a00 */
[----:B------:R-:W4:Y:S04]  /*23530*/  LDL.64 R182, [R1+0x748] ;  /* 0x0007480001b67983 */ /* 0x000f280000100a00 */
[----:B------:R-:W4:Y:S04]  /*23540*/  LDL.64 R154, [R1+0x788] ;  /* 0x00078800019a7983 */ /* 0x000f280000100a00 */
[----:B------:R-:W4:Y:S04]  /*23550*/  LDL.64 R186, [R1+0x808] ;  /* 0x0008080001ba7983 */ /* 0x000f280000100a00 */
[----:B------:R-:W4:Y:S04]  /*23560*/  LDL.64 R158, [R1+0x848] ;  /* 0x00084800019e7983 */ /* 0x000f280000100a00 */
[----:B------:R-:W-:Y:S04]  /*23570*/  LDGSTS.E [R7+-0x67ffc], desc[UR8][R12.64], !P4 ;  /* 0x980040000c077fae */ /* 0x000fe8000e121848 */
[----:B------:R-:W4:Y:S01]  /*23580*/  LDL.64 R12, [R1+0x678] ;  /* 0x00067800010c7983 */ /* 0x000f220000100a00 */
[----:B------:R-:W-:-:S03]  /*23590*/  ISETP.GE.U32.AND P5, PT, R19, 0x7ffffd01, PT ;  /* 0x7ffffd011300780c */ /* 0x000fc60003fa6070 */
[----:B--2---:R-:W-:Y:S04]  /*235a0*/  LDGSTS.E [R18+-0x63ffc], desc[UR8][R10.64], !P4 ;  /* 0x9c0040000a127fae */ /* 0x004fe8000e121848 */
[----:B------:R-:W-:Y:S04]  /*235b0*/  LDGSTS.E [R17+-0x67ff8], desc[UR8][R162.64], !P0 ;  /* 0x98008000a2117fae */ /* 0x000fe8000c121848 */
[----:B---3--:R-:W-:Y:S04]  /*235c0*/  LDGSTS.E [R8+-0x63ff8], desc[UR8][R180.64], !P0 ;  /* 0x9c008000b4087fae */ /* 0x008fe8000c121848 */
[----:B----4-:R-:W-:Y:S04]  /*235d0*/  LDGSTS.E [R7+-0x67ff4], desc[UR8][R2.64], !P5 ;  /* 0x9800c00002077fae */ /* 0x010fe8000e921848 */
[----:B------:R-:W-:Y:S04]  /*235e0*/  LDGSTS.E [R16+-0x63ff4], desc[UR8][R4.64], !P5 ;  /* 0x9c00c00004107fae */ /* 0x000fe8000e921848 */
[----:B------:R-:W2:Y:S04]  /*235f0*/  LDL.64 R18, [R1+0x7b8] ;  /* 0x0007b80001127983 */ /* 0x000ea80000100a00 */
[----:B------:R-:W0:Y:S04]  /*23600*/  LDGDEPBAR ;  /* 0x00000000000079af */ /* 0x000e280000000000 */
[----:B------:R-:W3:Y:S04]  /*23610*/  LDL.64 R16, [R1+0x778] ;  /* 0x0007780001107983 */ /* 0x000ee80000100a00 */
[----:B------:R-:W4:Y:S04]  /*23620*/  LDL.64 R10, [R1+0x7c8] ;  /* 0x0007c800010a7983 */ /* 0x000f280000100a00 */
[----:B------:R-:W4:Y:S04]  /*23630*/  LDL.64 R162, [R1+0x888] ;  /* 0x0008880001a27983 */ /* 0x000f280000100a00 */
[----:B------:R-:W4:Y:S04]  /*23640*/  LDL.64 R180, [R1+0x8c8] ;  /* 0x0008c80001b47983 */ /* 0x000f280000100a00 */
[----:B------:R-:W4:Y:S04]  /*23650*/  LDL.64 R2, [R1+0x908] ;  /* 0x0009080001027983 */ /* 0x000f280000100a00 */
[----:B------:R-:W4:Y:S04]  /*23660*/  LDL.64 R4, [R1+0x750] ;  /* 0x0007500001047983 */ /* 0x000f280000100a00 */
[----:B------:R-:W-:Y:S04]  /*23670*/  LDGSTS.E [R15+-0x20000], desc[UR8][R12.64], P3 ;  /* 0xe00000000c0f7fae */ /* 0x000fe80009921848 */
[----:B------:R-:W4:Y:S04]  /*23680*/  LDL.LU.64 R12, [R1+0xc90] ;  /* 0x000c9000010c7983 */ /* 0x000f280000300a00 */
[----:B---3--:R-:W-:Y:S04]  /*23690*/  LDGSTS.E [R15+-0x1fc00], desc[UR8][R16.64], P3 ;  /* 0xe0400000100f7fae */ /* 0x008fe80009921848 */
[----:B--2---:R-:W-:Y:S04]  /*236a0*/  LDGSTS.E [R15+-0x1f800], desc[UR8][R18.64], P3 ;  /* 0xe0800000120f7fae */ /* 0x004fe80009921848 */
[----:B------:R-:W-:Y:S04]  /*236b0*/  LDGSTS.E [R15+-0x1f400], desc[UR8][R22.64], P3 ;  /* 0xe0c00000160f7fae */ /* 0x000fe80009921848 */
[----:B------:R-:W-:Y:S04]  /*236c0*/  LDGSTS.E [R15+-0x1f000], desc[UR8][R20.64], P3 ;  /* 0xe1000000140f7fae */ /* 0x000fe80009921848 */
[----:B------:R-:W-:Y:S04]  /*236d0*/  LDGSTS.E [R15+-0x1ec00], desc[UR8][R166.64], P3 ;  /* 0xe1400000a60f7fae */ /* 0x000fe80009921848 */
[----:B----4-:R-:W-:Y:S04]  /*236e0*/  LDGSTS.E [R15+-0x1e800], desc[UR8][R12.64], P3 ;  /* 0xe18000000c0f7fae */ /* 0x010fe80009921848 */
[----:B------:R-:W-:Y:S04]  /*236f0*/  LDGSTS.E [R15+-0x1e400], desc[UR8][R184.64], P3 ;  /* 0xe1c00000b80f7fae */ /* 0x000fe80009921848 */
[----:B------:R-:W-:Y:S04]  /*23700*/  LDGSTS.E [R14+-0x1ff80], desc[UR8][R164.64], P3 ;  /* 0xe0080000a40e7fae */ /* 0x000fe80009921848 */
[----:B------:R-:W2:Y:S04]  /*23710*/  LDL.LU.64 R12, [R1+0xc88] ;  /* 0x000c8800010c7983 */ /* 0x000ea80000300a00 */
[----:B------:R-:W-:Y:S04]  /*23720*/  LDGSTS.E [R14+-0x1fb80], desc[UR8][R168.64], P3 ;  /* 0xe0480000a80e7fae */ /* 0x000fe80009921848 */
[----:B------:R-:W-:Y:S04]  /*23730*/  LDGSTS.E [R14+-0x1f780], desc[UR8][R160.64], P3 ;  /* 0xe0880000a00e7fae */ /* 0x000fe80009921848 */
[----:B------:R-:W-:Y:S04]  /*23740*/  LDGSTS.E [R14+-0x1f380], desc[UR8][R172.64], P3 ;  /* 0xe0c80000ac0e7fae */ /* 0x000fe80009921848 */
[----:B------:R-:W-:Y:S04]  /*23750*/  LDGSTS.E [R14+-0x1ef80], desc[UR8][R156.64], P3 ;  /* 0xe10800009c0e7fae */ /* 0x000fe80009921848 */
[----:B------:R-:W-:Y:S04]  /*23760*/  LDGSTS.E [R14+-0x1eb80], desc[UR8][R176.64], P3 ;  /* 0xe1480000b00e7fae */ /* 0x000fe80009921848 */
[----:B------:R-:W-:Y:S04]  /*23770*/  LDGSTS.E [R14+-0x1e780], desc[UR8][R152.64], P3 ;  /* 0xe1880000980e7fae */ /* 0x000fe80009921848 */
[----:B------:R-:W-:Y:S04]  /*23780*/  LDGSTS.E [R14+-0x1e380], desc[UR8][R188.64], P3 ;  /* 0xe1c80000bc0e7fae */ /* 0x000fe80009921848 */
[----:B------:R-:W3:Y:S04]  /*23790*/  LDL.64 R16, [R1+0x810] ;  /* 0x0008100001107983 */ /* 0x000ee80000100a00 */
[----:B------:R-:W4:Y:S04]  /*237a0*/  LDL.64 R18, [R1+0x850] ;  /* 0x0008500001127983 */ /* 0x000f280000100a00 */
[----:B------:R-:W3:Y:S04]  /*237b0*/  LDL.64 R188, [R1+0x790] ;  /* 0x0007900001bc7983 */ /* 0x000ee80000100a00 */
[----:B------:R-:W4:Y:S04]  /*237c0*/  LDL.64 R22, [R1+0x890] ;  /* 0x0008900001167983 */ /* 0x000f280000100a00 */
        /* <DEDUP_REMOVED lines=11> */
[----:B--2---:R-:W-:Y:S04]  /*23880*/  LDGSTS.E [R13+-0x1ff00], desc[UR8][R182.64], P3 ;  /* 0xe0100000b60d7fae */ /* 0x004fe80009921848 */
[----:B------:R-:W-:Y:S04]  /*23890*/  LDGSTS.E [R13+-0x1fb00], desc[UR8][R154.64], P3 ;  /* 0xe05000009a0d7fae */ /* 0x000fe80009921848 */
[----:B------:R-:W-:Y:S04]  /*238a0*/  LDGSTS.E [R13+-0x1f700], desc[UR8][R10.64], P3 ;  /* 0xe09000000a0d7fae */ /* 0x000fe80009921848 */
[----:B------:R-:W-:Y:S04]  /*238b0*/  LDGSTS.E [R13+-0x1f300], desc[UR8][R186.64], P3 ;  /* 0xe0d00000ba0d7fae */ /* 0x000fe80009921848 */
[----:B------:R-:W-:Y:S04]  /*238c0*/  LDGSTS.E [R13+-0x1ef00], desc[UR8][R158.64], P3 ;  /* 0xe11000009e0d7fae */ /* 0x000fe80009921848 */
[----:B------:R-:W2:Y:S04]  /*238d0*/  LDL.64 R10, [R1+0x7d0] ;  /* 0x0007d000010a7983 */ /* 0x000ea80000100a00 */
[----:B------:R-:W-:Y:S04]  /*238e0*/  LDGSTS.E [R13+-0x1eb00], desc[UR8][R162.64], P3 ;  /* 0xe1500000a20d7fae */ /* 0x000fe80009921848 */
[----:B------:R-:W-:Y:S04]  /*238f0*/  LDGSTS.E [R13+-0x1e700], desc[UR8][R180.64], P3 ;  /* 0xe1900000b40d7fae */ /* 0x000fe80009921848 */
[----:B------:R-:W-:Y:S04]  /*23900*/  LDGSTS.E [R13+-0x1e300], desc[UR8][R2.64], P3 ;  /* 0xe1d00000020d7fae */ /* 0x000fe80009921848 */
[----:B------:R-:W-:Y:S04]  /*23910*/  LDGSTS.E [R12+-0x1fe80], desc[UR8][R4.64], P3 ;  /* 0xe0180000040c7fae */ /* 0x000fe80009921848 */
[----:B---3--:R-:W-:Y:S04]  /*23920*/  LDGSTS.E [R12+-0x1fa80], desc[UR8][R188.64], P3 ;  /* 0xe0580000bc0c7fae */ /* 0x008fe80009921848 */
[----:B------:R-:W3:Y:S04]  /*23930*/  LDL.64 R182, [R1+0x7a0] ;  /* 0x0007a00001b67983 */ /* 0x000ee80000100a00 */
        /* <DEDUP_REMOVED lines=8> */
[----:B--2---:R-:W-:Y:S04]  /*239c0*/  LDGSTS.E [R12+-0x1f680], desc[UR8][R10.64], P3 ;  /* 0xe09800000a0c7fae */ /* 0x004fe80009921848 */
[----:B------:R-:W-:Y:S04]  /*239d0*/  LDGSTS.E [R12+-0x1f280], desc[UR8][R16.64], P3 ;  /* 0xe0d80000100c7fae */ /* 0x000fe80009921848 */
[----:B----4-:R-:W-:Y:S04]  /*239e0*/  LDGSTS.E [R12+-0x1ee80], desc[UR8][R18.64], P3 ;  /* 0xe1180000120c7fae */ /* 0x010fe80009921848 */
[----:B------:R-:W2:Y:S04]  /*239f0*/  LDL.LU.64 R10, [R1+0xc80] ;  /* 0x000c8000010a7983 */ /* 0x000ea80000300a00 */
[----:B------:R-:W-:Y:S04]  /*23a00*/  LDGSTS.E [R12+-0x1ea80], desc[UR8][R22.64], P3 ;  /* 0xe1580000160c7fae */ /* 0x000fe80009921848 */
[----:B------:R-:W-:Y:S04]  /*23a10*/  LDGSTS.E [R12+-0x1e680], desc[UR8][R20.64], P3 ;  /* 0xe1980000140c7fae */ /* 0x000fe80009921848 */
[----:B------:R-:W4:Y:S04]  /*23a20*/  LDL.64 R16, [R1+0x770] ;  /* 0x0007700001107983 */ /* 0x000f280000100a00 */
[----:B------:R-:W4:Y:S04]  /*23a30*/  LDL.64 R18, [R1+0x7b0] ;  /* 0x0007b00001127983 */ /* 0x000f280000100a00 */
[----:B------:R-:W4:Y:S04]  /*23a40*/  LDL.64 R22, [R1+0x7f0] ;  /* 0x0007f00001167983 */ /* 0x000f280000100a00 */
[----:B------:R-:W4:Y:S04]  /*23a50*/  LDL.64 R20, [R1+0x830] ;  /* 0x0008300001147983 */ /* 0x000f280000100a00 */
[----:B--2---:R-:W-:Y:S04]  /*23a60*/  LDGSTS.E [R12+-0x1e280], desc[UR8][R10.64], P3 ;  /* 0xe1d800000a0c7fae */ /* 0x004fe80009921848 */
[----:B------:R-:W2:Y:S04]  /*23a70*/  LDL.LU.64 R10, [R1+0xc78] ;  /* 0x000c7800010a7983 */ /* 0x000ea80000300a00 */
[----:B------:R-:W4:Y:S04]  /*23a80*/  LDL.64 R12, [R1+0x828] ;  /* 0x00082800010c7983 */ /* 0x000f280000100a00 */
[----:B--2---:R-:W-:Y:S04]  /*23a90*/  LDGSTS.E [R11+-0x1fe00], desc[UR8][R166.64], P3 ;  /* 0xe0200000a60b7fae */ /* 0x004fe80009921848 */
[----:B------:R-:W-:Y:S04]  /*23aa0*/  LDGSTS.E [R11+-0x1fa00], desc[UR8][R184.64], P3 ;  /* 0xe0600000b80b7fae */ /* 0x000fe80009921848 */
[----:B------:R-:W-:Y:S04]  /*23ab0*/  LDGSTS.E [R11+-0x1f600], desc[UR8][R164.64], P3 ;  /* 0xe0a00000a40b7fae */ /* 0x000fe80009921848 */
[----:B------:R-:W5:Y:S04]  /*23ac0*/  LDL.LU.64 R166, [R1+0xc70] ;  /* 0x000c700001a67983 */ /* 0x000f680000300a00 */
[----:B------:R-:W5:Y:S04]  /*23ad0*/  LDL.LU.64 R184, [R1+0xc68] ;  /* 0x000c680001b87983 */ /* 0x000f680000300a00 */
[----:B------:R-:W5:Y:S04]  /*23ae0*/  LDL.LU.64 R164, [R1+0xc60] ;  /* 0x000c600001a47983 */ /* 0x000f680000300a00 */
[----:B------:R-:W-:Y:S04]  /*23af0*/  LDGSTS.E [R11+-0x1f200], desc[UR8][R168.64], P3 ;  /* 0xe0e00000a80b7fae */ /* 0x000fe80009921848 */
        /* <DEDUP_REMOVED lines=11> */
[----:B---3--:R-:W-:Y:S04]  /*23bb0*/  LDGSTS.E [R10+-0x1f980], desc[UR8][R182.64], P3 ;  /* 0xe0680000b60a7fae */ /* 0x008fe80009921848 */
        /* <DEDUP_REMOVED lines=10> */
[----:B------:R-:W2:Y:S04]  /*23c60*/  LDL.LU.64 R180, [R1+0xc00] ;  /* 0x000c000001b47983 */ /* 0x000ea80000300a00 */
[----:B------:R-:W-:Y:S04]  /*23c70*/  LDGSTS.E [R10+-0x1e180], desc[UR8][R2.64], P3 ;  /* 0xe1e80000020a7fae */ /* 0x000fe80009921848 */
[----:B------:R-:W-:Y:S04]  /*23c80*/  LDGSTS.E [R9+-0x1fd00], desc[UR8][R4.64], P3 ;  /* 0xe030000004097fae */ /* 0x000fe80009921848 */
[----:B------:R-:W-:Y:S04]  /*23c90*/  LDGSTS.E [R9+-0x1f900], desc[UR8][R188.64], P3 ;  /* 0xe0700000bc097fae */ /* 0x000fe80009921848 */
[----:B------:R-:W3:Y:S04]  /*23ca0*/  LDL.LU.64 R2, [R1+0xbf8] ;  /* 0x000bf80001027983 */ /* 0x000ee80000300a00 */
[----:B------:R-:W4:Y:S04]  /*23cb0*/  LDL.64 R10, [R1+0x7e8] ;  /* 0x0007e800010a7983 */ /* 0x000f280000100a00 */
[----:B------:R-:W2:Y:S04]  /*23cc0*/  LDL.LU.64 R4, [R1+0xbf0] ;  /* 0x000bf00001047983 */ /* 0x000ea80000300a00 */
[----:B------:R-:W3:Y:S04]  /*23cd0*/  LDL.LU.64 R188, [R1+0xbe8] ;  /* 0x000be80001bc7983 */ /* 0x000ee80000300a00 */
[----:B----4-:R-:W-:Y:S04]  /*23ce0*/  LDGSTS.E [R9+-0x1f500], desc[UR8][R10.64], P3 ;  /* 0xe0b000000a097fae */ /* 0x010fe80009921848 */
[----:B------:R-:W-:Y:S04]  /*23cf0*/  LDGSTS.E [R9+-0x1f100], desc[UR8][R12.64], P3 ;  /* 0xe0f000000c097fae */ /* 0x000fe80009921848 */
[----:B------:R-:W-:Y:S04]  /*23d00*/  LDGSTS.E [R9+-0x1ed00], desc[UR8][R14.64], P3 ;  /* 0xe13000000e097fae */ /* 0x000fe80009921848 */
[----:B---3--:R-:W-:Y:S04]  /*23d10*/  LDGSTS.E [R9+-0x1e900], desc[UR8][R188.64], P3 ;  /* 0xe1700000bc097fae */ /* 0x008fe80009921848 */
[----:B--2---:R-:W-:Y:S04]  /*23d20*/  LDGSTS.E [R9+-0x1e500], desc[UR8][R4.64], P3 ;  /* 0xe1b0000004097fae */ /* 0x004fe80009921848 */
[----:B------:R-:W-:Y:S04]  /*23d30*/  LDGSTS.E [R9+-0x1e100], desc[UR8][R2.64], P3 ;  /* 0xe1f0000002097fae */ /* 0x000fe80009921848 */
[----:B------:R-:W2:Y:S04]  /*23d40*/  LDL.LU.64 R188, [R1+0xbe0] ;  /* 0x000be00001bc7983 */ /* 0x000ea80000300a00 */
[----:B------:R-:W3:Y:S04]  /*23d50*/  LDL.LU.64 R4, [R1+0xbd8] ;  /* 0x000bd80001047983 */ /* 0x000ee80000300a00 */
[----:B------:R-:W4:Y:S04]  /*23d60*/  LDL.LU.64 R2, [R1+0xbd0] ;  /* 0x000bd00001027983 */ /* 0x000f280000300a00 */
[----:B------:R-:W-:Y:S04]  /*23d70*/  LDGSTS.E [R6+-0x1fc80], desc[UR8][R16.64], P3 ;  /* 0xe038000010067fae */ /* 0x000fe80009921848 */
[----:B------:R-:W-:Y:S04]  /*23d80*/  LDGSTS.E [R6+-0x1f880], desc[UR8][R18.64], P3 ;  /* 0xe078000012067fae */ /* 0x000fe80009921848 */
[----:B------:R-:W-:Y:S04]  /*23d90*/  LDGSTS.E [R6+-0x1f480], desc[UR8][R22.64], P3 ;  /* 0xe0b8000016067fae */ /* 0x000fe80009921848 */
[----:B------:R-:W-:Y:S04]  /*23da0*/  LDGSTS.E [R6+-0x1f080], desc[UR8][R20.64], P3 ;  /* 0xe0f8000014067fae */ /* 0x000fe80009921848 */
[----:B--2---:R-:W-:Y:S04]  /*23db0*/  LDGSTS.E [R6+-0x1ec80], desc[UR8][R188.64], P3 ;  /* 0xe1380000bc067fae */ /* 0x004fe80009921848 */
[----:B---3--:R-:W-:Y:S04]  /*23dc0*/  LDGSTS.E [R6+-0x1e880], desc[UR8][R4.64], P3 ;  /* 0xe178000004067fae */ /* 0x008fe80009921848 */
[----:B----4-:R-:W-:Y:S04]  /*23dd0*/  LDGSTS.E [R6+-0x1e480], desc[UR8][R2.64], P3 ;  /* 0xe1b8000002067fae */ /* 0x010fe80009921848 */
[----:B------:R-:W5:Y:S04]  /*23de0*/  LDL.LU.64 R188, [R1+0xbc8] ;  /* 0x000bc80001bc7983 */ /* 0x000f680000300a00 */
[----:B------:R-:W5:Y:S04]  /*23df0*/  LDL.LU.64 R4, [R1+0xbc0] ;  /* 0x000bc00001047983 */ /* 0x000f680000300a00 */
[----:B------:R-:W5:Y:S04]  /*23e00*/  LDL.LU.64 R2, [R1+0xbb8] ;  /* 0x000bb80001027983 */ /* 0x000f680000300a00 */
[----:B------:R1:W-:Y:S01]  /*23e10*/  LDGSTS.E [R6+-0x1e080], desc[UR8][R180.64], P3 ;  /* 0xe1f80000b4067fae */ /* 0x0003e20009921848 */
[----:B------:R-:W-:-:S03]  /*23e20*/  CS2R R120, SRZ ;  /* 0x0000000000787805 */ /* 0x000fc6000001ff00 */
[----:B------:R-:W0:Y:S01]  /*23e30*/  LDGDEPBAR ;  /* 0x00000000000079af */ /* 0x000e220000000000 */
[----:B-1----:R-:W1:Y:S01]  /*23e40*/  LDC R180, c[0x0][0x230] ;  /* 0x00008c00ffb47b82 */ /* 0x002e620000000800 */
[----:B------:R-:W-:Y:S02]  /*23e50*/  CS2R R122, SRZ ;  /* 0x00000000007a7805 */ /* 0x000fe4000001ff00 */
[----:B------:R-:W-:Y:S02]  /*23e60*/  CS2R R124, SRZ ;  /* 0x00000000007c7805 */ /* 0x000fe4000001ff00 */
[----:B------:R-:W-:Y:S02]  /*23e70*/  CS2R R126, SRZ ;  /* 0x00000000007e7805 */ /* 0x000fe4000001ff00 */
[----:B------:R-:W-:Y:S01]  /*23e80*/  CS2R R128, SRZ ;  /* 0x0000000000807805 */ /* 0x000fe2000001ff00 */
[----:B-1----:R-:W-:-:S05]  /*23e90*/  VIADD R180, R180, 0x7f ;  /* 0x0000007fb4b47836 */ /* 0x002fca0000000000 */
[----:B------:R-:W-:Y:S02]  /*23ea0*/  ISETP.GE.AND P0, PT, R180, 0x80, PT ;  /* 0x00000080b400780c */ /* 0x000fe40003f06270 */
[----:B------:R-:W-:Y:S02]  /*23eb0*/  CS2R R130, SRZ ;  /* 0x0000000000827805 */ /* 0x000fe4000001ff00 */
[----:B------:R-:W-:Y:S02]  /*23ec0*/  CS2R R132, SRZ ;  /* 0x0000000000847805 */ /* 0x000fe4000001ff00 */
[----:B------:R-:W-:Y:S02]  /*23ed0*/  CS2R R134, SRZ ;  /* 0x0000000000867805 */ /* 0x000fe4000001ff00 */
[----:B------:R-:W-:Y:S02]  /*23ee0*/  CS2R R136, SRZ ;  /* 0x0000000000887805 */ /* 0x000fe4000001ff00 */
[----:B------:R-:W-:-:S02]  /*23ef0*/  CS2R R138, SRZ ;  /* 0x00000000008a7805 */ /* 0x000fc4000001ff00 */
[----:B------:R-:W-:Y:S02]  /*23f00*/  CS2R R140, SRZ ;  /* 0x00000000008c7805 */ /* 0x000fe4000001ff00 */
        /* <DEDUP_REMOVED lines=52> */
[----:B------:R-:W-:Y:S01]  /*24250*/  CS2R R54, SRZ ;  /* 0x0000000000367805 */ /* 0x000fe2000001ff00 */
[----:B------:R-:W-:Y:S06]  /*24260*/  @!P0 BRA `(.L_x_0) ;  /* 0x0000012400d88947 */ /* 0x000fec0003800000 */
[----:B------:R-:W2:Y:S04]  /*24270*/  LDL.LU.64 R16, [R1+0xe0] ;  /* 0x0000e00001107983 */ /* 0x000ea80000300a00 */
[----:B------:R-:W3:Y:S04]  /*24280*/  LDL.LU.64 R18, [R1+0x100] ;  /* 0x0001000001127983 */ /* 0x000ee80000300a00 */
[----:B------:R-:W4:Y:S04]  /*24290*/  LDL.LU.64 R22, [R1+0x130] ;  /* 0x0001300001167983 */ /* 0x000f280000300a00 */
[----:B------:R-:W4:Y:S01]  /*242a0*/  LDL.LU.64 R20, [R1+0x178] ;  /* 0x0001780001147983 */ /* 0x000f220000300a00 */
[----:B-----5:R-:W-:Y:S01]  /*242b0*/  MOV R12, R162 ;  /* 0x000000a2000c7202 */ /* 0x020fe20000000f00 */
[----:B------:R-:W-:Y:S01]  /*242c0*/  IMAD.MOV.U32 R13, RZ, RZ, R163 ;  /* 0x000000ffff0d7224 */ /* 0x000fe200078e00a3 */
[----:B------:R-:W-:Y:S01]  /*242d0*/  MOV R162, R161 ;  /* 0x000000a100a27202 */ /* 0x000fe20000000f00 */
[----:B------:R1:W-:Y:S01]  /*242e0*/  STL.64 [R1+0xbc8], R188 ;  /* 0x000bc8bc01007387 */ /* 0x0003e20000100a00 */
[----:B------:R-:W-:Y:S01]  /*242f0*/  IMAD.MOV.U32 R161, RZ, RZ, R169 ;  /* 0x000000ffffa17224 */ /* 0x000fe200078e00a9 */
[----:B------:R-:W-:Y:S01]  /*24300*/  MOV R163, R164 ;  /* 0x000000a400a37202 */ /* 0x000fe20000000f00 */
[----:B------:R-:W-:Y:S01]  /*24310*/  IMAD.MOV.U32 R169, RZ, RZ, R170 ;  /* 0x000000ffffa97224 */ /* 0x000fe200078e00aa */
[----:B------:R-:W-:Y:S01]  /*24320*/  STL.64 [R1+0xbc0], R4 ;  /* 0x000bc00401007387 */ /* 0x000fe20000100a00 */
[----:B------:R-:W-:Y:S01]  /*24330*/  IMAD.MOV.U32 R170, RZ, RZ, R210 ;  /* 0x000000ffffaa7224 */ /* 0x000fe200078e00d2 */
[----:B------:R-:W-:Y:S01]  /*24340*/  MOV R164, R194 ;  /* 0x000000c200a47202 */ /* 0x000fe20000000f00 */
[----:B------:R-:W-:Y:S01]  /*24350*/  IMAD.MOV.U32 R181, RZ, RZ, R165 ;  /* 0x000000ffffb57224 */ /* 0x000fe200078e00a5 */
[----:B------:R1:W-:Y:S01]  /*24360*/  STL.64 [R1+0xbb8], R2 ;  /* 0x000bb80201007387 */ /* 0x0003e20000100a00 */
[----:B--2---:R-:W-:Y:S01]  /*24370*/  MOV R6, R16 ;  /* 0x0000001000067202 */ /* 0x004fe20000000f00 */
[----:B------:R-:W-:Y:S01]  /*24380*/  IMAD.MOV.U32 R7, RZ, RZ, R17 ;  /* 0x000000ffff077224 */ /* 0x000fe200078e0011 */
[----:B------:R-:W-:Y:S01]  /*24390*/  MOV R194, R196 ;  /* 0x000000c400c27202 */ /* 0x000fe20000000f00 */
[----:B------:R-:W-:Y:S01]  /*243a0*/  IMAD.MOV.U32 R16, RZ, RZ, R158 ;  /* 0x000000ffff107224 */ /* 0x000fe200078e009e */
[----:B---3--:R-:W-:Y:S01]  /*243b0*/  MOV R9, R19 ;  /* 0x0000001300097202 */ /* 0x008fe20000000f00 */
[----:B------:R-:W-:Y:S01]  /*243c0*/  IMAD.MOV.U32 R8, RZ, RZ, R18 ;  /* 0x000000ffff087224 */ /* 0x000fe200078e0012 */
[----:B------:R-:W-:Y:S01]  /*243d0*/  STL.64 [R1+0xbd0], R6 ;  /* 0x000bd00601007387 */ /* 0x000fe20000100a00 */
[----:B------:R-:W-:Y:S01]  /*243e0*/  IMAD.MOV.U32 R17, RZ, RZ, R159 ;  /* 0x000000ffff117224 */ /* 0x000fe200078e009f */
[----:B------:R-:W-:Y:S01]  /*243f0*/  MOV R18, R186 ;  /* 0x000000ba00127202 */ /* 0x000fe20000000f00 */
[----:B----4-:R-:W-:Y:S01]  /*24400*/  IMAD.MOV.U32 R10, RZ, RZ, R22 ;  /* 0x000000ffff0a7224 */ /* 0x010fe200078e0016 */
[----:B------:R-:W-:Y:S01]  /*24410*/  STL.64 [R1+0xbd8], R8 ;  /* 0x000bd80801007387 */ /* 0x000fe20000100a00 */
[----:B------:R-:W-:Y:S01]  /*24420*/  IMAD.MOV.U32 R11, RZ, RZ, R23 ;  /* 0x000000ffff0b7224 */ /* 0x000fe200078e0017 */
[----:B------:R-:W-:Y:S01]  /*24430*/  MOV R15, R21 ;  /* 0x00000015000f7202 */ /* 0x000fe20000000f00 */
[----:B------:R-:W-:Y:S01]  /*24440*/  IMAD.MOV.U32 R14, RZ, RZ, R20 ;  /* 0x000000ffff0e7224 */ /* 0x000fe200078e0014 */
[----:B------:R-:W-:Y:S01]  /*24450*/  MOV R21, R155 ;  /* 0x0000009b00157202 */ /* 0x000fe20000000f00 */
[----:B------:R-:W-:Y:S01]  /*24460*/  IMAD.MOV.U32 R19, RZ, RZ, R187 ;  /* 0x000000ffff137224 */ /* 0x000fe200078e00bb */
        /* <DEDUP_REMOVED lines=21> */
[----:B------:R-:W-:Y:S01]  /*245c0*/  IMAD.MOV.U32 R184, RZ, RZ, R166 ;  /* 0x000000ffffb87224 */ /* 0x000fe200078e00a6 */
[----:B------:R-:W-:Y:S01]  /*245d0*/  MOV R166, R214 ;  /* 0x000000d600a67202 */ /* 0x000fe20000000f00 */
[----:B------:R-:W-:Y:S01]  /*245e0*/  IMAD.MOV.U32 R176, RZ, RZ, R175 ;  /* 0x000000ffffb07224 */ /* 0x000fe200078e00af */
[----:B------:R-:W-:Y:S01]  /*245f0*/  STL [R1+0xc10], R186 ;  /* 0x000c10ba01007387 */ /* 0x000fe20000100800 */
        /* <DEDUP_REMOVED lines=11> */
[----:B-1----:R-:W4:Y:S01]  /*246b0*/  LDL.LU.64 R188, [R1+0x1f0] ;  /* 0x0001f00001bc7983 */ /* 0x002f220000300a00 */
[----:B------:R-:W-:-:S02]  /*246c0*/  IMAD.MOV.U32 R157, RZ, RZ, R173 ;  /* 0x000000ffff9d7224 */ /* 0x000fc400078e00ad */
[----:B------:R-:W-:Y:S01]  /*246d0*/  IMAD.MOV.U32 R205, RZ, RZ, R217 ;  /* 0x000000ffffcd7224 */ /* 0x000fe200078e00d9 */
[----:B------:R-:W4:Y:S01]  /*246e0*/  LDL.LU.64 R2, [R1+0x1e0] ;  /* 0x0001e00001027983 */ /* 0x000f220000300a00 */
[----:B------:R-:W-:Y:S02]  /*246f0*/  IMAD.MOV.U32 R218, RZ, RZ, R222 ;  /* 0x000000ffffda7224 */ /* 0x000fe400078e00de */
[----:B------:R-:W-:Y:S01]  /*24700*/  IMAD.MOV.U32 R201, RZ, RZ, R207 ;  /* 0x000000ffffc97224 */ /* 0x000fe200078e00cf */
[----:B--2---:R-:W2:Y:S01]  /*24710*/  LDL.LU.64 R10, [R1+0x2a0] ;  /* 0x0002a000010a7983 */ /* 0x004ea20000300a00 */
[----:B------:R-:W-:Y:S01]  /*24720*/  MOV R230, R238 ;  /* 0x000000ee00e67202 */ /* 0x000fe20000000f00 */
[----:B------:R-:W-:Y:S01]  /*24730*/  IMAD.MOV.U32 R159, RZ, RZ, R160 ;  /* 0x000000ffff9f7224 */ /* 0x000fe200078e00a0 */
[----:B------:R-:W-:Y:S01]  /*24740*/  MOV R173, R174 ;  /* 0x000000ae00ad7202 */ /* 0x000fe20000000f00 */
[----:B---3--:R-:W3:Y:S01]  /*24750*/  LDL.LU.64 R20, [R1] ;  /* 0x0000000001147983 */ /* 0x008ee20000300a00 */
[----:B------:R-:W-:Y:S01]  /*24760*/  MOV R217, R223 ;  /* 0x000000df00d97202 */ /* 0x000fe20000000f00 */
[----:B------:R-:W-:-:S02]  /*24770*/  IMAD.MOV.U32 R177, RZ, RZ, R178 ;  /* 0x000000ffffb17224 */ /* 0x000fc400078e00b2 */
[----:B------:R-:W3:Y:S01]  /*24780*/  LDL.LU.64 R18, [R1+0xc8] ;  /* 0x0000c80001127983 */ /* 0x000ee20000300a00 */
[----:B------:R-:W-:Y:S01]  /*24790*/  MOV R222, R226 ;  /* 0x000000e200de7202 */ /* 0x000fe20000000f00 */
[----:B------:R-:W-:Y:S02]  /*247a0*/  IMAD.MOV.U32 R223, RZ, RZ, R225 ;  /* 0x000000ffffdf7224 */ /* 0x000fe400078e00e1 */
[----:B------:R-:W3:Y:S01]  /*247b0*/  LDL.LU.64 R8, [R1+0x10] ;  /* 0x0000100001087983 */ /* 0x000ee20000300a00 */
[----:B------:R-:W-:Y:S01]  /*247c0*/  MOV R207, R209 ;  /* 0x000000d100cf7202 */ /* 0x000fe20000000f00 */
[----:B------:R-:W-:Y:S02]  /*247d0*/  IMAD.MOV.U32 R238, RZ, RZ, R242 ;  /* 0x000000ffffee7224 */ /* 0x000fe400078e00f2 */
[----:B------:R-:W3:Y:S01]  /*247e0*/  LDL.LU.64 R6, [R1+0x1c0] ;  /* 0x0001c00001067983 */ /* 0x000ee20000300a00 */
[----:B------:R-:W-:Y:S02]  /*247f0*/  IMAD.MOV.U32 R209, RZ, RZ, R221 ;  /* 0x000000ffffd17224 */ /* 0x000fe400078e00dd */
[----:B------:R-:W-:-:S02]  /*24800*/  IMAD.MOV.U32 R221, RZ, RZ, R227 ;  /* 0x000000ffffdd7224 */ /* 0x000fc400078e00e3 */
[----:B------:R-:W-:Y:S02]  /*24810*/  IMAD.MOV.U32 R227, RZ, RZ, R229 ;  /* 0x000000ffffe37224 */ /* 0x000fe400078e00e5 */
[----:B------:R-:W-:Y:S02]  /*24820*/  IMAD.MOV.U32 R229, RZ, RZ, R239 ;  /* 0x000000ffffe57224 */ /* 0x000fe400078e00ef */
[----:B------:R-:W-:Y:S02]  /*24830*/  IMAD.MOV.U32 R239, RZ, RZ, R241 ;  /* 0x000000ffffef7224 */ /* 0x000fe400078e00f1 */
[----:B------:R-:W-:Y:S02]  /*24840*/  IMAD.MOV.U32 R174, RZ, RZ, R198 ;  /* 0x000000ffffae7224 */ /* 0x000fe400078e00c6 */
[----:B------:R-:W-:Y:S01]  /*24850*/  IMAD.MOV.U32 R198, RZ, RZ, R202 ;  /* 0x000000ffffc67224 */ /* 0x000fe200078e00ca */
[----:B------:R-:W-:Y:S01]  /*24860*/  MOV R211, R213 ;  /* 0x000000d500d37202 */ /* 0x000fe20000000f00 */
[----:B------:R-:W-:-:S02]  /*24870*/  IMAD.MOV.U32 R202, RZ, RZ, R206 ;  /* 0x000000ffffca7224 */ /* 0x000fc400078e00ce */
[----:B------:R-:W-:Y:S01]  /*24880*/  IMAD.MOV.U32 R206, RZ, RZ, R216 ;  /* 0x000000ffffce7224 */ /* 0x000fe200078e00d8 */
[----:B------:R-:W-:Y:S01]  /*24890*/  MOV R216, R232 ;  /* 0x000000e800d87202 */ /* 0x000fe20000000f00 */
[----:B------:R-:W-:Y:S02]  /*248a0*/  IMAD.MOV.U32 R213, RZ, RZ, R219 ;  /* 0x000000ffffd57224 */ /* 0x000fe400078e00db */
[----:B------:R-:W-:Y:S01]  /*248b0*/  IMAD.MOV.U32 R219, RZ, RZ, R231 ;  /* 0x000000ffffdb7224 */ /* 0x000fe200078e00e7 */
[----:B------:R-:W-:Y:S01]  /*248c0*/  MOV R231, R235 ;  /* 0x000000eb00e77202 */ /* 0x000fe20000000f00 */
[----:B------:R-:W-:Y:S02]  /*248d0*/  IMAD.MOV.U32 R232, RZ, RZ, R234 ;  /* 0x000000ffffe87224 */ /* 0x000fe400078e00ea */
[----:B------:R-:W-:Y:S01]  /*248e0*/  IMAD.MOV.U32 R234, RZ, RZ, R236 ;  /* 0x000000ffffea7224 */ /* 0x000fe200078e00ec */
[----:B------:R-:W-:Y:S01]  /*248f0*/  MOV R236, R246 ;  /* 0x000000f600ec7202 */ /* 0x000fe20000000f00 */
[----:B------:R-:W-:-:S02]  /*24900*/  IMAD.MOV.U32 R235, RZ, RZ, R247 ;  /* 0x000000ffffeb7224 */ /* 0x000fc400078e00f7 */
[----:B------:R-:W-:Y:S02]  /*24910*/  IMAD.MOV.U32 R246, RZ, RZ, R250 ;  /* 0x000000fffff67224 */ /* 0x000fe400078e00fa */
[----:B------:R-:W-:Y:S02]  /*24920*/  IMAD.MOV.U32 R247, RZ, RZ, R249 ;  /* 0x000000fffff77224 */ /* 0x000fe400078e00f9 */
[----:B------:R-:W-:Y:S02]  /*24930*/  IMAD.MOV.U32 R160, RZ, RZ, R168 ;  /* 0x000000ffffa07224 */ /* 0x000fe400078e00a8 */
[----:B------:R-:W-:Y:S02]  /*24940*/  IMAD.MOV.U32 R168, RZ, RZ, R167 ;  /* 0x000000ffffa87224 */ /* 0x000fe400078e00a7 */
[----:B------:R-:W-:Y:S02]  /*24950*/  IMAD.MOV.U32 R167, RZ, RZ, R215 ;  /* 0x000000ffffa77224 */ /* 0x000fe400078e00d7 */
[----:B------:R-:W-:Y:S01]  /*24960*/  IMAD.MOV.U32 R178, RZ, RZ, R195 ;  /* 0x000000ffffb27224 */ /* 0x000fe200078e00c3 */
[----:B----4-:R-:W-:Y:S01]  /*24970*/  MOV R226, R188 ;  /* 0x000000bc00e27202 */ /* 0x010fe20000000f00 */
[----:B------:R-:W-:-:S02]  /*24980*/  IMAD.MOV.U32 R225, RZ, RZ, R189 ;  /* 0x000000ffffe17224 */ /* 0x000fc400078e00bd */
[----:B------:R-:W4:Y:S04]  /*24990*/  LDL.LU.64 R188, [R1+0x20] ;  /* 0x0000200001bc7983 */ /* 0x000f280000300a00 */
[----:B------:R-:W4:Y:S04]  /*249a0*/  LDL.LU.64 R4, [R1+0x210] ;  /* 0x0002100001047983 */ /* 0x000f280000300a00 */
[----:B------:R-:W4:Y:S01]  /*249b0*/  LDL.LU.64 R16, [R1+0x30] ;  /* 0x0000300001107983 */ /* 0x000f220000300a00 */
[----:B------:R-:W-:Y:S01]  /*249c0*/  IMAD.MOV.U32 R242, RZ, RZ, R2 ;  /* 0x000000fffff27224 */ /* 0x000fe200078e0002 */
[----:B------:R-:W-:-:S02]  /*249d0*/  MOV R241, R3 ;  /* 0x0000000300f17202 */ /* 0x000fc40000000f00 */
[----:B------:R-:W4:Y:S04]  /*249e0*/  LDL.LU.64 R2, [R1+0x298] ;  /* 0x0002980001027983 */ /* 0x000f280000300a00 */
[----:B------:R-:W4:Y:S04]  /*249f0*/  LDL.LU.64 R14, [R1+0x40] ;  /* 0x00004000010e7983 */ /* 0x000f280000300a00 */
[----:B------:R-:W4:Y:S01]  /*24a00*/  LDL.LU.64 R12, [R1+0x378] ;  /* 0x00037800010c7983 */ /* 0x000f220000300a00 */
[----:B--2---:R-:W-:Y:S01]  /*24a10*/  IMAD.MOV.U32 R250, RZ, RZ, R10 ;  /* 0x000000fffffa7224 */ /* 0x004fe200078e000a */
[----:B------:R-:W-:-:S02]  /*24a20*/  MOV R249, R11 ;  /* 0x0000000b00f97202 */ /* 0x000fc40000000f00 */
[----:B------:R-:W2:Y:S01]  /*24a30*/  LDL.LU.64 R10, [R1+0x1a0] ;  /* 0x0001a000010a7983 */ /* 0x000ea20000300a00 */
[----:B------:R-:W-:Y:S02]  /*24a40*/  IMAD.MOV.U32 R215, RZ, RZ, R233 ;  /* 0x000000ffffd77224 */ /* 0x000fe400078e00e9 */
[----:B------:R-:W-:Y:S01]  /*24a50*/  IMAD.MOV.U32 R233, RZ, RZ, R237 ;  /* 0x000000ffffe97224 */ /* 0x000fe200078e00ed */
[----:B------:R-:W-:Y:S01]  /*24a60*/  MOV R237, R243 ;  /* 0x000000f300ed7202 */ /* 0x000fe20000000f00 */
[----:B------:R-:W-:Y:S01]  /*24a70*/  IMAD.MOV.U32 R243, RZ, RZ, R245 ;  /* 0x000000fffff37224 */ /* 0x000fe200078e00f5 */
[----:B------:R-:W-:Y:S01]  /*24a80*/  MOV R245, R251 ;  /* 0x000000fb00f57202 */ /* 0x000fe20000000f00 */
[----:B---3--:R-:W-:Y:S02]  /*24a90*/  IMAD.MOV.U32 R252, RZ, RZ, R20 ;  /* 0x000000fffffc7224 */ /* 0x008fe400078e0014 */
[----:B------:R-:W-:Y:S02]  /*24aa0*/  IMAD.MOV.U32 R251, RZ, RZ, R21 ;  /* 0x000000fffffb7224 */ /* 0x000fe400078e0015 */
[----:B------:R-:W3:Y:S01]  /*24ab0*/  LDL.LU.64 R20, [R1+0x3c8] ;  /* 0x0003c80001147983 */ /* 0x000ee20000300a00 */
[----:B------:R-:W-:-:S03]  /*24ac0*/  MOV R152, R19 ;  /* 0x0000001300987202 */ /* 0x000fc60000000f00 */
[----:B------:R1:W-:Y:S04]  /*24ad0*/  STL [R1+0x4], R18 ;  /* 0x0000041201007387 */ /* 0x0003e80000100800 */
[----:B-1----:R-:W3:Y:S04]  /*24ae0*/  LDL.LU.64 R18, [R1+0x288] ;  /* 0x0002880001127983 */ /* 0x002ee80000300a00 */
[----:B------:R1:W-:Y:S04]  /*24af0*/  STL [R1], R152 ;  /* 0x0000009801007387 */ /* 0x0003e80000100800 */
[----:B------:R1:W-:Y:S02]  /*24b00*/  STL [R1+0xc], R8 ;  /* 0x00000c0801007387 */ /* 0x0003e40000100800 */
[----:B-1----:R-:W-:-:S02]  /*24b10*/  IMAD.MOV.U32 R152, RZ, RZ, R9 ;  /* 0x000000ffff987224 */ /* 0x002fc400078e0009 */
[----:B------:R-:W3:Y:S04]  /*24b20*/  LDL.LU.64 R8, [R1+0x418] ;  /* 0x0004180001087983 */ /* 0x000ee80000300a00 */
[----:B------:R1:W-:Y:S04]  /*24b30*/  STL [R1+0x8], R152 ;  /* 0x0000089801007387 */ /* 0x0003e80000100800 */
[----:B------:R1:W-:Y:S02]  /*24b40*/  STL [R1+0x14], R6 ;  /* 0x0000140601007387 */ /* 0x0003e40000100800 */
[----:B-1----:R-:W-:-:S02]  /*24b50*/  IMAD.MOV.U32 R152, RZ, RZ, R7 ;  /* 0x000000ffff987224 */ /* 0x002fc400078e0007 */
[----:B------:R-:W3:Y:S04]  /*24b60*/  LDL.LU.64 R6, [R1+0x2c8] ;  /* 0x0002c80001067983 */ /* 0x000ee80000300a00 */
[----:B------:R1:W-:Y:S04]  /*24b70*/  STL [R1+0x10], R152 ;  /* 0x0000109801007387 */ /* 0x0003e80000100800 */
[----:B----4-:R4:W-:Y:S01]  /*24b80*/  STL [R1+0x1c], R188 ;  /* 0x00001cbc01007387 */ /* 0x0109e20000100800 */
[----:B-1----:R-:W-:-:S03]  /*24b90*/  MOV R152, R189 ;  /* 0x000000bd00987202 */ /* 0x002fc60000000f00 */
[----:B----4-:R-:W4:Y:S04]  /*24ba0*/  LDL.LU.64 R188, [R1+0x4d8] ;  /* 0x0004d80001bc7983 */ /* 0x010f280000300a00 */
[----:B------:R1:W-:Y:S04]  /*24bb0*/  STL [R1+0x18], R152 ;  /* 0x0000189801007387 */ /* 0x0003e80000100800 */
[----:B------:R2:W-:Y:S01]  /*24bc0*/  STL [R1+0x24], R4 ;  /* 0x0000240401007387 */ /* 0x0005e20000100800 */
[----:B-1----:R-:W-:-:S03]  /*24bd0*/  IMAD.MOV.U32 R152, RZ, RZ, R5 ;  /* 0x000000ffff987224 */ /* 0x002fc600078e0005 */
[----:B--2---:R-:W2:Y:S04]  /*24be0*/  LDL.LU.64 R4, [R1+0x2d0] ;  /* 0x0002d00001047983 */ /* 0x004ea80000300a00 */
[----:B------:R1:W-:Y:S04]  /*24bf0*/  STL [R1+0x20], R152 ;  /* 0x0000209801007387 */ /* 0x0003e80000100800 */
[----:B------:R1:W-:Y:S02]  /*24c00*/  STL [R1+0x2c], R16 ;  /* 0x00002c1001007387 */ /* 0x0003e40000100800 */
[----:B-1----:R-:W-:-:S02]  /*24c10*/  IMAD.MOV.U32 R152, RZ, RZ, R17 ;  /* 0x000000ffff987224 */ /* 0x002fc400078e0011 */
[----:B------:R-:W2:Y:S04]  /*24c20*/  LDL.LU.64 R16, [R1+0x370] ;  /* 0x0003700001107983 */ /* 0x000ea80000300a00 */
[----:B------:R1:W-:Y:S04]  /*24c30*/  STL [R1+0x28], R152 ;  /* 0x0000289801007387 */ /* 0x0003e80000100800 */
[----:B------:R1:W-:Y:S02]  /*24c40*/  STL [R1+0x34], R2 ;  /* 0x0000340201007387 */ /* 0x0003e40000100800 */
[----:B-1----:R-:W-:-:S02]  /*24c50*/  MOV R152, R3 ;  /* 0x0000000300987202 */ /* 0x002fc40000000f00 */
[----:B------:R-:W2:Y:S04]  /*24c60*/  LDL.LU.64 R2, [R1+0x2d8] ;  /* 0x0002d80001027983 */ /* 0x000ea80000300a00 */
[----:B------:R1:W-:Y:S04]  /*24c70*/  STL [R1+0x30], R152 ;  /* 0x0000309801007387 */ /* 0x0003e80000100800 */
[----:B------:R3:W-:Y:S01]  /*24c80*/  STL [R1+0x3c], R14 ;  /* 0x00003c0e01007387 */ /* 0x0007e20000100800 */
[----:B-1----:R-:W-:-:S03]  /*24c90*/  IMAD.MOV.U32 R152, RZ, RZ, R15 ;  /* 0x000000ffff987224 */ /* 0x002fc600078e000f */
[----:B---3--:R-:W3:Y:S04]  /*24ca0*/  LDL.LU.64 R14, [R1+0x3b8] ;  /* 0x0003b800010e7983 */ /* 0x008ee80000300a00 */
[----:B------:R1:W-:Y:S04]  /*24cb0*/  STL [R1+0x38], R152 ;  /* 0x0000389801007387 */ /* 0x0003e80000100800 */
[----:B------:R1:W-:Y:S02]  /*24cc0*/  STL [R1+0x44], R12 ;  /* 0x0000440c01007387 */ /* 0x0003e40000100800 */
[----:B-1----:R-:W-:-:S02]  /*24cd0*/  IMAD.MOV.U32 R152, RZ, RZ, R13 ;  /* 0x000000ffff987224 */ /* 0x002fc400078e000d */
[----:B------:R-:W3:Y:S04]  /*24ce0*/  LDL.LU.64 R12, [R1+0x2e0] ;  /* 0x0002e000010c7983 */ /* 0x000ee80000300a00 */
[----:B------:R1:W-:Y:S04]  /*24cf0*/  STL [R1+0x40], R152 ;  /* 0x0000409801007387 */ /* 0x0003e80000100800 */
[----:B------:R1:W-:Y:S02]  /*24d00*/  STL [R1+0x4c], R10 ;  /* 0x00004c0a01007387 */ /* 0x0003e40000100800 */
[----:B-1----:R-:W-:-:S02]  /*24d10*/  MOV R152, R11 ;  /* 0x0000000b00987202 */ /* 0x002fc40000000f00 */
[----:B------:R-:W3:Y:S04]  /*24d20*/  LDL.LU.64 R10, [R1+0x410] ;  /* 0x00041000010a7983 */ /* 0x000ee80000300a00 */
[----:B------:R1:W-:Y:S04]  /*24d30*/  STL [R1+0x48], R152 ;  /* 0x0000489801007387 */ /* 0x0003e80000100800 */
        /* <DEDUP_REMOVED lines=16> */
[----:B----4-:R4:W-:Y:S01]  /*24e40*/  STL [R1+0x74], R188 ;  /* 0x000074bc01007387 */ /* 0x0109e20000100800 */
[----:B-1----:R-:W-:-:S03]  /*24e50*/  IMAD.MOV.U32 R152, RZ, RZ, R189 ;  /* 0x000000ffff987224 */ /* 0x002fc600078e00bd */
[----:B----4-:R-:W4:Y:S04]  /*24e60*/  LDL.LU.64 R188, [R1+0x290] ;  /* 0x0002900001bc7983 */ /* 0x010f280000300a00 */
[----:B------:R1:W-:Y:S04]  /*24e70*/  STL [R1+0x70], R152 ;  /* 0x0000709801007387 */ /* 0x0003e80000100800 */
[----:B--2---:R2:W-:Y:S01]  /*24e80*/  STL [R1+0x7c], R4 ;  /* 0x00007c0401007387 */ /* 0x0045e20000100800 */
[----:B-1----:R-:W-:-:S03]  /*24e90*/  MOV R152, R5 ;  /* 0x0000000500987202 */ /* 0x002fc60000000f00 */
[----:B--2---:R-:W2:Y:S04]  /*24ea0*/  LDL.LU.64 R4, [R1+0x3b0] ;  /* 0x0003b00001047983 */ /* 0x004ea80000300a00 */
[----:B------:R1:W-:Y:S04]  /*24eb0*/  STL [R1+0x78], R152 ;  /* 0x0000789801007387 */ /* 0x0003e80000100800 */
[----:B------:R1:W-:Y:S02]  /*24ec0*/  STL [R1+0x84], R16 ;  /* 0x0000841001007387 */ /* 0x0003e40000100800 */
[----:B-1----:R-:W-:-:S02]  /*24ed0*/  IMAD.MOV.U32 R152, RZ, RZ, R17 ;  /* 0x000000ffff987224 */ /* 0x002fc400078e0011 */
[----:B------:R-:W2:Y:S04]  /*24ee0*/  LDL.LU.64 R16, [R1+0x278] ;  /* 0x0002780001107983 */ /* 0x000ea80000300a00 */
[----:B------:R1:W-:Y:S04]  /*24ef0*/  STL [R1+0x80], R152 ;  /* 0x0000809801007387 */ /* 0x0003e80000100800 */
[----:B------:R1:W-:Y:S02]  /*24f00*/  STL [R1+0x8c], R2 ;  /* 0x00008c0201007387 */ /* 0x0003e40000100800 */
[----:B-1----:R-:W-:-:S02]  /*24f10*/  IMAD.MOV.U32 R152, RZ, RZ, R3 ;  /* 0x000000ffff987224 */ /* 0x002fc400078e0003 */
[----:B------:R-:W2:Y:S04]  /*24f20*/  LDL.LU.64 R2, [R1+0x408] ;  /* 0x0004080001027983 */ /* 0x000ea80000300a00 */
[----:B------:R1:W-:Y:S04]  /*24f30*/  STL [R1+0x88], R152 ;  /* 0x0000889801007387 */ /* 0x0003e80000100800 */
[----:B---3--:R3:W-:Y:S01]  /*24f40*/  STL [R1+0x94], R14 ;  /* 0x0000940e01007387 */ /* 0x0087e20000100800 */
[----:B-1----:R-:W-:-:S03]  /*24f50*/  MOV R152, R15 ;  /* 0x0000000f00987202 */ /* 0x002fc60000000f00 */
[----:B---3--:R-:W3:Y:S04]  /*24f60*/  LDL.LU.64 R14, [R1+0x268] ;  /* 0x00026800010e7983 */ /* 0x008ee80000300a00 */
        /* <DEDUP_REMOVED lines=25> */
[----:B----4-:R4:W-:Y:S01]  /*25100*/  STL [R1+0xcc], R188 ;  /* 0x0000ccbc01007387 */ /* 0x0109e20000100800 */
[----:B-1----:R-:W-:-:S03]  /*25110*/  IMAD.MOV.U32 R152, RZ, RZ, R189 ;  /* 0x000000ffff987224 */ /* 0x002fc600078e00bd */
[----:B----4-:R-:W4:Y:S04]  /*25120*/  LDL.LU.64 R188, [R1+0x3f8] ;  /* 0x0003f80001bc7983 */ /* 0x010f280000300a00 */
[----:B------:R1:W-:Y:S04]  /*25130*/  STL [R1+0xc8], R152 ;  /* 0x0000c89801007387 */ /* 0x0003e80000100800 */
[----:B--2---:R2:W-:Y:S01]  /*25140*/  STL [R1+0xd4], R4 ;  /* 0x0000d40401007387 */ /* 0x0045e20000100800 */
[----:B-1----:R-:W-:-:S03]  /*25150*/  IMAD.MOV.U32 R152, RZ, RZ, R5 ;  /* 0x000000ffff987224 */ /* 0x002fc600078e0005 */
[----:B--2---:R-:W2:Y:S04]  /*25160*/  LDL.LU.64 R4, [R1+0x258] ;  /* 0x0002580001047983 */ /* 0x004ea80000300a00 */
[----:B------:R1:W-:Y:S04]  /*25170*/  STL [R1+0xd0], R152 ;  /* 0x0000d09801007387 */ /* 0x0003e80000100800 */
[----:B------:R1:W-:Y:S02]  /*25180*/  STL [R1+0xdc], R16 ;  /* 0x0000dc1001007387 */ /* 0x0003e40000100800 */
[----:B-1----:R-:W-:-:S02]  /*25190*/  MOV R152, R17 ;  /* 0x0000001100987202 */ /* 0x002fc40000000f00 */
[----:B------:R-:W2:Y:S04]  /*251a0*/  LDL.LU.64 R16, [R1+0x480] ;  /* 0x0004800001107983 */ /* 0x000ea80000300a00 */
[----:B------:R1:W-:Y:S04]  /*251b0*/  STL [R1+0xd8], R152 ;  /* 0x0000d89801007387 */ /* 0x0003e80000100800 */
[----:B------:R1:W-:Y:S02]  /*251c0*/  STL [R1+0xe4], R2 ;  /* 0x0000e40201007387 */ /* 0x0003e40000100800 */
[----:B-1----:R-:W-:-:S02]  /*251d0*/  IMAD.MOV.U32 R152, RZ, RZ, R3 ;  /* 0x000000ffff987224 */ /* 0x002fc400078e0003 */
[----:B------:R-:W2:Y:S04]  /*251e0*/  LDL.LU.64 R2, [R1+0x328] ;  /* 0x0003280001027983 */ /* 0x000ea80000300a00 */
[----:B------:R1:W-:Y:S04]  /*251f0*/  STL [R1+0xe0], R152 ;  /* 0x0000e09801007387 */ /* 0x0003e80000100800 */
[----:B---3--:R3:W-:Y:S01]  /*25200*/  STL [R1+0xec], R14 ;  /* 0x0000ec0e01007387 */ /* 0x0087e20000100800 */
[----:B-1----:R-:W-:-:S03]  /*25210*/  IMAD.MOV.U32 R152, RZ, RZ, R15 ;  /* 0x000000ffff987224 */ /* 0x002fc600078e000f */
[----:B---3--:R-:W3:Y:S04]  /*25220*/  LDL.LU.64 R14, [R1+0x358] ;  /* 0x00035800010e7983 */ /* 0x008ee80000300a00 */
        /* <DEDUP_REMOVED lines=29> */
[----:B--2---:R2:W-:Y:S01]  /*25400*/  STL [R1+0x12c], R4 ;  /* 0x00012c0401007387 */ /* 0x0045e20000100800 */
        /* <DEDUP_REMOVED lines=11> */
[----:B---3--:R3:W-:Y:S01]  /*254c0*/  STL [R1+0x144], R14 ;  /* 0x0001440e01007387 */ /* 0x0087e20000100800 */
        /* <DEDUP_REMOVED lines=630> */
[----:B------:R-:W-:Y:S04]  /*27c30*/  STL [R1+0x628], R152 ;  /* 0x0006289801007387 */ /* 0x000fe80000100800 */
[----:B------:R1:W-:Y:S04]  /*27c40*/  STL [R1+0x634], R18 ;  /* 0x0006341201007387 */ /* 0x0003e80000100800 */
[----:B------:R-:W3:Y:S01]  /*27c50*/  LDL.LU.64 R186, [R1+0x780] ;  /* 0x0007800001ba7983 */ /* 0x000ee20000300a00 */
[----:B-1----:R-:W-:-:S05]  /*27c60*/  MOV R18, R19 ;  /* 0x0000001300127202 */ /* 0x002fca0000000f00 */
[----:B------:R1:W-:Y:S04]  /*27c70*/  STL [R1+0x630], R18 ;  /* 0x0006301201007387 */ /* 0x0003e80000100800 */
[----:B------:R1:W-:Y:S02]  /*27c80*/  STL [R1+0x63c], R8 ;  /* 0x00063c0801007387 */ /* 0x0003e40000100800 */
[----:B-1----:R-:W-:Y:S02]  /*27c90*/  IMAD.MOV.U32 R18, RZ, RZ, R9 ;  /* 0x000000ffff127224 */ /* 0x002fe400078e0009 */
        /* <DEDUP_REMOVED lines=14> */
[----:B------:R1:W-:Y:S04]  /*27d80*/  STL [R1+0x65c], R16 ;  /* 0x00065c1001007387 */ /* 0x0003e80000100800 */
[----:B-1----:R-:W2:Y:S01]  /*27d90*/  LDL.LU.64 R18, [R1+0x7a8] ;  /* 0x0007a80001127983 */ /* 0x002ea20000300a00 */
[----:B------:R-:W-:-:S05]  /*27da0*/  IMAD.MOV.U32 R16, RZ, RZ, R17 ;  /* 0x000000ffff107224 */ /* 0x000fca00078e0011 */
[----:B------:R1:W-:Y:S04]  /*27db0*/  STL [R1+0x658], R16 ;  /* 0x0006581001007387 */ /* 0x0003e80000100800 */
[----:B------:R1:W-:Y:S02]  /*27dc0*/  STL [R1+0x664], R2 ;  /* 0x0006640201007387 */ /* 0x0003e40000100800 */
[----:B-1----:R-:W-:Y:S02]  /*27dd0*/  MOV R16, R3 ;  /* 0x0000000300107202 */ /* 0x002fe40000000f00 */
[----:B------:R-:W2:Y:S04]  /*27de0*/  LDL.LU.64 R2, [R1+0x7b0] ;  /* 0x0007b00001027983 */ /* 0x000ea80000300a00 */
[----:B------:R1:W-:Y:S04]  /*27df0*/  STL [R1+0x660], R16 ;  /* 0x0006601001007387 */ /* 0x0003e80000100800 */
[----:B---3--:R3:W-:Y:S04]  /*27e00*/  STL [R1+0x66c], R14 ;  /* 0x00066c0e01007387 */ /* 0x0087e80000100800 */
[----:B-1----:R-:W2:Y:S01]  /*27e10*/  LDL.LU.64 R16, [R1+0x7b8] ;  /* 0x0007b80001107983 */ /* 0x002ea20000300a00 */
[----:B---3--:R-:W-:-:S03]  /*27e20*/  IMAD.MOV.U32 R14, RZ, RZ, R15 ;  /* 0x000000ffff0e7224 */ /* 0x008fc600078e000f */
[----:B------:R1:W-:Y:S04]  /*27e30*/  STL [R1+0x674], R12 ;  /* 0x0006740c01007387 */ /* 0x0003e80000100800 */
[----:B------:R3:W-:Y:S01]  /*27e40*/  STL [R1+0x668], R14 ;  /* 0x0006680e01007387 */ /* 0x0007e20000100800 */
[----:B-1----:R-:W-:-:S03]  /*27e50*/  IMAD.MOV.U32 R12, RZ, RZ, R13 ;  /* 0x000000ffff0c7224 */ /* 0x002fc600078e000d */
[----:B---3--:R-:W3:Y:S04]  /*27e60*/  LDL.LU.64 R14, [R1+0x7c0] ;  /* 0x0007c000010e7983 */ /* 0x008ee80000300a00 */
[----:B------:R-:W-:Y:S04]  /*27e70*/  STL [R1+0x67c], R10 ;  /* 0x00067c0a01007387 */ /* 0x000fe80000100800 */
[----:B------:R1:W-:Y:S04]  /*27e80*/  STL [R1+0x670], R12 ;  /* 0x0006700c01007387 */ /* 0x0003e80000100800 */
[----:B-1----:R-:W3:Y:S01]  /*27e90*/  LDL.LU.64 R12, [R1+0x7c8] ;  /* 0x0007c800010c7983 */ /* 0x002ee20000300a00 */
[----:B------:R-:W-:-:S03]  /*27ea0*/  MOV R10, R11 ;  /* 0x0000000b000a7202 */ /* 0x000fc60000000f00 */
[----:B------:R1:W-:Y:S04]  /*27eb0*/  STL [R1+0x684], R20 ;  /* 0x0006841401007387 */ /* 0x0003e80000100800 */
[----:B------:R1:W-:Y:S02]  /*27ec0*/  STL [R1+0x678], R10 ;  /* 0x0006780a01007387 */ /* 0x0003e40000100800 */
[----:B-1----:R-:W-:Y:S02]  /*27ed0*/  IMAD.MOV.U32 R20, RZ, RZ, R21 ;  /* 0x000000ffff147224 */ /* 0x002fe400078e0015 */
[----:B------:R-:W3:Y:S04]  /*27ee0*/  LDL.LU.64 R10, [R1+0x7d0] ;  /* 0x0007d000010a7983 */ /* 0x000ee80000300a00 */
[----:B------:R-:W-:Y:S04]  /*27ef0*/  STL [R1+0x68c], R186 ;  /* 0x00068cba01007387 */ /* 0x000fe80000100800 */
[----:B------:R1:W-:Y:S04]  /*27f00*/  STL [R1+0x680], R20 ;  /* 0x0006801401007387 */ /* 0x0003e80000100800 */
[----:B-1----:R-:W3:Y:S01]  /*27f10*/  LDL.LU.64 R20, [R1+0x7d8] ;  /* 0x0007d80001147983 */ /* 0x002ee20000300a00 */
[----:B------:R-:W-:-:S03]  /*27f20*/  IMAD.MOV.U32 R152, RZ, RZ, R187 ;  /* 0x000000ffff987224 */ /* 0x000fc600078e00bb */
[----:B------:R-:W-:Y:S04]  /*27f30*/  STL [R1+0x694], R8 ;  /* 0x0006940801007387 */ /* 0x000fe80000100800 */
[----:B------:R1:W-:Y:S02]  /*27f40*/  STL [R1+0x688], R152 ;  /* 0x0006889801007387 */ /* 0x0003e40000100800 */
[----:B-1----:R-:W-:Y:S02]  /*27f50*/  MOV R152, R9 ;  /* 0x0000000900987202 */ /* 0x002fe40000000f00 */
        /* <DEDUP_REMOVED lines=17> */
[----:B------:R-:W-:Y:S04]  /*28070*/  STL [R1+0x6b0], R152 ;  /* 0x0006b09801007387 */ /* 0x000fe80000100800 */
[----:B------:R1:W-:Y:S02]  /*28080*/  STL [R1+0x6bc], R2 ;  /* 0x0006bc0201007387 */ /* 0x0003e40000100800 */
[----:B-1----:R-:W-:-:S02]  /*28090*/  IMAD.MOV.U32 R2, RZ, RZ, R3 ;  /* 0x000000ffff027224 */ /* 0x002fc400078e0003 */
[----:B------:R1:W-:Y:S04]  /*280a0*/  STL [R1+0x6c4], R16 ;  /* 0x0006c41001007387 */ /* 0x0003e80000100800 */
[----:B------:R1:W-:Y:S02]  /*280b0*/  STL [R1+0x6b8], R2 ;  /* 0x0006b80201007387 */ /* 0x0003e40000100800 */
[----:B-1----:R-:W-:Y:S02]  /*280c0*/  MOV R16, R17 ;  /* 0x0000001100107202 */ /* 0x002fe40000000f00 */
[----:B------:R-:W2:Y:S04]  /*280d0*/  LDL.LU.64 R2, [R1+0x808] ;  /* 0x0008080001027983 */ /* 0x000ea80000300a00 */
[----:B---3--:R1:W-:Y:S04]  /*280e0*/  STL [R1+0x6cc], R14 ;  /* 0x0006cc0e01007387 */ /* 0x0083e80000100800 */
[----:B------:R3:W-:Y:S01]  /*280f0*/  STL [R1+0x6c0], R16 ;  /* 0x0006c01001007387 */ /* 0x0007e20000100800 */
[----:B-1----:R-:W-:-:S03]  /*28100*/  IMAD.MOV.U32 R14, RZ, RZ, R15 ;  /* 0x000000ffff0e7224 */ /* 0x002fc600078e000f */
[----:B---3--:R-:W3:Y:S04]  /*28110*/  LDL.LU.64 R16, [R1+0x810] ;  /* 0x0008100001107983 */ /* 0x008ee80000300a00 */
[----:B------:R-:W-:Y:S04]  /*28120*/  STL [R1+0x6d4], R12 ;  /* 0x0006d40c01007387 */ /* 0x000fe80000100800 */
[----:B------:R1:W-:Y:S04]  /*28130*/  STL [R1+0x6c8], R14 ;  /* 0x0006c80e01007387 */ /* 0x0003e80000100800 */
[----:B-1----:R-:W3:Y:S01]  /*28140*/  LDL.LU.64 R14, [R1+0x818] ;  /* 0x00081800010e7983 */ /* 0x002ee20000300a00 */
[----:B------:R-:W-:-:S03]  /*28150*/  IMAD.MOV.U32 R12, RZ, RZ, R13 ;  /* 0x000000ffff0c7224 */ /* 0x000fc600078e000d */
[----:B------:R1:W-:Y:S04]  /*28160*/  STL [R1+0x6dc], R10 ;  /* 0x0006dc0a01007387 */ /* 0x0003e80000100800 */
[----:B------:R1:W-:Y:S02]  /*28170*/  STL [R1+0x6d0], R12 ;  /* 0x0006d00c01007387 */ /* 0x0003e40000100800 */
[----:B-1----:R-:W-:Y:S02]  /*28180*/  MOV R10, R11 ;  /* 0x0000000b000a7202 */ /* 0x002fe40000000f00 */
[----:B------:R-:W3:Y:S04]  /*28190*/  LDL.LU.64 R12, [R1+0x820] ;  /* 0x00082000010c7983 */ /* 0x000ee80000300a00 */
[----:B------:R-:W-:Y:S04]  /*281a0*/  STL [R1+0x6e4], R20 ;  /* 0x0006e41401007387 */ /* 0x000fe80000100800 */
[----:B------:R1:W-:Y:S04]  /*281b0*/  STL [R1+0x6d8], R10 ;  /* 0x0006d80a01007387 */ /* 0x0003e80000100800 */
[----:B-1----:R-:W3:Y:S04]  /*281c0*/  LDL.LU.64 R10, [R1+0x828] ;  /* 0x00082800010a7983 */ /* 0x002ee80000300a00 */
[----:B------:R-:W3:Y:S01]  /*281d0*/  LDL.LU.64 R186, [R1+0x830] ;  /* 0x0008300001ba7983 */ /* 0x000ee20000300a00 */
[----:B------:R-:W-:-:S05]  /*281e0*/  IMAD.MOV.U32 R20, RZ, RZ, R21 ;  /* 0x000000ffff147224 */ /* 0x000fca00078e0015 */
[----:B------:R1:W-:Y:S04]  /*281f0*/  STL [R1+0x6e0], R20 ;  /* 0x0006e01401007387 */ /* 0x0003e80000100800 */
[----:B------:R1:W-:Y:S02]  /*28200*/  STL [R1+0x6ec], R8 ;  /* 0x0006ec0801007387 */ /* 0x0003e40000100800 */
[----:B-1----:R-:W-:Y:S02]  /*28210*/  IMAD.MOV.U32 R20, RZ, RZ, R9 ;  /* 0x000000ffff147224 */ /* 0x002fe400078e0009 */
[----:B------:R-:W3:Y:S04]  /*28220*/  LDL.LU.64 R8, [R1+0x838] ;  /* 0x0008380001087983 */ /* 0x000ee80000300a00 */
[----:B------:R1:W-:Y:S04]  /*28230*/  STL [R1+0x6e8], R20 ;  /* 0x0006e81401007387 */ /* 0x0003e80000100800 */
[----:B------:R1:W-:Y:S02]  /*28240*/  STL [R1+0x6f4], R6 ;  /* 0x0006f40601007387 */ /* 0x0003e40000100800 */
[----:B-1----:R-:W-:-:S02]  /*28250*/  MOV R20, R7 ;  /* 0x0000000700147202 */ /* 0x002fc40000000f00 */
[----:B------:R-:W3:Y:S04]  /*28260*/  LDL.64 R6, [R1+0x840] ;  /* 0x0008400001067983 */ /* 0x000ee80000100a00 */
[----:B------:R1:W-:Y:S04]  /*28270*/  STL [R1+0x6f0], R20 ;  /* 0x0006f01401007387 */ /* 0x0003e80000100800 */
[----:B----4-:R4:W-:Y:S04]  /*28280*/  STL [R1+0x6fc], R188 ;  /* 0x0006fcbc01007387 */ /* 0x0109e80000100800 */
[----:B-1----:R-:W3:Y:S01]  /*28290*/  LDL.LU.64 R20, [R1+0x848] ;  /* 0x0008480001147983 */ /* 0x002ee20000300a00 */
[----:B------:R-:W-:-:S03]  /*282a0*/  IMAD.MOV.U32 R152, RZ, RZ, R189 ;  /* 0x000000ffff987224 */ /* 0x000fc600078e00bd */
[----:B--2---:R1:W-:Y:S04]  /*282b0*/  STL [R1+0x704], R4 ;  /* 0x0007040401007387 */ /* 0x0043e80000100800 */
[----:B------:R2:W-:Y:S04]  /*282c0*/  STL [R1+0x6f8], R152 ;  /* 0x0006f89801007387 */ /* 0x0005e80000100800 */
[----:B----4-:R-:W4:Y:S01]  /*282d0*/  LDL.LU.64 R188, [R1+0x850] ;  /* 0x0008500001bc7983 */ /* 0x010f220000300a00 */
[----:B-1----:R-:W-:-:S03]  /*282e0*/  IMAD.MOV.U32 R4, RZ, RZ, R5 ;  /* 0x000000ffff047224 */ /* 0x002fc600078e0005 */
[----:B------:R-:W-:Y:S04]  /*282f0*/  STL [R1+0x70c], R18 ;  /* 0x00070c1201007387 */ /* 0x000fe80000100800 */
[----:B------:R1:W-:Y:S01]  /*28300*/  STL [R1+0x700], R4 ;  /* 0x0007000401007387 */ /* 0x0003e20000100800 */
[----:B--2---:R-:W-:-:S03]  /*28310*/  MOV R152, R19 ;  /* 0x0000001300987202 */ /* 0x004fc60000000f00 */
[----:B-1----:R-:W2:Y:S04]  /*28320*/  LDL.LU.64 R4, [R1+0x858] ;  /* 0x0008580001047983 */ /* 0x002ea80000300a00 */
        /* <DEDUP_REMOVED lines=17> */
[----:B------:R-:W-:Y:S04]  /*28440*/  STL [R1+0x728], R152 ;  /* 0x0007289801007387 */ /* 0x000fe80000100800 */
[----:B------:R1:W-:Y:S04]  /*28450*/  STL [R1+0x734], R10 ;  /* 0x0007340a01007387 */ /* 0x0003e80000100800 */
[----:B------:R-:W-:Y:S01]  /*28460*/  STL [R1+0x73c], R186 ;  /* 0x00073cba01007387 */ /* 0x000fe20000100800 */
[----:B-1----:R-:W-:-:S05]  /*28470*/  IMAD.MOV.U32 R10, RZ, RZ, R11 ;  /* 0x000000ffff0a7224 */ /* 0x002fca00078e000b */
[----:B------:R1:W-:Y:S01]  /*28480*/  STL [R1+0x730], R10 ;  /* 0x0007300a01007387 */ /* 0x0003e20000100800 */
[----:B------:R-:W-:-:S03]  /*28490*/  MOV R152, R187 ;  /* 0x000000bb00987202 */ /* 0x000fc60000000f00 */
[----:B-1----:R-:W3:Y:S04]  /*284a0*/  LDL.LU.64 R10, [R1+0x888] ;  /* 0x00088800010a7983 */ /* 0x002ee80000300a00 */
[----:B------:R-:W-:Y:S04]  /*284b0*/  STL [R1+0x744], R8 ;  /* 0x0007440801007387 */ /* 0x000fe80000100800 */
[----:B------:R1:W-:Y:S02]  /*284c0*/  STL [R1+0x738], R152 ;  /* 0x0007389801007387 */ /* 0x0003e40000100800 */
[----:B-1----:R-:W-:-:S02]  /*284d0*/  IMAD.MOV.U32 R152, RZ, RZ, R9 ;  /* 0x000000ffff987224 */ /* 0x002fc400078e0009 */
[----:B------:R-:W3:Y:S04]  /*284e0*/  LDL.LU.64 R8, [R1+0x890] ;  /* 0x0008900001087983 */ /* 0x000ee80000300a00 */
[----:B------:R-:W-:Y:S04]  /*284f0*/  STL [R1+0x740], R152 ;  /* 0x0007409801007387 */ /* 0x000fe80000100800 */
[----:B------:R1:W-:Y:S02]  /*28500*/  STL [R1+0x74c], R6 ;  /* 0x00074c0601007387 */ /* 0x0003e40000100800 */
[----:B-1----:R-:W-:Y:S01]  /*28510*/  IMAD.MOV.U32 R6, RZ, RZ, R7 ;  /* 0x000000ffff067224 */ /* 0x002fe200078e0007 */
[----:B------:R-:W-:Y:S01]  /*28520*/  MOV R195, R191 ;  /* 0x000000bf00c37202 */ /* 0x000fe20000000f00 */
[----:B------:R-:W-:Y:S01]  /*28530*/  IMAD.MOV.U32 R196, RZ, RZ, R190 ;  /* 0x000000ffffc47224 */ /* 0x000fe200078e00be */
[----:B------:R-:W-:Y:S04]  /*28540*/  STL [R1+0x754], R20 ;  /* 0x0007541401007387 */ /* 0x000fe80000100800 */
[----:B------:R1:W-:Y:S04]  /*28550*/  STL [R1+0x748], R6 ;  /* 0x0007480601007387 */ /* 0x0003e80000100800 */
[----:B-1----:R-:W3:Y:S01]  /*28560*/  LDL.LU.64 R6, [R1+0x898] ;  /* 0x0008980001067983 */ /* 0x002ee20000300a00 */
[----:B------:R-:W-:-:S03]  /*28570*/  MOV R20, R21 ;  /* 0x0000001500147202 */ /* 0x000fc60000000f00 */
[----:B----4-:R-:W-:Y:S04]  /*28580*/  STL [R1+0x75c], R188 ;  /* 0x00075cbc01007387 */ /* 0x010fe80000100800 */
[----:B------:R1:W-:Y:S02]  /*28590*/  STL [R1+0x750], R20 ;  /* 0x0007501401007387 */ /* 0x0003e40000100800 */
[----:B-1----:R-:W-:Y:S02]  /*285a0*/  IMAD.MOV.U32 R20, RZ, RZ, R189 ;  /* 0x000000ffff147224 */ /* 0x002fe400078e00bd */
[----:B------:R-:W4:Y:S04]  /*285b0*/  LDL.LU.64 R188, [R1+0x8a0] ;  /* 0x0008a00001bc7983 */ /* 0x000f280000300a00 */
[----:B------:R-:W-:Y:S04]  /*285c0*/  STL [R1+0x758], R20 ;  /* 0x0007581401007387 */ /* 0x000fe80000100800 */
[----:B--2---:R1:W-:Y:S04]  /*285d0*/  STL [R1+0x764], R4 ;  /* 0x0007640401007387 */ /* 0x0043e80000100800 */
[----:B------:R2:W-:Y:S01]  /*285e0*/  STL [R1+0x76c], R18 ;  /* 0x00076c1201007387 */ /* 0x0005e20000100800 */
[----:B-1----:R-:W-:Y:S01]  /*285f0*/  IMAD.MOV.U32 R4, RZ, RZ, R5 ;  /* 0x000000ffff047224 */ /* 0x002fe200078e0005 */
[----:B--2---:R-:W-:-:S04]  /*28600*/  MOV R18, R19 ;  /* 0x0000001300127202 */ /* 0x004fc80000000f00 */
[----:B------:R1:W-:Y:S04]  /*28610*/  STL [R1+0x760], R4 ;  /* 0x0007600401007387 */ /* 0x0003e80000100800 */
[----:B-1----:R-:W2:Y:S04]  /*28620*/  LDL.LU.64 R4, [R1+0x8a8] ;  /* 0x0008a80001047983 */ /* 0x002ea80000300a00 */
[----:B------:R-:W-:Y:S04]  /*28630*/  STL [R1+0x774], R2 ;  /* 0x0007740201007387 */ /* 0x000fe80000100800 */
[----:B------:R1:W-:Y:S02]  /*28640*/  STL [R1+0x768], R18 ;  /* 0x0007681201007387 */ /* 0x0003e40000100800 */
[----:B-1----:R-:W-:-:S02]  /*28650*/  IMAD.MOV.U32 R18, RZ, RZ, R3 ;  /* 0x000000ffff127224 */ /* 0x002fc400078e0003 */
[----:B------:R-:W2:Y:S04]  /*28660*/  LDL.LU.64 R2, [R1+0x8b0] ;  /* 0x0008b00001027983 */ /* 0x000ea80000300a00 */
[----:B------:R-:W-:Y:S04]  /*28670*/  STL [R1+0x770], R18 ;  /* 0x0007701201007387 */ /* 0x000fe80000100800 */
[----:B---3--:R1:W-:Y:S04]  /*28680*/  STL [R1+0x77c], R16 ;  /* 0x00077c1001007387 */ /* 0x0083e80000100800 */
[----:B------:R-:W3:Y:S01]  /*28690*/  LDL.LU.64 R190, [R1+0x8b8] ;  /* 0x0008b80001be7983 */ /* 0x000ee20000300a00 */
[----:B-1----:R-:W-:-:S05]  /*286a0*/  IMAD.MOV.U32 R16, RZ, RZ, R17 ;  /* 0x000000ffff107224 */ /* 0x002fca00078e0011 */
[----:B------:R-:W-:Y:S04]  /*286b0*/  STL [R1+0x778], R16 ;  /* 0x0007781001007387 */ /* 0x000fe80000100800 */
[----:B------:R1:W-:Y:S04]  /*286c0*/  STL [R1+0x784], R14 ;  /* 0x0007840e01007387 */ /* 0x0003e80000100800 */
[----:B------:R-:W3:Y:S01]  /*286d0*/  LDL.LU.64 R154, [R1+0x8c0] ;  /* 0x0008c000019a7983 */ /* 0x000ee20000300a00 */
[----:B-1----:R-:W-:-:S03]  /*286e0*/  MOV R14, R15 ;  /* 0x0000000f000e7202 */ /* 0x002fc60000000f00 */
[----:B------:R1:W-:Y:S04]  /*286f0*/  STL [R1+0x78c], R12 ;  /* 0x00078c0c01007387 */ /* 0x0003e80000100800 */
[----:B------:R-:W-:Y:S04]  /*28700*/  STL [R1+0x780], R14 ;  /* 0x0007800e01007387 */ /* 0x000fe80000100800 */
[----:B------:R-:W3:Y:S01]  /*28710*/  LDL.LU.64 R152, [R1+0x8c8] ;  /* 0x0008c80001987983 */ /* 0x000ee20000300a00 */
[----:B-1----:R-:W-:-:S03]  /*28720*/  IMAD.MOV.U32 R12, RZ, RZ, R13 ;  /* 0x000000ffff0c7224 */ /* 0x002fc600078e000d */
[----:B------:R-:W3:Y:S04]  /*28730*/  LDL.LU.64 R186, [R1+0x8d0] ;  /* 0x0008d00001ba7983 */ /* 0x000ee80000300a00 */
[----:B------:R-:W-:Y:S04]  /*28740*/  STL [R1+0x788], R12 ;  /* 0x0007880c01007387 */ /* 0x000fe80000100800 */
[----:B------:R1:W-:Y:S04]  /*28750*/  STL [R1+0x794], R10 ;  /* 0x0007940a01007387 */ /* 0x0003e80000100800 */
[----:B------:R-:W3:Y:S04]  /*28760*/  LDL.LU.64 R20, [R1+0x8d8] ;  /* 0x0008d80001147983 */ /* 0x000ee80000300a00 */
[----:B------:R-:W3:Y:S01]  /*28770*/  LDL.LU.64 R18, [R1+0x8e0] ;  /* 0x0008e00001127983 */ /* 0x000ee20000300a00 */
[----:B-1----:R-:W-:-:S05]  /*28780*/  IMAD.MOV.U32 R10, RZ, RZ, R11 ;  /* 0x000000ffff0a7224 */ /* 0x002fca00078e000b */
[----:B------:R-:W-:Y:S04]  /*28790*/  STL [R1+0x790], R10 ;  /* 0x0007900a01007387 */ /* 0x000fe80000100800 */
[----:B------:R1:W-:Y:S04]  /*287a0*/  STL [R1+0x79c], R8 ;  /* 0x00079c0801007387 */ /* 0x0003e80000100800 */
[----:B------:R-:W3:Y:S04]  /*287b0*/  LDL.LU.64 R16, [R1+0x8e8] ;  /* 0x0008e80001107983 */ /* 0x000ee80000300a00 */
[----:B------:R-:W3:Y:S01]  /*287c0*/  LDL.LU.64 R14, [R1+0x8f0] ;  /* 0x0008f000010e7983 */ /* 0x000ee20000300a00 */
[----:B-1----:R-:W-:-:S05]  /*287d0*/  MOV R8, R9 ;  /* 0x0000000900087202 */ /* 0x002fca0000000f00 */
[----:B------:R-:W-:Y:S04]  /*287e0*/  STL [R1+0x798], R8 ;  /* 0x0007980801007387 */ /* 0x000fe80000100800 */
[----:B------:R1:W-:Y:S04]  /*287f0*/  STL [R1+0x7a4], R6 ;  /* 0x0007a40601007387 */ /* 0x0003e80000100800 */
[----:B------:R-:W3:Y:S04]  /*28800*/  LDL.LU.64 R12, [R1+0x8f8] ;  /* 0x0008f800010c7983 */ /* 0x000ee80000300a00 */
[----:B------:R-:W3:Y:S01]  /*28810*/  LDL.LU.64 R10, [R1+0x900] ;  /* 0x00090000010a7983 */ /* 0x000ee20000300a00 */
[----:B-1----:R-:W-:-:S05]  /*28820*/  IMAD.MOV.U32 R6, RZ, RZ, R7 ;  /* 0x000000ffff067224 */ /* 0x002fca00078e0007 */
[----:B------:R1:W-:Y:S04]  /*28830*/  STL [R1+0x7a0], R6 ;  /* 0x0007a00601007387 */ /* 0x0003e80000100800 */
[----:B----4-:R-:W-:Y:S04]  /*28840*/  STL [R1+0x7ac], R188 ;  /* 0x0007acbc01007387 */ /* 0x010fe80000100800 */
[----:B------:R-:W4:Y:S01]  /*28850*/  LDL.LU.64 R8, [R1+0x908] ;  /* 0x0009080001087983 */ /* 0x000f220000300a00 */
[----:B------:R-:W-:-:S03]  /*28860*/  IMAD.MOV.U32 R185, RZ, RZ, R189 ;  /* 0x000000ffffb97224 */ /* 0x000fc600078e00bd */
[----:B-1----:R-:W4:Y:S04]  /*28870*/  LDL.LU.64 R6, [R1+0x910] ;  /* 0x0009100001067983 */ /* 0x002f280000300a00 */
[----:B------:R1:W-:Y:S04]  /*28880*/  STL [R1+0x7a8], R185 ;  /* 0x0007a8b901007387 */ /* 0x0003e80000100800 */
[----:B--2---:R2:W-:Y:S01]  /*28890*/  STL [R1+0x7b4], R4 ;  /* 0x0007b40401007387 */ /* 0x0045e20000100800 */
[----:B-1----:R-:W-:-:S03]  /*288a0*/  MOV R185, R5 ;  /* 0x0000000500b97202 */ /* 0x002fc60000000f00 */
[----:B------:R-:W4:Y:S04]  /*288b0*/  LDL.LU.64 R188, [R1+0x918] ;  /* 0x0009180001bc7983 */ /* 0x000f280000300a00 */
[----:B--2---:R-:W2:Y:S04]  /*288c0*/  LDL.LU.64 R4, [R1+0x920] ;  /* 0x0009200001047983 */ /* 0x004ea80000300a00 */
[----:B------:R1:W-:Y:S02]  /*288d0*/  STL [R1+0x7b0], R185 ;  /* 0x0007b0b901007387 */ /* 0x0003e40000100800 */
[----:B-1----:R-:W-:-:S02]  /*288e0*/  IMAD.MOV.U32 R185, RZ, RZ, R3 ;  /* 0x000000ffffb97224 */ /* 0x002fc400078e0003 */
[----:B------:R1:W-:Y:S04]  /*288f0*/  STL [R1+0x7bc], R2 ;  /* 0x0007bc0201007387 */ /* 0x0003e80000100800 */
[----:B-1----:R-:W2:Y:S04]  /*28900*/  LDL.LU.64 R2, [R1+0x928] ;  /* 0x0009280001027983 */ /* 0x002ea80000300a00 */
[----:B------:R1:W-:Y:S04]  /*28910*/  STL [R1+0x7b8], R185 ;  /* 0x0007b8b901007387 */ /* 0x0003e80000100800 */
[----:B---3--:R3:W-:Y:S01]  /*28920*/  STL [R1+0x7c4], R190 ;  /* 0x0007c4be01007387 */ /* 0x0087e20000100800 */
[----:B-1----:R-:W-:-:S03]  /*28930*/  IMAD.MOV.U32 R185, RZ, RZ, R191 ;  /* 0x000000ffffb97224 */ /* 0x002fc600078e00bf */
[----:B------:R-:W-:Y:S04]  /*28940*/  STL [R1+0x7cc], R154 ;  /* 0x0007cc9a01007387 */ /* 0x000fe80000100800 */
[----:B------:R1:W-:Y:S04]  /*28950*/  STL [R1+0x7c0], R185 ;  /* 0x0007c0b901007387 */ /* 0x0003e80000100800 */
[----:B---3--:R-:W3:Y:S01]  /*28960*/  LDL.LU.64 R190, [R1+0x930] ;  /* 0x0009300001be7983 */ /* 0x008ee20000300a00 */
[----:B-1----:R-:W-:-:S03]  /*28970*/  MOV R185, R155 ;  /* 0x0000009b00b97202 */ /* 0x002fc60000000f00 */
[----:B------:R1:W5:Y:S04]  /*28980*/  LDL.LU.64 R154, [R1+0xc20] ;  /* 0x000c2000019a7983 */ /* 0x0003680000300a00 */
[----:B------:R-:W-:Y:S04]  /*28990*/  STL [R1+0x7d4], R152 ;  /* 0x0007d49801007387 */ /* 0x000fe80000100800 */
[----:B------:R1:W-:Y:S02]  /*289a0*/  STL [R1+0x7c8], R185 ;  /* 0x0007c8b901007387 */ /* 0x0003e40000100800 */
[----:B-1----:R-:W-:-:S02]  /*289b0*/  IMAD.MOV.U32 R185, RZ, RZ, R153 ;  /* 0x000000ffffb97224 */ /* 0x002fc400078e0099 */
[----:B------:R1:W5:Y:S04]  /*289c0*/  LDL.LU.64 R152, [R1+0xc18] ;  /* 0x000c180001987983 */ /* 0x0003680000300a00 */
[----:B------:R1:W-:Y:S04]  /*289d0*/  STL [R1+0x7dc], R186 ;  /* 0x0007dcba01007387 */ /* 0x0003e80000100800 */
[----:B------:R1:W-:Y:S04]  /*289e0*/  STL [R1+0x7d0], R185 ;  /* 0x0007d0b901007387 */ /* 0x0003e80000100800 */
[----:B-1----:R1:W5:Y:S01]  /*289f0*/  LDL.LU R186, [R1+0xc10] ;  /* 0x000c100001ba7983 */ /* 0x0023620000300800 */
[----:B------:R-:W-:-:S03]  /*28a00*/  IMAD.MOV.U32 R185, RZ, RZ, R187 ;  /* 0x000000ffffb97224 */ /* 0x000fc600078e00bb */
[----:B------:R-:W-:Y:S04]  /*28a10*/  STL [R1+0x7e4], R20 ;  /* 0x0007e41401007387 */ /* 0x000fe80000100800 */
[----:B------:R1:W-:Y:S02]  /*28a20*/  STL [R1+0x7d8], R185 ;  /* 0x0007d8b901007387 */ /* 0x0003e40000100800 */
[----:B-1----:R-:W-:Y:S02]  /*28a30*/  MOV R185, R21 ;  /* 0x0000001500b97202 */ /* 0x002fe40000000f00 */
[----:B------:R1:W5:Y:S04]  /*28a40*/  LDL.LU.64 R20, [R1+0xc08] ;  /* 0x000c080001147983 */ /* 0x0003680000300a00 */
[----:B------:R-:W-:Y:S04]  /*28a50*/  STL [R1+0x7ec], R18 ;  /* 0x0007ec1201007387 */ /* 0x000fe80000100800 */
[----:B------:R1:W-:Y:S02]  /*28a60*/  STL [R1+0x7e0], R185 ;  /* 0x0007e0b901007387 */ /* 0x0003e40000100800 */
[----:B-1----:R-:W-:-:S02]  /*28a70*/  IMAD.MOV.U32 R185, RZ, RZ, R19 ;  /* 0x000000ffffb97224 */ /* 0x002fc400078e0013 */
[----:B------:R1:W5:Y:S04]  /*28a80*/  LDL.LU.64 R18, [R1+0xc00] ;  /* 0x000c000001127983 */ /* 0x0003680000300a00 */
[----:B------:R-:W-:Y:S04]  /*28a90*/  STL [R1+0x7f4], R16 ;  /* 0x0007f41001007387 */ /* 0x000fe80000100800 */
[----:B------:R1:W-:Y:S02]  /*28aa0*/  STL [R1+0x7e8], R185 ;  /* 0x0007e8b901007387 */ /* 0x0003e40000100800 */
[----:B-1----:R-:W-:-:S02]  /*28ab0*/  IMAD.MOV.U32 R185, RZ, RZ, R17 ;  /* 0x000000ffffb97224 */ /* 0x002fc400078e0011 */
[----:B------:R1:W5:Y:S04]  /*28ac0*/  LDL.LU.64 R16, [R1+0xbf8] ;  /* 0x000bf80001107983 */ /* 0x0003680000300a00 */
[----:B------:R-:W-:Y:S04]  /*28ad0*/  STL [R1+0x7fc], R14 ;  /* 0x0007fc0e01007387 */ /* 0x000fe80000100800 */
[----:B------:R1:W-:Y:S02]  /*28ae0*/  STL [R1+0x7f0], R185 ;  /* 0x0007f0b901007387 */ /* 0x0003e40000100800 */
[----:B-1----:R-:W-:-:S02]  /*28af0*/  MOV R185, R15 ;  /* 0x0000000f00b97202 */ /* 0x002fc40000000f00 */
[----:B------:R1:W5:Y:S01]  /*28b00*/  LDL.LU.64 R14, [R1+0xbf0] ;  /* 0x000bf000010e7983 */ /* 0x0003620000300a00 */
[----:B------:R-:W-:-:S04]  /*28b10*/  SHF.R.S32.HI R24, RZ, 0x1f, R180 ;  /* 0x0000001fff187819 */ /* 0x000fc800000114b4 */
[----:B------:R-:W-:Y:S01]  /*28b20*/  LEA.HI R24, R24, R180, RZ, 0x7 ;  /* 0x000000b418187211 */ /* 0x000fe200078f38ff */
[----:B------:R-:W-:Y:S04]  /*28b30*/  STL [R1+0x804], R12 ;  /* 0x0008040c01007387 */ /* 0x000fe80000100800 */
[----:B------:R1:W-:Y:S02]  /*28b40*/  STL [R1+0x7f8], R185 ;  /* 0x0007f8b901007387 */ /* 0x0003e40000100800 */
[----:B-1----:R-:W-:Y:S02]  /*28b50*/  IMAD.MOV.U32 R185, RZ, RZ, R13 ;  /* 0x000000ffffb97224 */ /* 0x002fe400078e000d */
[----:B------:R1:W5:Y:S04]  /*28b60*/  LDL.LU.64 R12, [R1+0xbe8] ;  /* 0x000be800010c7983 */ /* 0x0003680000300a00 */
[----:B------:R-:W-:Y:S04]  /*28b70*/  STL [R1+0x80c], R10 ;  /* 0x00080c0a01007387 */ /* 0x000fe80000100800 */
[----:B------:R1:W-:Y:S02]  /*28b80*/  STL [R1+0x800], R185 ;  /* 0x000800b901007387 */ /* 0x0003e40000100800 */
[----:B-1----:R-:W-:-:S02]  /*28b90*/  IMAD.MOV.U32 R185, RZ, RZ, R11 ;  /* 0x000000ffffb97224 */ /* 0x002fc400078e000b */
[----:B------:R1:W5:Y:S04]  /*28ba0*/  LDL.LU.64 R10, [R1+0xbe0] ;  /* 0x000be000010a7983 */ /* 0x0003680000300a00 */
[----:B----4-:R-:W-:Y:S04]  /*28bb0*/  STL [R1+0x814], R8 ;  /* 0x0008140801007387 */ /* 0x010fe80000100800 */
[----:B------:R4:W-:Y:S02]  /*28bc0*/  STL [R1+0x808], R185 ;  /* 0x000808b901007387 */ /* 0x0009e40000100800 */
[----:B----4-:R-:W-:-:S02]  /*28bd0*/  MOV R185, R9 ;  /* 0x0000000900b97202 */ /* 0x010fc40000000f00 */
[----:B------:R1:W5:Y:S04]  /*28be0*/  LDL.LU.64 R8, [R1+0xbd8] ;  /* 0x000bd80001087983 */ /* 0x0003680000300a00 */
[----:B------:R-:W-:Y:S04]  /*28bf0*/  STL [R1+0x81c], R6 ;  /* 0x00081c0601007387 */ /* 0x000fe80000100800 */
[----:B------:R4:W-:Y:S02]  /*28c00*/  STL [R1+0x810], R185 ;  /* 0x000810b901007387 */ /* 0x0009e40000100800 */
[----:B----4-:R-:W-:-:S02]  /*28c10*/  IMAD.MOV.U32 R185, RZ, RZ, R7 ;  /* 0x000000ffffb97224 */ /* 0x010fc400078e0007 */
[----:B------:R1:W5:Y:S04]  /*28c20*/  LDL.LU.64 R6, [R1+0xbd0] ;  /* 0x000bd00001067983 */ /* 0x0003680000300a00 */
[----:B------:R-:W-:Y:S04]  /*28c30*/  STL [R1+0x824], R188 ;  /* 0x000824bc01007387 */ /* 0x000fe80000100800 */
[----:B------:R4:W-:Y:S02]  /*28c40*/  STL [R1+0x818], R185 ;  /* 0x000818b901007387 */ /* 0x0009e40000100800 */
[----:B----4-:R-:W-:-:S02]  /*28c50*/  IMAD.MOV.U32 R185, RZ, RZ, R189 ;  /* 0x000000ffffb97224 */ /* 0x010fc400078e00bd */
[----:B------:R1:W5:Y:S04]  /*28c60*/  LDL.LU.64 R188, [R1+0xbc8] ;  /* 0x000bc80001bc7983 */ /* 0x0003680000300a00 */
[----:B--2---:R-:W-:Y:S04]  /*28c70*/  STL [R1+0x82c], R4 ;  /* 0x00082c0401007387 */ /* 0x004fe80000100800 */
[----:B------:R2:W-:Y:S02]  /*28c80*/  STL [R1+0x820], R185 ;  /* 0x000820b901007387 */ /* 0x0005e40000100800 */
[----:B--2---:R-:W-:-:S02]  /*28c90*/  MOV R185, R5 ;  /* 0x0000000500b97202 */ /* 0x004fc40000000f00 */
[----:B------:R1:W5:Y:S04]  /*28ca0*/  LDL.LU.64 R4, [R1+0xbc0] ;  /* 0x000bc00001047983 */ /* 0x0003680000300a00 */
[----:B------:R2:W-:Y:S04]  /*28cb0*/  STL [R1+0x828], R185 ;  /* 0x000828b901007387 */ /* 0x0005e80000100800 */
[----:B------:R4:W-:Y:S01]  /*28cc0*/  STL [R1+0x834], R2 ;  /* 0x0008340201007387 */ /* 0x0009e20000100800 */
[----:B--2---:R-:W-:Y:S01]  /*28cd0*/  IMAD.MOV.U32 R185, RZ, RZ, R3 ;  /* 0x000000ffffb97224 */ /* 0x004fe200078e0003 */
[----:B------:R-:W-:Y:S01]  /*28ce0*/  SHF.R.S32.HI R180, RZ, 0x7, R24 ;  /* 0x00000007ffb47819 */ /* 0x000fe20000011418 */
[----:B------:R-:W-:Y:S01]  /*28cf0*/  USHF.R.S32.HI UR11, URZ, 0x1f, UR6 ;  /* 0x0000001f3f0b7899 */ /* 0x000fe20008011406 */
[----:B----4-:R1:W5:Y:S04]  /*28d00*/  LDL.LU.64 R2, [R1+0xbb8] ;  /* 0x000bb80001027983 */ /* 0x0103680000300a00 */
[----:B------:R2:W-:Y:S01]  /*28d10*/  STL [R1+0x830], R185 ;  /* 0x000830b901007387 */ /* 0x0005e20000100800 */
[----:B------:R-:W-:Y:S01]  /*28d20*/  USHF.R.S32.HI UR12, URZ, 0x1f, UR7 ;  /* 0x0000001f3f0c7899 */ /* 0x000fe20008011407 */
[----:B------:R-:W-:-:S02]  /*28d30*/  CS2R R120, SRZ ;  /* 0x0000000000787805 */ /* 0x000fc4000001ff00 */
[----:B---3--:R-:W-:Y:S01]  /*28d40*/  STL [R1+0x83c], R190 ;  /* 0x00083cbe01007387 */ /* 0x008fe20000100800 */
[----:B--2---:R-:W-:Y:S01]  /*28d50*/  IMAD.MOV.U32 R185, RZ, RZ, R191 ;  /* 0x000000ffffb97224 */ /* 0x004fe200078e00bf */
[----:B------:R-:W-:Y:S02]  /*28d60*/  CS2R R122, SRZ ;  /* 0x00000000007a7805 */ /* 0x000fe4000001ff00 */
[----:B------:R-:W-:Y:S02]  /*28d70*/  CS2R R124, SRZ ;  /* 0x00000000007c7805 */ /* 0x000fe4000001ff00 */
[----:B------:R-:W-:Y:S02]  /*28d80*/  CS2R R126, SRZ ;  /* 0x00000000007e7805 */ /* 0x000fe4000001ff00 */
[----:B------:R-:W-:Y:S01]  /*28d90*/  CS2R R128, SRZ ;  /* 0x0000000000807805 */ /* 0x000fe2000001ff00 */
[----:B------:R2:W-:Y:S01]  /*28da0*/  STL [R1+0x838], R185 ;  /* 0x000838b901007387 */ /* 0x0005e20000100800 */
        /* <DEDUP_REMOVED lines=9> */
[----:B--2---:R-:W-:Y:S02]  /*28e40*/  MOV R185, RZ ;  /* 0x000000ff00b97202 */ /* 0x004fe40000000f00 */
        /* <DEDUP_REMOVED lines=49> */
[----:B------:R-:W-:Y:S01]  /*29160*/  CS2R R54, SRZ ;  /* 0x0000000000367805 */ /* 0x000fe2000001ff00 */
[----:B------:R-:W-:Y:S01]  /*29170*/  VIADD R180, R180, 0xfffffffb ;  /* 0xfffffffbb4b47836 */ /* 0x000fe20000000000 */
[----:B------:R-:W-:-:S02]  /*29180*/  USHF.L.U32 UR4, UR6, 0x2, URZ ;  /* 0x0000000206047899 */ /* 0x000fc4000800063f */
[----:B------:R-:W-:Y:S02]  /*29190*/  USHF.L.U32 UR5, UR7, 0x2, URZ ;  /* 0x0000000207057899 */ /* 0x000fe4000800063f */
[----:B------:R-:W-:Y:S01]  /*291a0*/  USHF.L.U64.HI UR6, UR6, 0x2, UR11 ;  /* 0x0000000206067899 */ /* 0x000fe2000801020b */
[----:B------:R-:W-:Y:S01]  /*291b0*/  UMOV UR60, 0x4 ;  /* 0x00000004003c7882 */ /* 0x000fe20000000000 */
[----:B------:R-:W-:Y:S01]  /*291c0*/  USHF.L.U64.HI UR7, UR7, 0x2, UR12 ;  /* 0x0000000207077899 */ /* 0x000fe2000801020c */
[----:B-1----:R-:W-:-:S11]  /*291d0*/  UMOV UR11, 0xffffffff ;  /* 0xffffffff000b7882 */ /* 0x002fd60000000000 */
.L_x_1:
[----:B------:R-:W-:Y:S01]  /*291e0*/  UIADD3 UR11, UR11, 0x1, URZ ;  /* 0x000000010b0b7890 */ /* 0x000fe2000fffe03f */
[----:B------:R-:W-:-:S04]  /*291f0*/  DEPBAR.LE SB0, 0x8 ;  /* 0x000082000000791a */ /* 0x000fc80000000000 */
[----:B------:R-:W-:Y:S01]  /*29200*/  BAR.SYNC.DEFER_BLOCKING 0x0 ;  /* 0x0000000000007b1d */ /* 0x000fe20000010000 */
[----:B------:R-:W-:Y:S02]  /*29210*/  UISETP.GT.AND UP0, UPT, UR11, 0x5, UPT ;  /* 0x000000050b00788c */ /* 0x000fe4000bf04270 */
[----:B------:R-:W-:Y:S02]  /*29220*/  UIADD3 UR60, UR60, 0x1, URZ ;  /* 0x000000013c3c7890 */ /* 0x000fe4000fffe03f */
[----:B------:R-:W-:-:S03]  /*29230*/  USEL UR11, UR11, URZ, !UP0 ;  /* 0x0000003f0b0b7287 */ /* 0x000fc6000c000000 */
[----:B------:R-:W1:Y:S01]  /*29240*/  LDC R190, c[0x0][0x230] ;  /* 0x00008c00ffbe7b82 */ /* 0x000e620000000800 */
[----:B------:R-:W-:Y:S01]  /*29250*/  UMOV UR37, 0x40000040 ;  /* 0x4000004000257882 */ /* 0x000fe20000000000 */
[----:B------:R-:W-:Y:S01]  /*29260*/  UMOV UR39, 0x40000040 ;  /* 0x4000004000277882 */ /* 0x000fe20000000000 */
[----:B------:R-:W-:Y:S01]  /*29270*/  ULEA UR13, UR11, UR10, 0xf ;  /* 0x0000000a0b0d7291 */ /* 0x000fe2000f8e783f */
[----:B-----5:R2:W-:Y:S01]  /*29280*/  STL [R1+0xbc8], R189 ;  /* 0x000bc8bd01007387 */ /* 0x0205e20000100800 */
[----:B------:R-:W-:Y:S02]  /*29290*/  ULEA UR12, UR11, UR10, 0x11 ;  /* 0x0000000a0b0c7291 */ /* 0x000fe4000f8e883f */
[----:B------:R-:W-:Y:S01]  /*292a0*/  UIADD3 UR13, UR13, 0xc0000, URZ ;  /* 0x000c00000d0d7890 */ /* 0x000fe2000fffe03f */
[----:B------:R-:W3:Y:S01]  /*292b0*/  LDC R180, c[0x0][0x230] ;  /* 0x00008c00ffb47b82 */ /* 0x000ee20000000800 */
[----:B------:R-:W-:Y:S01]  /*292c0*/  USHF.R.U32.HI UR12, URZ, 0x4, UR12 ;  /* 0x000000043f0c7899 */ /* 0x000fe2000801160c */
[----:B------:R4:W-:Y:S01]  /*292d0*/  STL [R1+0xbc4], R188 ;  /* 0x000bc4bc01007387 */ /* 0x0009e20000100800 */
[----:B------:R-:W-:-:S02]  /*292e0*/  USHF.R.U32.HI UR13, URZ, 0x4, UR13 ;  /* 0x000000043f0d7899 */ /* 0x000fc4000801160d */
[----:B------:R-:W-:Y:S01]  /*292f0*/  USGXT.U32 UR36, UR12, 0xe ;  /* 0x0000000e0c24789a */ /* 0x000fe20008000000 */
[----:B------:R4:W-:Y:S01]  /*29300*/  STL [R1+0xbc0], R5 ;  /* 0x000bc00501007387 */ /* 0x0009e20000100800 */
[----:B------:R-:W-:Y:S02]  /*29310*/  USGXT.U32 UR38, UR13, 0xe ;  /* 0x0000000e0d26789a */ /* 0x000fe40008000000 */
[----:B------:R-:W-:Y:S01]  /*29320*/  UIADD3 UR40, UP0, UR36, 0x2, URZ ;  /* 0x0000000224287890 */ /* 0x000fe2000ff1e03f */
[----:B------:R-:W-:Y:S01]  /*29330*/  WARPGROUP.ARRIVE ;  /* 0x00000000000079c5 */ /* 0x000fe20000000000 */
[----:B------:R-:W-:Y:S01]  /*29340*/  UIADD3 UR42, UP1, UR38, 0x2, URZ ;  /* 0x00000002262a7890 */ /* 0x000fe2000ff3e03f */
[----:B------:R4:W-:Y:S01]  /*29350*/  STL [R1+0xbbc], R3 ;  /* 0x000bbc0301007387 */ /* 0x0009e20000100800 */
[----:B------:R-:W-:Y:S01]  /*29360*/  UMOV UR12, URZ ;  /* 0x0000003f000c7c82 */ /* 0x000fe20008000000 */
[----:B------:R-:W-:Y:S01]  /*29370*/  UMOV UR13, URZ ;  /* 0x0000003f000d7c82 */ /* 0x000fe20008000000 */
[----:B------:R-:W-:Y:S01]  /*29380*/  UIADD3.X UR41, UR12, 0x40000040, URZ, UP0, !UPT ;  /* 0x400000400c297890 */ /* 0x000fe200087fe43f */
[----:B------:R-:W-:Y:S01]  /*29390*/  HGMMA.64x64x8.F32.TF32 R120, gdesc[UR36], R120 ;  /* 0x04e00000247879f0 */ /* 0x000fe20008702878 */
[----:B------:R-:W-:Y:S01]  /*293a0*/  UIADD3.X UR43, UR13, 0x40000040, URZ, UP1, !UPT ;  /* 0x400000400d2b7890 */ /* 0x000fe20008ffe43f */
[----:B-1----:R-:W-:Y:S01]  /*293b0*/  VIADD R190, R190, 0x7f ;  /* 0x0000007fbebe7836 */ /* 0x002fe20000000000 */
[----:B------:R-:W-:Y:S01]  /*293c0*/  UIADD3.64 UR52, UR40, 0x2, URZ ;  /* 0x0000000228347897 */ /* 0x000fe2000fffe03f */
[----:B------:R1:W-:Y:S01]  /*293d0*/  STL [R1+0xbb8], R0 ;  /* 0x000bb80001007387 */ /* 0x0003e20000100800 */
[----:B------:R-:W-:-:S02]  /*293e0*/  UIADD3.64 UR54, UR42, 0x2, URZ ;  /* 0x000000022a367897 */ /* 0x000fc4000fffe03f */
[----:B------:R-:W-:Y:S01]  /*293f0*/  UIADD3.64 UR56, UR40, 0x4, URZ ;  /* 0x0000000428387897 */ /* 0x000fe2000fffe03f */
[----:B------:R-:W-:Y:S01]  /*29400*/  SHF.R.S32.HI R187, RZ, 0x1f, R190 ;  /* 0x0000001fffbb7819 */ /* 0x000fe200000114be */
[----:B------:R-:W-:Y:S01]  /*29410*/  UIADD3.64 UR58, UR42, 0x4, URZ ;  /* 0x000000042a3a7897 */ /* 0x000fe2000fffe03f */
[----:B---3--:R-:W-:Y:S01]  /*29420*/  IADD3 R180, R180, -0x280, RZ ;  /* 0xfffffd80b4b47810 */ /* 0x008fe20007ffe0ff */
[----:B------:R-:W-:Y:S01]  /*29430*/  UIADD3.64 UR16, UR40, 0x7fe, URZ ;  /* 0x000007fe28107897 */ /* 0x000fe2000fffe03f */
[----:B------:R-:W-:Y:S01]  /*29440*/  LEA.HI R187, R187, R190, RZ, 0x7 ;  /* 0x000000bebbbb7211 */ /* 0x000fe200078f38ff */
[----:B------:R-:W-:Y:S01]  /*29450*/  UIADD3.64 UR18, UR42, 0x1fe, URZ ;  /* 0x000001fe2a127897 */ /* 0x000fe2000fffe03f */
[----:B--2---:R-:W2:Y:S01]  /*29460*/  LDL.LU R189, [R1+0x40] ;  /* 0x0000400001bd7983 */ /* 0x004ea20000300800 */
[----:B------:R-:W-:Y:S01]  /*29470*/  UIADD3.64 UR12, UR40, 0x800, URZ ;  /* 0x00000800280c7897 */ /* 0x000fe2000fffe03f */
[----:B------:R-:W-:Y:S01]  /*29480*/  SHF.R.S32.HI R187, RZ, 0x7, R187 ;  /* 0x00000007ffbb7819 */ /* 0x000fe200000114bb */
[----:B------:R-:W-:Y:S01]  /*29490*/  UIADD3.64 UR14, UR42, 0x200, URZ ;  /* 0x000002002a0e7897 */ /* 0x000fe2000fffe03f */
[----:B------:R-:W-:Y:S01]  /*294a0*/  IMAD R180, R185, -0x80, R180 ;  /* 0xffffff80b9b47824 */ /* 0x000fe200078e02b4 */
[----:B------:R-:W-:Y:S01]  /*294b0*/  UIADD3.64 UR48, UR40, 0x1000, URZ ;  /* 0x0000100028307897 */ /* 0x000fe2000fffe03f */
[----:B----4-:R-:W3:Y:S01]  /*294c0*/  LDL.LU R188, [R1+0x44] ;  /* 0x0000440001bc7983 */ /* 0x010ee20000300800 */
[----:B------:R-:W-:Y:S01]  /*294d0*/  UIADD3.64 UR50, UR42, 0x400, URZ ;  /* 0x000004002a327897 */ /* 0x000fe2000fffe03f */
[----:B------:R-:W-:Y:S01]  /*294e0*/  VIADD R187, R187, 0xfffffffb ;  /* 0xfffffffbbbbb7836 */ /* 0x000fe20000000000 */
[----:B------:R-:W-:Y:S01]  /*294f0*/  UIADD3.64 UR32, UR40, 0x1002, URZ ;  /* 0x0000100228207897 */ /* 0x000fe2000fffe03f */
[----:B------:R-:W-:Y:S01]  /*29500*/  ISETP.GT.AND P1, PT, R180, RZ, PT ;  /* 0x000000ffb400720c */ /* 0x000fe20003f24270 */
[----:B------:R-:W-:Y:S01]  /*29510*/  UIADD3.64 UR34, UR42, 0x402, URZ ;  /* 0x000004022a227897 */ /* 0x000fe2000fffe03f */
[----:B------:R-:W4:Y:S01]  /*29520*/  LDL.LU R5, [R1+0x4c] ;  /* 0x00004c0001057983 */ /* 0x000f220000300800 */
[----:B------:R-:W-:Y:S01]  /*29530*/  UIADD3.64 UR28, UR40, 0x1004, URZ ;  /* 0x00001004281c7897 */ /* 0x000fe2000fffe03f */
[----:B------:R-:W-:Y:S01]  /*29540*/  ISETP.GE.AND P0, PT, R185, R187, PT ;  /* 0x000000bbb900720c */ /* 0x000fe20003f06270 */
[----:B------:R-:W-:-:S02]  /*29550*/  UIADD3.64 UR30, UR42, 0x404, URZ ;  /* 0x000004042a1e7897 */ /* 0x000fc4000fffe03f */
[----:B------:R-:W-:Y:S02]  /*29560*/  UIADD3.64 UR24, UR40, 0x17fe, URZ ;  /* 0x000017fe28187897 */ /* 0x000fe4000fffe03f */
[----:B------:R-:W-:Y:S02]  /*29570*/  UIADD3.64 UR26, UR42, 0x5fe, URZ ;  /* 0x000005fe2a1a7897 */ /* 0x000fe4000fffe03f */
[----:B------:R-:W-:Y:S02]  /*29580*/  UIADD3.64 UR20, UR40, 0x1800, URZ ;  /* 0x0000180028147897 */ /* 0x000fe4000fffe03f */
[----:B------:R-:W-:Y:S02]  /*29590*/  UIADD3.64 UR22, UR42, 0x600, URZ ;  /* 0x000006002a167897 */ /* 0x000fe4000fffe03f */
[----:B------:R-:W-:Y:S02]  /*295a0*/  UIADD3.64 UR36, UR40, 0x1fe, URZ ;  /* 0x000001fe28247897 */ /* 0x000fe4000fffe03f */
[----:B------:R-:W-:Y:S01]  /*295b0*/  UIADD3.64 UR44, UR40, 0x200, URZ ;  /* 0x00000200282c7897 */ /* 0x000fe2000fffe03f */
[----:B------:R-:W-:Y:S01]  /*295c0*/  UMOV UR46, UR42 ;  /* 0x0000002a002e7c82 */ /* 0x000fe20008000000 */
[----:B------:R-:W-:Y:S01]  /*295d0*/  UMOV UR47, UR43 ;  /* 0x0000002b002f7c82 */ /* 0x000fe20008000000 */
[----:B------:R-:W-:Y:S01]  /*295e0*/  HGMMA.64x64x8.F32.TF32 R120, gdesc[UR40], R120 ;  /* 0x04e00000287879f0 */ /* 0x000fe20008702878 */
[----:B------:R-:W-:Y:S01]  /*295f0*/  UISETP.GT.AND UP0, UPT, UR60, 0x5, UPT ;  /* 0x000000053c00788c */ /* 0x000fe2000bf04270 */
[----:B------:R-:W4:Y:S02]  /*29600*/  LDL.LU R3, [R1+0x50] ;  /* 0x0000500001037983 */ /* 0x000f240000300800 */
[----:B------:R-:W-:Y:S01]  /*29610*/  HGMMA.64x64x8.F32.TF32 R120, gdesc[UR52], R120 ;  /* 0x04e00000347879f0 */ /* 0x000fe20008702878 */
[----:B------:R-:W-:Y:S01]  /*29620*/  UMOV UR52, UR18 ;  /* 0x0000001200347c82 */ /* 0x000fe20008000000 */
[----:B------:R-:W-:Y:S01]  /*29630*/  UMOV UR53, UR19 ;  /* 0x0000001300357c82 */ /* 0x000fe20008000000 */
[----:B------:R-:W-:Y:S01]  /*29640*/  SEL R187, RZ, 0x4, !P1 ;  /* 0x00000004ffbb7807 */ /* 0x000fe20004800000 */
[----:B------:R-:W-:Y:S01]  /*29650*/  USEL UR60, UR60, URZ, !UP0 ;  /* 0x0000003f3c3c7287 */ /* 0x000fe2000c000000 */
[----:B-1----:R-:W4:Y:S01]  /*29660*/  LDL.LU R0, [R1+0x54] ;  /* 0x0000540001007983 */ /* 0x002f220000300800 */
[----:B------:R-:W-:Y:S01]  /*29670*/  HGMMA.64x64x8.F32.TF32 R120, gdesc[UR56], R120 ;  /* 0x04e00000387879f0 */ /* 0x000fe20008702878 */
[----:B------:R-:W-:Y:S01]  /*29680*/  UMOV UR56, UR14 ;  /* 0x0000000e00387c82 */ /* 0x000fe20008000000 */
[----:B------:R-:W-:-:S02]  /*29690*/  UMOV UR57, UR15 ;  /* 0x0000000f00397c82 */ /* 0x000fc40008000000 */
[----:B------:R-:W-:Y:S01]  /*296a0*/  HGMMA.64x64x8.F32.TF32 R120, gdesc[UR16], R120 ;  /* 0x04e00000107879f0 */ /* 0x000fe20008702878 */
[----:B------:R-:W-:Y:S02]  /*296b0*/  UIADD3.64 UR16, UR40, 0x1802, URZ ;  /* 0x0000180228107897 */ /* 0x000fe4000fffe03f */
[----:B------:R-:W-:Y:S01]  /*296c0*/  UIADD3.64 UR18, UR42, 0x602, URZ ;  /* 0x000006022a127897 */ /* 0x000fe2000fffe03f */
[----:B------:R-:W-:Y:S01]  /*296d0*/  HGMMA.64x64x8.F32.TF32 R120, gdesc[UR12], R120 ;  /* 0x04e000000c7879f0 */ /* 0x000fe20008702878 */
[----:B------:R-:W-:Y:S02]  /*296e0*/  UIADD3.64 UR12, UR40, 0x802, URZ ;  /* 0x00000802280c7897 */ /* 0x000fe4000fffe03f */
[----:B------:R-:W-:-:S09]  /*296f0*/  UIADD3.64 UR14, UR42, 0x202, URZ ;  /* 0x000002022a0e7897 */ /* 0x000fd2000fffe03f */
        /* <DEDUP_REMOVED lines=8> */
[----:B------:R-:W-:Y:S01]  /*29780*/  UIADD3.64 UR14, UR42, 0x604, URZ ;  /* 0x000006042a0e7897 */ /* 0x000fe2000fffe03f */
[----:B------:R-:W-:Y:S01]  /*29790*/  HGMMA.64x64x8.F32.TF32 R120, gdesc[UR48], R120 ;  /* 0x04e00000307879f0 */ /* 0x000fe20008702878 */
[----:B------:R-:W-:-:S03]  /*297a0*/  UIADD3.64 UR48, UR42, 0x202, URZ ;  /* 0x000002022a307897 */ /* 0x000fc6000fffe03f */
        /* <DEDUP_REMOVED lines=15> */
[----:B------:R-:W-:Y:S01]  /*298a0*/  UIADD3.64 UR44, UR40, 0x202, URZ ;  /* 0x00000202282c7897 */ /* 0x000fe2000fffe03f */
[----:B------:R-:W-:Y:S01]  /*298b0*/  UMOV UR46, UR54 ;  /* 0x00000036002e7c82 */ /* 0x000fe20008000000 */
[----:B------:R-:W-:-:S07]  /*298c0*/  UMOV UR47, UR55 ;  /* 0x00000037002f7c82 */ /* 0x000fce0008000000 */
        /* <DEDUP_REMOVED lines=15> */
[----:B------:R-:W-:Y:S01]  /*299c0*/  UMOV UR47, UR49 ;  /* 0x00000031002f7c82 */ /* 0x000fe20008000000 */
[----:B------:R-:W-:-:S06]  /*299d0*/  UIADD3.64 UR48, UR42, 0x3fe, URZ ;  /* 0x000003fe2a307897 */ /* 0x000fcc000fffe03f */
        /* <DEDUP_REMOVED lines=64> */
[----:B------:R-:W-:Y:S01]  /*29de0*/  UMOV UR44, UR32 ;  /* 0x00000020002c7c82 */ /* 0x000fe20008000000 */
[----:B------:R-:W-:Y:S01]  /*29df0*/  UMOV UR45, UR33 ;  /* 0x00000021002d7c82 */ /* 0x000fe20008000000 */
[----:B------:R-:W-:Y:S01]  /*29e00*/  UIADD3.64 UR32, UR40, 0x1402, URZ ;  /* 0x0000140228207897 */ /* 0x000fe2000fffe03f */
[----:B------:R-:W-:Y:S01]  /*29e10*/  UMOV UR46, UR28 ;  /* 0x0000001c002e7c82 */ /* 0x000fe20008000000 */
[----:B------:R-:W-:Y:S01]  /*29e20*/  UMOV UR47, UR29 ;  /* 0x0000001d002f7c82 */ /* 0x000fe20008000000 */
[----:B------:R-:W-:-:S06]  /*29e30*/  UIADD3.64 UR28, UR40, 0x1404, URZ ;  /* 0x00001404281c7897 */ /* 0x000fcc000fffe03f */
[----:B------:R-:W-:Y:S01]  /*29e40*/  HGMMA.64x64x8.F32.TF32 R56, gdesc[UR32], R56 ;  /* 0x04e00000203879f0 */ /* 0x000fe20008702838 */
[----:B------:R-:W-:Y:S01]  /*29e50*/  UMOV UR32, UR56 ;  /* 0x0000003800207c82 */ /* 0x000fe20008000000 */
[----:B------:R-:W-:Y:S01]  /*29e60*/  UMOV UR33, UR57 ;  /* 0x0000003900217c82 */ /* 0x000fe20008000000 */
[----:B------:R-:W-:Y:S01]  /*29e70*/  UIADD3.64 UR56, UR40, 0x604, URZ ;  /* 0x0000060428387897 */ /* 0x000fe2000fffe03f */
[----:B------:R-:W-:Y:S01]  /*29e80*/  HGMMA.64x64x8.F32.TF32 R56, gdesc[UR28], R56 ;  /* 0x04e000001c3879f0 */ /* 0x000fe20008702838 */
[----:B------:R-:W-:Y:S01]  /*29e90*/  UMOV UR28, UR52 ;  /* 0x00000034001c7c82 */ /* 0x000fe20008000000 */
[----:B------:R-:W-:Y:S01]  /*29ea0*/  UMOV UR29, UR53 ;  /* 0x00000035001d7c82 */ /* 0x000fe20008000000 */
        /* <DEDUP_REMOVED lines=17> */
[----:B------:R-:W-:Y:S01]  /*29fc0*/  UIADD3.64 UR28, UR40, 0x1604, URZ ;  /* 0x00001604281c7897 */ /* 0x000fe2000fffe03f */
[----:B------:R-:W-:Y:S04]  /*29fd0*/  HGMMA.64x64x8.F32.TF32 R24, gdesc[UR52], R24 ;  /* 0x04e00000341879f0 */ /* 0x000fe80008702818 */
[----:B------:R-:W-:Y:S04]  /*29fe0*/  HGMMA.64x64x8.F32.TF32 R24, gdesc[UR56], R24 ;  /* 0x04e00000381879f0 */ /* 0x000fe80008702818 */
        /* <DEDUP_REMOVED lines=18> */
[----:B------:R-:W-:Y:S04]  /*2a110*/  HGMMA.64x64x8.F32.TF32 R24, gdesc[UR36], R24 ;  /* 0x04e00000241879f0 */ /* 0x000fe80008702818 */
[----:B------:R-:W-:Y:S04]  /*2a120*/  HGMMA.64x64x8.F32.TF32 R24, gdesc[UR48], R24 ;  /* 0x04e00000301879f0 */ /* 0x000fe80008702818 */
[----:B------:R-:W-:Y:S04]  /*2a130*/  HGMMA.64x64x8.F32.TF32 R24, gdesc[UR32], R24 ;  /* 0x04e00000201879f0 */ /* 0x000fe80008702818 */
[----:B------:R-:W-:Y:S04]  /*2a140*/  HGMMA.64x64x8.F32.TF32 R24, gdesc[UR28], R24 ;  /* 0x04e000001c1879f0 */ /* 0x000fe80008702818 */
[----:B------:R-:W-:Y:S04]  /*2a150*/  HGMMA.64x64x8.F32.TF32 R24, gdesc[UR24], R24 ;  /* 0x04e00000181879f0 */ /* 0x000fe80008702818 */
[----:B------:R-:W-:Y:S04]  /*2a160*/  HGMMA.64x64x8.F32.TF32 R24, gdesc[UR20], R24 ;  /* 0x04e00000141879f0 */ /* 0x000fe80008702818 */
[----:B------:R-:W-:Y:S04]  /*2a170*/  HGMMA.64x64x8.F32.TF32 R24, gdesc[UR16], R24 ;  /* 0x04e00000101879f0 */ /* 0x000fe80008702818 */
[----:B------:R-:W-:Y:S01]  /*2a180*/  HGMMA.64x64x8.F32.TF32 R24, gdesc[UR12], R24, gsb0 ;  /* 0x04e000000c1879f0 */ /* 0x000fe20008002818 */
[----:B------:R-:W-:Y:S01]  /*2a190*/  SEL R187, R187, RZ, !P0 ;  /* 0x000000ffbbbb7207 */ /* 0x000fe20004000000 */
[----:B------:R-:W-:-:S03]  /*2a1a0*/  ULEA UR12, UR60, UR10, 0x11 ;  /* 0x0000000a3c0c7291 */ /* 0x000fc6000f8e883f */
[----:B------:R-:W-:Y:S02]  /*2a1b0*/  ISETP.NE.U32.AND P2, PT, R187, RZ, PT ;  /* 0x000000ffbb00720c */ /* 0x000fe40003f45070 */
[----:B------:R-:W-:Y:S01]  /*2a1c0*/  IADD3 R6, P1, R6, UR4, RZ ;  /* 0x0000000406067c10 */ /* 0x000fe2000ff3e0ff */
[----:B------:R-:W-:-:S03]  /*2a1d0*/  VIADD R187, R4, UR12 ;  /* 0x0000000c04bb7c36 */ /* 0x000fc60008000000 */
[----:B------:R-:W-:Y:S01]  /*2a1e0*/  IADD3.X R7, R7, UR6, RZ, P1, !PT ;  /* 0x0000000607077c10 */ /* 0x000fe20008ffe4ff */
[----:B------:R-:W-:Y:S04]  /*2a1f0*/  STL [R1+0xbcc], R185 ;  /* 0x000bccb901007387 */ /* 0x000fe80000100800 */
[----:B------:R1:W-:Y:S01]  /*2a200*/  STL [R1+0xbd4], R6 ;  /* 0x000bd40601007387 */ /* 0x0003e20000100800 */
[----:B------:R-:W-:Y:S02]  /*2a210*/  WARPGROUP.DEPBAR.LE gsb0, 0x1 ;  /* 0x00008000000079c5 */ /* 0x000fe40000010100 */
[----:B------:R-:W-:Y:S06]  /*2a220*/  BAR.SYNC.DEFER_BLOCKING 0x0 ;  /* 0x0000000000007b1d */ /* 0x000fec0000010000 */
[----:B------:R-:W-:Y:S01]  /*2a230*/  @!PT LDS RZ, [RZ] ;  /* 0x00000000fffff984 */ /* 0x000fe20000000800 */
[----:B------:R-:W-:Y:S01]  /*2a240*/  @!PT LDS RZ, [RZ] ;  /* 0x00000000fffff984 */ /* 0x000fe20000000800 */
[----:B------:R-:W-:Y:S01]  /*2a250*/  @!PT LDS RZ, [RZ] ;  /* 0x00000000fffff984 */ /* 0x000fe20000000800 */
[----:B------:R-:W-:Y:S04]  /*2a260*/  LDGSTS.E [R187], desc[UR8][R6.64], P2 ;  /* 0x0000000006bb7fae */ /* 0x000fe80009121848 */
[----:B-1----:R-:W4:Y:S01]  /*2a270*/  LDL.LU R6, [R1+0x48] ;  /* 0x0000480001067983 */ /* 0x002f220000300800 */
[----:B------:R-:W-:-:S02]  /*2a280*/  IADD3 R8, P3, R8, UR4, RZ ;  /* 0x0000000408087c10 */ /* 0x000fc4000ff7e0ff */
[----:B------:R-:W-:Y:S02]  /*2a290*/  ISETP.GT.AND P1, PT, R180, 0x1, PT ;  /* 0x00000001b400780c */ /* 0x000fe40003f24270 */
[----:B------:R-:W-:Y:S02]  /*2a2a0*/  IADD3.X R9, R9, UR6, RZ, P3, !PT ;  /* 0x0000000609097c10 */ /* 0x000fe40009ffe4ff */
[----:B------:R-:W-:-:S03]  /*2a2b0*/  SEL R190, RZ, 0x4, !P1 ;  /* 0x00000004ffbe7807 */ /* 0x000fc60004800000 */
[----:B------:R-:W-:Y:S01]  /*2a2c0*/  LDGSTS.E [R187+0x4000], desc[UR8][R8.64], P2 ;  /* 0x0400000008bb7fae */ /* 0x000fe20009121848 */
[----:B------:R-:W-:Y:S02]  /*2a2d0*/  SEL R190, R190, RZ, !P0 ;  /* 0x000000ffbebe7207 */ /* 0x000fe40004000000 */
[----:B------:R-:W-:Y:S02]  /*2a2e0*/  ISETP.GT.AND P2, PT, R180, 0x2, PT ;  /* 0x00000002b400780c */ /* 0x000fe40003f44270 */
[----:B------:R-:W-:Y:S02]  /*2a2f0*/  ISETP.NE.U32.AND P1, PT, R190, RZ, PT ;  /* 0x000000ffbe00720c */ /* 0x000fe40003f25070 */
[----:B------:R-:W-:Y:S02]  /*2a300*/  SEL R190, RZ, 0x4, !P2 ;  /* 0x00000004ffbe7807 */ /* 0x000fe40005000000 */
[----:B------:R-:W-:Y:S02]  /*2a310*/  IADD3 R10, P4, R10, UR4, RZ ;  /* 0x000000040a0a7c10 */ /* 0x000fe4000ff9e0ff */
[----:B------:R-:W-:-:S02]  /*2a320*/  SEL R190, R190, RZ, !P0 ;  /* 0x000000ffbebe7207 */ /* 0x000fc40004000000 */
[----:B------:R-:W-:Y:S02]  /*2a330*/  IADD3 R12, P3, R12, UR4, RZ ;  /* 0x000000040c0c7c10 */ /* 0x000fe4000ff7e0ff */
[----:B------:R-:W-:Y:S02]  /*2a340*/  IADD3.X R11, R11, UR6, RZ, P4, !PT ;  /* 0x000000060b0b7c10 */ /* 0x000fe4000a7fe4ff */
[----:B------:R-:W-:Y:S02]  /*2a350*/  ISETP.NE.U32.AND P2, PT, R190, RZ, PT ;  /* 0x000000ffbe00720c */ /* 0x000fe40003f45070 */
[----:B------:R-:W-:Y:S01]  /*2a360*/  IADD3.X R13, R13, UR6, RZ, P3, !PT ;  /* 0x000000060d0d7c10 */ /* 0x000fe20009ffe4ff */
[----:B------:R-:W-:Y:S01]  /*2a370*/  LDGSTS.E [R187+0x4], desc[UR8][R10.64], P1 ;  /* 0x000040000abb7fae */ /* 0x000fe20008921848 */
[----:B------:R-:W-:Y:S02]  /*2a380*/  IADD3 R14, P4, R14, UR4, RZ ;  /* 0x000000040e0e7c10 */ /* 0x000fe4000ff9e0ff */
[----:B------:R-:W-:Y:S01]  /*2a390*/  IADD3 R16, P3, R16, UR4, RZ ;  /* 0x0000000410107c10 */ /* 0x000fe2000ff7e0ff */
[----:B------:R-:W-:Y:S01]  /*2a3a0*/  LDGSTS.E [R187+0x4004], desc[UR8][R12.64], P1 ;  /* 0x040040000cbb7fae */ /* 0x000fe20008921848 */
[----:B------:R-:W-:-:S02]  /*2a3b0*/  ISETP.GT.AND P1, PT, R180, 0x3, PT ;  /* 0x00000003b400780c */ /* 0x000fc40003f24270 */
[----:B------:R-:W-:Y:S02]  /*2a3c0*/  IADD3.X R15, R15, UR6, RZ, P4, !PT ;  /* 0x000000060f0f7c10 */ /* 0x000fe4000a7fe4ff */
[----:B------:R-:W-:Y:S02]  /*2a3d0*/  IADD3.X R17, R17, UR6, RZ, P3, !PT ;  /* 0x0000000611117c10 */ /* 0x000fe40009ffe4ff */
[----:B------:R-:W-:Y:S01]  /*2a3e0*/  SEL R190, RZ, 0x4, !P1 ;  /* 0x00000004ffbe7807 */ /* 0x000fe20004800000 */
[----:B------:R-:W-:Y:S03]  /*2a3f0*/  LDGSTS.E [R187+0x8], desc[UR8][R14.64], P2 ;  /* 0x000080000ebb7fae */ /* 0x000fe60009121848 */
[----:B------:R-:W-:Y:S01]  /*2a400*/  SEL R190, R190, RZ, !P0 ;  /* 0x000000ffbebe7207 */ /* 0x000fe20004000000 */
[----:B------:R-:W-:Y:S01]  /*2a410*/  LDGSTS.E [R187+0x4008], desc[UR8][R16.64], P2 ;  /* 0x0400800010bb7fae */ /* 0x000fe20009121848 */
[----:B------:R-:W-:-:S02]  /*2a420*/  ISETP.GT.AND P2, PT, R180, 0x20, PT ;  /* 0x00000020b400780c */ /* 0x000fc40003f44270 */
[----:B------:R-:W-:Y:S02]  /*2a430*/  ISETP.NE.U32.AND P1, PT, R190, RZ, PT ;  /* 0x000000ffbe00720c */ /* 0x000fe40003f25070 */
[----:B------:R-:W-:Y:S02]  /*2a440*/  IADD3 R18, P4, R18, UR4, RZ ;  /* 0x0000000412127c10 */ /* 0x000fe4000ff9e0ff */
[----:B------:R-:W-:Y:S02]  /*2a450*/  SEL R190, RZ, 0x4, !P2 ;  /* 0x00000004ffbe7807 */ /* 0x000fe40005000000 */
[----:B------:R-:W-:Y:S02]  /*2a460*/  IADD3.X R19, R19, UR6, RZ, P4, !PT ;  /* 0x0000000613137c10 */ /* 0x000fe4000a7fe4ff */
[----:B------:R-:W-:Y:S02]  /*2a470*/  SEL R190, R190, RZ, !P0 ;  /* 0x000000ffbebe7207 */ /* 0x000fe40004000000 */
[----:B---3--:R-:W-:-:S02]  /*2a480*/  IADD3 R188, P4, R188, UR4, RZ ;  /* 0x00000004bcbc7c10 */ /* 0x008fc4000ff9e0ff */
[----:B------:R-:W-:Y:S01]  /*2a490*/  ISETP.NE.U32.AND P2, PT, R190, RZ, PT ;  /* 0x000000ffbe00720c */ /* 0x000fe20003f45070 */
[----:B------:R-:W-:Y:S01]  /*2a4a0*/  STL [R1+0xbd0], R7 ;  /* 0x000bd00701007387 */ /* 0x000fe20000100800 */
[----:B------:R-:W-:Y:S02]  /*2a4b0*/  IADD3 R20, P3, R20, UR4, RZ ;  /* 0x0000000414147c10 */ /* 0x000fe4000ff7e0ff */
[----:B--2---:R-:W-:Y:S01]  /*2a4c0*/  IADD3.X R189, R189, UR6, RZ, P4, !PT ;  /* 0x00000006bdbd7c10 */ /* 0x004fe2000a7fe4ff */
[----:B------:R-:W-:Y:S01]  /*2a4d0*/  STL [R1+0x44], R188 ;  /* 0x000044bc01007387 */ /* 0x000fe20000100800 */
[----:B------:R-:W-:Y:S02]  /*2a4e0*/  IADD3.X R21, R21, UR6, RZ, P3, !PT ;  /* 0x0000000615157c10 */ /* 0x000fe40009ffe4ff */
[----:B------:R-:W-:Y:S01]  /*2a4f0*/  MOV R190, R188 ;  /* 0x000000bc00be7202 */ /* 0x000fe20000000f00 */
[----:B------:R1:W-:Y:S01]  /*2a500*/  STL [R1+0x40], R189 ;  /* 0x000040bd01007387 */ /* 0x0003e20000100800 */
[----:B------:R-:W-:-:S03]  /*2a510*/  IMAD.MOV.U32 R191, RZ, RZ, R189 ;  /* 0x000000ffffbf7224 */ /* 0x000fc600078e00bd */
[----:B------:R-:W-:Y:S04]  /*2a520*/  LDGSTS.E [R187+0xc], desc[UR8][R18.64], P1 ;  /* 0x0000c00012bb7fae */ /* 0x000fe80008921848 */
[----:B------:R-:W-:Y:S04]  /*2a530*/  LDGSTS.E [R187+0x400c], desc[UR8][R20.64], P1 ;  /* 0x0400c00014bb7fae */ /* 0x000fe80008921848 */
[----:B-1----:R-:W2:Y:S01]  /*2a540*/  LDL.LU R189, [R1+0x58] ;  /* 0x0000580001bd7983 */ /* 0x002ea20000300800 */
[----:B------:R-:W-:-:S03]  /*2a550*/  ISETP.GT.AND P1, PT, R180, 0x21, PT ;  /* 0x00000021b400780c */ /* 0x000fc60003f24270 */
[----:B------:R-:W3:Y:S04]  /*2a560*/  LDL.LU R188, [R1+0x5c] ;  /* 0x00005c0001bc7983 */ /* 0x000ee80000300800 */
[----:B------:R-:W2:Y:S04]  /*2a570*/  LDL.LU R185, [R1+0x60] ;  /* 0x0000600001b97983 */ /* 0x000ea80000300800 */
[----:B------:R-:W2:Y:S01]  /*2a580*/  LDL.LU R7, [R1+0x64] ;  /* 0x0000640001077983 */ /* 0x000ea20000300800 */
[----:B----4-:R-:W-:-:S03]  /*2a590*/  IADD3 R5, P3, R5, UR4, RZ ;  /* 0x0000000405057c10 */ /* 0x010fc6000ff7e0ff */
[----:B------:R1:W-:Y:S01]  /*2a5a0*/  LDGSTS.E [R187+0x8000], desc[UR8][R190.64], P2 ;  /* 0x08000000bebb7fae */ /* 0x0003e20009121848 */
[----:B------:R-:W-:Y:S02]  /*2a5b0*/  IADD3 R0, P4, R0, UR4, RZ ;  /* 0x0000000400007c10 */ /* 0x000fe4000ff9e0ff */
[----:B-1----:R-:W-:-:S04]  /*2a5c0*/  SEL R190, RZ, 0x4, !P1 ;  /* 0x00000004ffbe7807 */ /* 0x002fc80004800000 */
[----:B------:R-:W-:Y:S02]  /*2a5d0*/  SEL R190, R190, RZ, !P0 ;  /* 0x000000ffbebe7207 */ /* 0x000fe40004000000 */
[----:B------:R-:W-:Y:S02]  /*2a5e0*/  IADD3.X R3, R3, UR6, RZ, P4, !PT ;  /* 0x0000000603037c10 */ /* 0x000fe4000a7fe4ff */
[----:B------:R-:W-:Y:S01]  /*2a5f0*/  ISETP.NE.U32.AND P1, PT, R190, RZ, PT ;  /* 0x000000ffbe00720c */ /* 0x000fe20003f25070 */
[----:B------:R-:W-:Y:S01]  /*2a600*/  IMAD.MOV.U32 R190, RZ, RZ, R5 ;  /* 0x000000ffffbe7224 */ /* 0x000fe200078e0005 */
[----:B------:R-:W-:Y:S01]  /*2a610*/  STL [R1+0x4c], R5 ;  /* 0x00004c0501007387 */ /* 0x000fe20000100800 */
[----:B------:R-:W-:-:S04]  /*2a620*/  IADD3.X R6, R6, UR6, RZ, P3, !PT ;  /* 0x0000000606067c10 */ /* 0x000fc80009ffe4ff */
[----:B------:R-:W-:Y:S01]  /*2a630*/  MOV R191, R6 ;  /* 0x0000000600bf7202 */ /* 0x000fe20000000f00 */
[----:B------:R1:W-:Y:S04]  /*2a640*/  STL [R1+0x48], R6 ;  /* 0x0000480601007387 */ /* 0x0003e80000100800 */
[----:B------:R-:W-:Y:S04]  /*2a650*/  STL [R1+0x54], R0 ;  /* 0x0000540001007387 */ /* 0x000fe80000100800 */
[----:B------:R4:W-:Y:S04]  /*2a660*/  STL [R1+0x50], R3 ;  /* 0x0000500301007387 */ /* 0x0009e80000100800 */
[----:B------:R4:W-:Y:S04]  /*2a670*/  LDGSTS.E [R187+0xc000], desc[UR8][R190.64], P2 ;  /* 0x0c000000bebb7fae */ /* 0x0009e80009121848 */
[----:B-1----:R-:W2:Y:S04]  /*2a680*/  LDL.LU R6, [R1+0x68] ;  /* 0x0000680001067983 */ /* 0x002ea80000300800 */
[----:B------:R-:W2:Y:S01]  /*2a690*/  LDL.LU R5, [R1+0x6c] ;  /* 0x00006c0001057983 */ /* 0x000ea20000300800 */
[----:B----4-:R-:W-:-:S02]  /*2a6a0*/  IMAD.MOV.U32 R191, RZ, RZ, R3 ;  /* 0x000000ffffbf7224 */ /* 0x010fc400078e0003 */
[----:B------:R-:W-:Y:S01]  /*2a6b0*/  IMAD.MOV.U32 R190, RZ, RZ, R0 ;  /* 0x000000ffffbe7224 */ /* 0x000fe200078e0000 */
[----:B------:R-:W4:Y:S04]  /*2a6c0*/  LDL.LU R3, [R1+0x70] ;  /* 0x0000700001037983 */ /* 0x000f280000300800 */
[----:B------:R-:W4:Y:S01]  /*2a6d0*/  LDL.LU R0, [R1+0x74] ;  /* 0x0000740001007983 */ /* 0x000f220000300800 */
[----:B------:R-:W-:-:S03]  /*2a6e0*/  ISETP.GT.AND P2, PT, R180, 0x22, PT ;  /* 0x00000022b400780c */ /* 0x000fc60003f44270 */
[----:B------:R1:W-:Y:S02]  /*2a6f0*/  LDGSTS.E [R187+0x8004], desc[UR8][R190.64], P1 ;  /* 0x08004000bebb7fae */ /* 0x0003e40008921848 */
[----:B-1----:R-:W-:-:S04]  /*2a700*/  SEL R190, RZ, 0x4, !P2 ;  /* 0x00000004ffbe7807 */ /* 0x002fc80005000000 */
[----:B------:R-:W-:-:S04]  /*2a710*/  SEL R190, R190, RZ, !P0 ;  /* 0x000000ffbebe7207 */ /* 0x000fc80004000000 */
[----:B------:R-:W-:Y:S02]  /*2a720*/  ISETP.NE.U32.AND P2, PT, R190, RZ, PT ;  /* 0x000000ffbe00720c */ /* 0x000fe40003f45070 */
[----:B---3--:R-:W-:-:S04]  /*2a730*/  IADD3 R188, P3, R188, UR4, RZ ;  /* 0x00000004bcbc7c10 */ /* 0x008fc8000ff7e0ff */
[----:B--2---:R-:W-:Y:S02]  /*2a740*/  IADD3.X R189, R189, UR6, RZ, P3, !PT ;  /* 0x00000006bdbd7c10 */ /* 0x004fe40009ffe4ff */
[----:B------:R-:W-:Y:S01]  /*2a750*/  IADD3 R7, P4, R7, UR4, RZ ;  /* 0x0000000407077c10 */ /* 0x000fe2000ff9e0ff */
[----:B------:R-:W-:Y:S01]  /*2a760*/  STL [R1+0x5c], R188 ;  /* 0x00005cbc01007387 */ /* 0x000fe20000100800 */
[----:B------:R-:W-:Y:S02]  /*2a770*/  MOV R190, R188 ;  /* 0x000000bc00be7202 */ /* 0x000fe40000000f00 */
[----:B------:R-:W-:Y:S01]  /*2a780*/  IADD3.X R185, R185, UR6, RZ, P4, !PT ;  /* 0x00000006b9b97c10 */ /* 0x000fe2000a7fe4ff */
[----:B------:R-:W-:Y:S01]  /*2a790*/  IMAD.MOV.U32 R191, RZ, RZ, R189 ;  /* 0x000000ffffbf7224 */ /* 0x000fe200078e00bd */
[----:B------:R1:W-:Y:S04]  /*2a7a0*/  STL [R1+0x58], R189 ;  /* 0x000058bd01007387 */ /* 0x0003e80000100800 */
[----:B------:R-:W-:Y:S04]  /*2a7b0*/  STL [R1+0x64], R7 ;  /* 0x0000640701007387 */ /* 0x000fe80000100800 */
[----:B------:R2:W-:Y:S04]  /*2a7c0*/  STL [R1+0x60], R185 ;  /* 0x000060b901007387 */ /* 0x0005e80000100800 */
[----:B-1----:R-:W3:Y:S04]  /*2a7d0*/  LDL.LU R189, [R1+0x78] ;  /* 0x0000780001bd7983 */ /* 0x002ee80000300800 */
[----:B------:R1:W-:Y:S04]  /*2a7e0*/  LDGSTS.E [R187+0xc004], desc[UR8][R190.64], P1 ;  /* 0x0c004000bebb7fae */ /* 0x0003e80008921848 */
[----:B------:R-:W3:Y:S01]  /*2a7f0*/  LDL.LU R188, [R1+0x7c] ;  /* 0x00007c0001bc7983 */ /* 0x000ee20000300800 */
[----:B------:R-:W-:-:S02]  /*2a800*/  ISETP.GT.AND P1, PT, R180, 0x23, PT ;  /* 0x00000023b400780c */ /* 0x000fc40003f24270 */
[----:B-1----:R-:W-:Y:S01]  /*2a810*/  MOV R191, R185 ;  /* 0x000000b900bf7202 */ /* 0x002fe20000000f00 */
[----:B------:R-:W-:Y:S01]  /*2a820*/  IMAD.MOV.U32 R190, RZ, RZ, R7 ;  /* 0x000000ffffbe7224 */ /* 0x000fe200078e0007 */
[----:B--2---:R-:W2:Y:S04]  /*2a830*/  LDL.LU R185, [R1+0x240] ;  /* 0x0002400001b97983 */ /* 0x004ea80000300800 */
[----:B------:R-:W2:Y:S04]  /*2a840*/  LDL.LU R7, [R1+0x244] ;  /* 0x0002440001077983 */ /* 0x000ea80000300800 */
[----:B------:R1:W-:Y:S02]  /*2a850*/  LDGSTS.E [R187+0x8008], desc[UR8][R190.64], P2 ;  /* 0x08008000bebb7fae */ /* 0x0003e40009121848 */
[----:B-1----:R-:W-:-:S04]  /*2a860*/  SEL R190, RZ, 0x4, !P1 ;  /* 0x00000004ffbe7807 */ /* 0x002fc80004800000 */
[----:B------:R-:W-:-:S04]  /*2a870*/  SEL R190, R190, RZ, !P0 ;  /* 0x000000ffbebe7207 */ /* 0x000fc80004000000 */
[----:B------:R-:W-:Y:S02]  /*2a880*/  ISETP.NE.U32.AND P1, PT, R190, RZ, PT ;  /* 0x000000ffbe00720c */ /* 0x000fe40003f25070 */
[----:B------:R-:W-:-:S04]  /*2a890*/  IADD3 R5, P3, R5, UR4, RZ ;  /* 0x0000000405057c10 */ /* 0x000fc8000ff7e0ff */
[----:B------:R-:W-:Y:S01]  /*2a8a0*/  IADD3.X R6, R6, UR6, RZ, P3, !PT ;  /* 0x0000000606067c10 */ /* 0x000fe20009ffe4ff */
[----:B------:R-:W-:Y:S01]  /*2a8b0*/  STL [R1+0x6c], R5 ;  /* 0x00006c0501007387 */ /* 0x000fe20000100800 */
[----:B----4-:R-:W-:-:S03]  /*2a8c0*/  IADD3 R0, P4, R0, UR4, RZ ;  /* 0x0000000400007c10 */ /* 0x010fc6000ff9e0ff */
[----:B------:R1:W-:Y:S01]  /*2a8d0*/  STL [R1+0x68], R6 ;  /* 0x0000680601007387 */ /* 0x0003e20000100800 */
[----:B------:R-:W-:Y:S01]  /*2a8e0*/  IADD3.X R3, R3, UR6, RZ, P4, !PT ;  /* 0x0000000603037c10 */ /* 0x000fe2000a7fe4ff */
[----:B------:R-:W-:Y:S02]  /*2a8f0*/  IMAD.MOV.U32 R190, RZ, RZ, R5 ;  /* 0x000000ffffbe7224 */ /* 0x000fe400078e0005 */
[----:B------:R-:W-:Y:S01]  /*2a900*/  STL [R1+0x74], R0 ;  /* 0x0000740001007387 */ /* 0x000fe20000100800 */
[----:B------:R-:W-:-:S03]  /*2a910*/  IMAD.MOV.U32 R191, RZ, RZ, R6 ;  /* 0x000000ffffbf7224 */ /* 0x000fc600078e0006 */
[----:B------:R4:W-:Y:S04]  /*2a920*/  STL [R1+0x70], R3 ;  /* 0x0000700301007387 */ /* 0x0009e80000100800 */
[----:B-1----:R-:W2:Y:S04]  /*2a930*/  LDL.LU R6, [R1+0x248] ;  /* 0x0002480001067983 */ /* 0x002ea80000300800 */
[----:B------:R-:W2:Y:S04]  /*2a940*/  LDL.LU R5, [R1+0x24c] ;  /* 0x00024c0001057983 */ /* 0x000ea80000300800 */
[----:B------:R1:W-:Y:S02]  /*2a950*/  LDGSTS.E [R187+0xc008], desc[UR8][R190.64], P2 ;  /* 0x0c008000bebb7fae */ /* 0x0003e40009121848 */
[----:B-1----:R-:W-:Y:S01]  /*2a960*/  IMAD.MOV.U32 R191, RZ, RZ, R3 ;  /* 0x000000ffffbf7224 */ /* 0x002fe200078e0003 */
[----:B------:R-:W-:Y:S01]  /*2a970*/  MOV R190, R0 ;  /* 0x0000000000be7202 */ /* 0x000fe20000000f00 */
[----:B----4-:R-:W4:Y:S04]  /*2a980*/  LDL.LU R3, [R1+0x250] ;  /* 0x0002500001037983 */ /* 0x010f280000300800 */
[----:B------:R-:W4:Y:S01]  /*2a990*/  LDL.LU R0, [R1+0x254] ;  /* 0x0002540001007983 */ /* 0x000f220000300800 */
[----:B------:R-:W-:-:S03]  /*2a9a0*/  ISETP.GT.AND P2, PT, R180, 0x40, PT ;  /* 0x00000040b400780c */ /* 0x000fc60003f44270 */
[----:B------:R1:W-:Y:S02]  /*2a9b0*/  LDGSTS.E [R187+0x800c], desc[UR8][R190.64], P1 ;  /* 0x0800c000bebb7fae */ /* 0x0003e40008921848 */
[----:B-1----:R-:W-:-:S04]  /*2a9c0*/  SEL R190, RZ, 0x4, !P2 ;  /* 0x00000004ffbe7807 */ /* 0x002fc80005000000 */
[----:B------:R-:W-:-:S04]  /*2a9d0*/  SEL R190, R190, RZ, !P0 ;  /* 0x000000ffbebe7207 */ /* 0x000fc80004000000 */
[----:B------:R-:W-:Y:S02]  /*2a9e0*/  ISETP.NE.U32.AND P2, PT, R190, RZ, PT ;  /* 0x000000ffbe00720c */ /* 0x000fe40003f45070 */
[----:B---3--:R-:W-:-:S04]  /*2a9f0*/  IADD3 R188, P3, R188, UR4, RZ ;  /* 0x00000004bcbc7c10 */ /* 0x008fc8000ff7e0ff */
[----:B------:R-:W-:Y:S01]  /*2aa00*/  IADD3.X R189, R189, UR6, RZ, P3, !PT ;  /* 0x00000006bdbd7c10 */ /* 0x000fe20009ffe4ff */
[----:B------:R-:W-:Y:S01]  /*2aa10*/  IMAD.MOV.U32 R190, RZ, RZ, R188 ;  /* 0x000000ffffbe7224 */ /* 0x000fe200078e00bc */
[----:B------:R-:W-:Y:S02]  /*2aa20*/  STL [R1+0x7c], R188 ;  /* 0x00007cbc01007387 */ /* 0x000fe40000100800 */
[----:B------:R-:W-:Y:S02]  /*2aa30*/  MOV R191, R189 ;  /* 0x000000bd00bf7202 */ /* 0x000fe40000000f00 */
[----:B--2---:R-:W-:Y:S01]  /*2aa40*/  IADD3 R7, P4, R7, UR4, RZ ;  /* 0x0000000407077c10 */ /* 0x004fe2000ff9e0ff */
[----:B------:R1:W-:Y:S03]  /*2aa50*/  STL [R1+0x78], R189 ;  /* 0x000078bd01007387 */ /* 0x0003e60000100800 */
[----:B------:R-:W-:Y:S01]  /*2aa60*/  IADD3.X R185, R185, UR6, RZ, P4, !PT ;  /* 0x00000006b9b97c10 */ /* 0x000fe2000a7fe4ff */
[----:B------:R-:W-:Y:S04]  /*2aa70*/  STL [R1+0x244], R7 ;  /* 0x0002440701007387 */ /* 0x000fe80000100800 */
[----:B------:R2:W-:Y:S04]  /*2aa80*/  STL [R1+0x240], R185 ;  /* 0x000240b901007387 */ /* 0x0005e80000100800 */
[----:B------:R3:W-:Y:S04]  /*2aa90*/  LDGSTS.E [R187+0xc00c], desc[UR8][R190.64], P1 ;  /* 0x0c00c000bebb7fae */ /* 0x0007e80008921848 */
[----:B-1----:R-:W4:Y:S01]  /*2aaa0*/  LDL.LU R189, [R1+0x258] ;  /* 0x0002580001bd7983 */ /* 0x002f220000300800 */
[----:B------:R-:W-:-:S03]  /*2aab0*/  ISETP.GT.AND P1, PT, R180, 0x41, PT ;  /* 0x00000041b400780c */ /* 0x000fc60003f24270 */
[----:B------:R-:W4:Y:S01]  /*2aac0*/  LDL.LU R188, [R1+0x25c] ;  /* 0x00025c0001bc7983 */ /* 0x000f220000300800 */
[----:B---3--:R-:W-:Y:S02]  /*2aad0*/  IMAD.MOV.U32 R191, RZ, RZ, R185 ;  /* 0x000000ffffbf7224 */ /* 0x008fe400078e00b9 */
[----:B------:R-:W-:Y:S01]  /*2aae0*/  IMAD.MOV.U32 R190, RZ, RZ, R7 ;  /* 0x000000ffffbe7224 */ /* 0x000fe200078e0007 */
[----:B--2---:R-:W2:Y:S04]  /*2aaf0*/  LDL.LU R185, [R1+0x260] ;  /* 0x0002600001b97983 */ /* 0x004ea80000300800 */
[----:B------:R-:W3:Y:S04]  /*2ab00*/  LDL.LU R7, [R1+0x264] ;  /* 0x0002640001077983 */ /* 0x000ee80000300800 */
[----:B------:R1:W-:Y:S02]  /*2ab10*/  LDGSTS.E [R187+0x10000], desc[UR8][R190.64], P2 ;  /* 0x10000000bebb7fae */ /* 0x0003e40009121848 */
[----:B-1----:R-:W-:-:S04]  /*2ab20*/  SEL R190, RZ, 0x4, !P1 ;  /* 0x00000004ffbe7807 */ /* 0x002fc80004800000 */
[----:B------:R-:W-:-:S04]  /*2ab30*/  SEL R190, R190, RZ, !P0 ;  /* 0x000000ffbebe7207 */ /* 0x000fc80004000000 */
[----:B------:R-:W-:Y:S02]  /*2ab40*/  ISETP.NE.U32.AND P1, PT, R190, RZ, PT ;  /* 0x000000ffbe00720c */ /* 0x000fe40003f25070 */
[----:B------:R-:W-:-:S04]  /*2ab50*/  IADD3 R5, P3, R5, UR4, RZ ;  /* 0x0000000405057c10 */ /* 0x000fc8000ff7e0ff */
[----:B------:R-:W-:Y:S01]  /*2ab60*/  IADD3.X R6, R6, UR6, RZ, P3, !PT ;  /* 0x0000000606067c10 */ /* 0x000fe20009ffe4ff */
[----:B------:R-:W-:Y:S01]  /*2ab70*/  STL [R1+0x24c], R5 ;  /* 0x00024c0501007387 */ /* 0x000fe20000100800 */
[----:B------:R-:W-:-:S03]  /*2ab80*/  MOV R190, R5 ;  /* 0x0000000500be7202 */ /* 0x000fc60000000f00 */
[----:B------:R-:W-:Y:S01]  /*2ab90*/  IMAD.MOV.U32 R191, RZ, RZ, R6 ;  /* 0x000000ffffbf7224 */ /* 0x000fe200078e0006 */
[----:B------:R1:W-:Y:S04]  /*2aba0*/  STL [R1+0x248], R6 ;  /* 0x0002480601007387 */ /* 0x0003e80000100800 */
[----:B------:R1:W-:Y:S01]  /*2abb0*/  LDGSTS.E [R187+0x14000], desc[UR8][R190.64], P2 ;  /* 0x14000000bebb7fae */ /* 0x0003e20009121848 */
[----:B----4-:R-:W-:-:S04]  /*2abc0*/  IADD3 R0, P4, R0, UR4, RZ ;  /* 0x0000000400007c10 */ /* 0x010fc8000ff9e0ff */
[----:B------:R-:W-:Y:S01]  /*2abd0*/  IADD3.X R3, R3, UR6, RZ, P4, !PT ;  /* 0x0000000603037c10 */ /* 0x000fe2000a7fe4ff */
[----:B------:R-:W-:Y:S01]  /*2abe0*/  STL [R1+0x254], R0 ;  /* 0x0002540001007387 */ /* 0x000fe20000100800 */
[----:B-1----:R-:W-:-:S03]  /*2abf0*/  IMAD.MOV.U32 R190, RZ, RZ, R0 ;  /* 0x000000ffffbe7224 */ /* 0x002fc600078e0000 */
[----:B------:R1:W-:Y:S01]  /*2ac00*/  STL [R1+0x250], R3 ;  /* 0x0002500301007387 */ /* 0x0003e20000100800 */
[----:B------:R-:W-:-:S03]  /*2ac10*/  MOV R191, R3 ;  /* 0x0000000300bf7202 */ /* 0x000fc60000000f00 */
[----:B------:R-:W4:Y:S04]  /*2ac20*/  LDL.LU R6, [R1+0x268] ;  /* 0x0002680001067983 */ /* 0x000f280000300800 */
[----:B------:R-:W4:Y:S04]  /*2ac30*/  LDL.LU R5, [R1+0x26c] ;  /* 0x00026c0001057983 */ /* 0x000f280000300800 */
[----:B-1----:R-:W4:Y:S04]  /*2ac40*/  LDL.LU R3, [R1+0x270] ;  /* 0x0002700001037983 */ /* 0x002f280000300800 */
[----:B------:R-:W4:Y:S01]  /*2ac50*/  LDL.LU R0, [R1+0x274] ;  /* 0x0002740001007983 */ /* 0x000f220000300800 */
[----:B------:R-:W-:-:S03]  /*2ac60*/  ISETP.GT.AND P2, PT, R180, 0x42, PT ;  /* 0x00000042b400780c */ /* 0x000fc60003f44270 */
[----:B------:R1:W-:Y:S02]  /*2ac70*/  LDGSTS.E [R187+0x10004], desc[UR8][R190.64], P1 ;  /* 0x10004000bebb7fae */ /* 0x0003e40008921848 */
[----:B-1----:R-:W-:-:S04]  /*2ac80*/  SEL R190, RZ, 0x4, !P2 ;  /* 0x00000004ffbe7807 */ /* 0x002fc80005000000 */
[----:B------:R-:W-:-:S04]  /*2ac90*/  SEL R190, R190, RZ, !P0 ;  /* 0x000000ffbebe7207 */ /* 0x000fc80004000000 */
[----:B------:R-:W-:Y:S02]  /*2aca0*/  ISETP.NE.U32.AND P2, PT, R190, RZ, PT ;  /* 0x000000ffbe00720c */ /* 0x000fe40003f45070 */
[----:B------:R-:W-:-:S04]  /*2acb0*/  IADD3 R188, P3, R188, UR4, RZ ;  /* 0x00000004bcbc7c10 */ /* 0x000fc8000ff7e0ff */
[----:B------:R-:W-:Y:S01]  /*2acc0*/  IADD3.X R189, R189, UR6, RZ, P3, !PT ;  /* 0x00000006bdbd7c10 */ /* 0x000fe20009ffe4ff */
[----:B------:R-:W-:Y:S01]  /*2acd0*/  STL [R1+0x25c], R188 ;  /* 0x00025cbc01007387 */ /* 0x000fe20000100800 */
[----:B---3--:R-:W-:-:S03]  /*2ace0*/  IADD3 R7, P4, R7, UR4, RZ ;  /* 0x0000000407077c10 */ /* 0x008fc6000ff9e0ff */
[----:B------:R1:W-:Y:S01]  /*2acf0*/  STL [R1+0x258], R189 ;  /* 0x000258bd01007387 */ /* 0x0003e20000100800 */
[----:B--2---:R-:W-:-:S03]  /*2ad00*/  IADD3.X R185, R185, UR6, RZ, P4, !PT ;  /* 0x00000006b9b97c10 */ /* 0x004fc6000a7fe4ff */
[----:B------:R-:W-:Y:S01]  /*2ad10*/  STL [R1+0x264], R7 ;  /* 0x0002640701007387 */ /* 0x000fe20000100800 */
[----:B------:R-:W-:Y:S02]  /*2ad20*/  IMAD.MOV.U32 R191, RZ, RZ, R189 ;  /* 0x000000ffffbf7224 */ /* 0x000fe400078e00bd */
[----:B------:R-:W-:Y:S01]  /*2ad30*/  IMAD.MOV.U32 R190, RZ, RZ, R188 ;  /* 0x000000ffffbe7224 */ /* 0x000fe200078e00bc */
[----:B------:R2:W-:Y:S04]  /*2ad40*/  STL [R1+0x260], R185 ;  /* 0x000260b901007387 */ /* 0x0005e80000100800 */
[----:B-1----:R-:W3:Y:S04]  /*2ad50*/  LDL.LU R189, [R1+0x278] ;  /* 0x0002780001bd7983 */ /* 0x002ee80000300800 */
[----:B------:R-:W3:Y:S04]  /*2ad60*/  LDL.LU R188, [R1+0x27c] ;  /* 0x00027c0001bc7983 */ /* 0x000ee80000300800 */
[----:B------:R1:W-:Y:S01]  /*2ad70*/  LDGSTS.E [R187+0x14004], desc[UR8][R190.64], P1 ;  /* 0x14004000bebb7fae */ /* 0x0003e20008921848 */
[----:B------:R-:W-:-:S02]  /*2ad80*/  ISETP.GT.AND P1, PT, R180, 0x43, PT ;  /* 0x00000043b400780c */ /* 0x000fc40003f24270 */
[----:B-1----:R-:W-:Y:S01]  /*2ad90*/  MOV R190, R7 ;  /* 0x0000000700be7202 */ /* 0x002fe20000000f00 */
[----:B------:R-:W-:Y:S02]  /*2ada0*/  IMAD.MOV.U32 R191, RZ, RZ, R185 ;  /* 0x000000ffffbf7224 */ /* 0x000fe400078e00b9 */
[----:B--2---:R-:W2:Y:S04]  /*2adb0*/  LDL.LU R185, [R1+0x440] ;  /* 0x0004400001b97983 */ /* 0x004ea80000300800 */
[----:B------:R-:W2:Y:S04]  /*2adc0*/  LDL.LU R7, [R1+0x444] ;  /* 0x0004440001077983 */ /* 0x000ea80000300800 */
[----:B------:R1:W-:Y:S02]  /*2add0*/  LDGSTS.E [R187+0x10008], desc[UR8][R190.64], P2 ;  /* 0x10008000bebb7fae */ /* 0x0003e40009121848 */
[----:B-1----:R-:W-:-:S04]  /*2ade0*/  SEL R190, RZ, 0x4, !P1 ;  /* 0x00000004ffbe7807 */ /* 0x002fc80004800000 */
[----:B------:R-:W-:-:S04]  /*2adf0*/  SEL R190, R190, RZ, !P0 ;  /* 0x000000ffbebe7207 */ /* 0x000fc80004000000 */
[----:B------:R-:W-:Y:S02]  /*2ae00*/  ISETP.NE.U32.AND P1, PT, R190, RZ, PT ;  /* 0x000000ffbe00720c */ /* 0x000fe40003f25070 */
[----:B----4-:R-:W-:-:S04]  /*2ae10*/  IADD3 R5, P3, R5, UR4, RZ ;  /* 0x0000000405057c10 */ /* 0x010fc8000ff7e0ff */
[----:B------:R-:W-:Y:S02]  /*2ae20*/  IADD3.X R6, R6, UR6, RZ, P3, !PT ;  /* 0x0000000606067c10 */ /* 0x000fe40009ffe4ff */
[----:B------:R-:W-:Y:S01]  /*2ae30*/  IADD3 R0, P4, R0, UR4, RZ ;  /* 0x0000000400007c10 */ /* 0x000fe2000ff9e0ff */
[----:B------:R-:W-:Y:S03]  /*2ae40*/  STL [R1+0x26c], R5 ;  /* 0x00026c0501007387 */ /* 0x000fe60000100800 */
[----:B------:R-:W-:Y:S01]  /*2ae50*/  IADD3.X R3, R3, UR6, RZ, P4, !PT ;  /* 0x0000000603037c10 */ /* 0x000fe2000a7fe4ff */
[----:B------:R1:W-:Y:S01]  /*2ae60*/  STL [R1+0x268], R6 ;  /* 0x0002680601007387 */ /* 0x0003e20000100800 */
[----:B------:R-:W-:Y:S01]  /*2ae70*/  IMAD.MOV.U32 R190, RZ, RZ, R5 ;  /* 0x000000ffffbe7224 */ /* 0x000fe200078e0005 */
[----:B------:R-:W-:Y:S02]  /*2ae80*/  MOV R191, R6 ;  /* 0x0000000600bf7202 */ /* 0x000fe40000000f00 */
[----:B------:R-:W-:Y:S04]  /*2ae90*/  STL [R1+0x274], R0 ;  /* 0x0002740001007387 */ /* 0x000fe80000100800 */
[----:B------:R4:W-:Y:S04]  /*2aea0*/  STL [R1+0x270], R3 ;  /* 0x0002700301007387 */ /* 0x0009e80000100800 */
[----:B-1----:R-:W2:Y:S04]  /*2aeb0*/  LDL.LU R6, [R1+0x448] ;  /* 0x0004480001067983 */ /* 0x002ea80000300800 */
[----:B------:R-:W2:Y:S04]  /*2aec0*/  LDL.LU R5, [R1+0x44c] ;  /* 0x00044c0001057983 */ /* 0x000ea80000300800 */
[----:B------:R1:W-:Y:S02]  /*2aed0*/  LDGSTS.E [R187+0x14008], desc[UR8][R190.64], P2 ;  /* 0x14008000bebb7fae */ /* 0x0003e40009121848 */
[----:B-1----:R-:W-:-:S02]  /*2aee0*/  IMAD.MOV.U32 R191, RZ, RZ, R3 ;  /* 0x000000ffffbf7224 */ /* 0x002fc400078e0003 */
[----:B------:R-:W-:Y:S01]  /*2aef0*/  IMAD.MOV.U32 R190, RZ, RZ, R0 ;  /* 0x000000ffffbe7224 */ /* 0x000fe200078e0000 */
        /* <DEDUP_REMOVED lines=8> */
[----:B------:R-:W-:Y:S02]  /*2af80*/  IADD3.X R189, R189, UR6, RZ, P3, !PT ;  /* 0x00000006bdbd7c10 */ /* 0x000fe40009ffe4ff */
[----:B------:R-:W-:-:S03]  /*2af90*/  MOV R190, R188 ;  /* 0x000000bc00be7202 */ /* 0x000fc60000000f00 */
[----:B------:R-:W-:-:S05]  /*2afa0*/  IMAD.MOV.U32 R191, RZ, RZ, R189 ;  /* 0x000000ffffbf7224 */ /* 0x000fca00078e00bd */
[----:B------:R1:W-:Y:S01]  /*2afb0*/  LDGSTS.E [R187+0x1400c], desc[UR8][R190.64], P1 ;  /* 0x1400c000bebb7fae */ /* 0x0003e20008921848 */
[----:B--2---:R-:W-:-:S04]  /*2afc0*/  IADD3 R7, P4, R7, UR4, RZ ;  /* 0x0000000407077c10 */ /* 0x004fc8000ff9e0ff */
[----:B------:R-:W-:Y:S01]  /*2afd0*/  IADD3.X R185, R185, UR6, RZ, P4, !PT ;  /* 0x00000006b9b97c10 */ /* 0x000fe2000a7fe4ff */
[----:B-1----:R-:W-:Y:S01]  /*2afe0*/  IMAD.MOV.U32 R190, RZ, RZ, R7 ;  /* 0x000000ffffbe7224 */ /* 0x002fe200078e0007 */
[----:B------:R-:W-:Y:S02]  /*2aff0*/  ISETP.GT.AND P1, PT, R180, 0x61, PT ;  /* 0x00000061b400780c */ /* 0x000fe40003f24270 */
[----:B------:R-:W-:-:S05]  /*2b000*/  MOV R191, R185 ;  /* 0x000000b900bf7202 */ /* 0x000fca0000000f00 */
[----:B------:R1:W-:Y:S02]  /*2b010*/  LDGSTS.E [R187+0x18000], desc[UR8][R190.64], P2 ;  /* 0x18000000bebb7fae */ /* 0x0003e40009121848 */
[----:B-1----:R-:W-:-:S04]  /*2b020*/  SEL R190, RZ, 0x4, !P1 ;  /* 0x00000004ffbe7807 */ /* 0x002fc80004800000 */
[----:B------:R-:W-:-:S04]  /*2b030*/  SEL R190, R190, RZ, !P0 ;  /* 0x000000ffbebe7207 */ /* 0x000fc80004000000 */
[----:B------:R-:W-:Y:S01]  /*2b040*/  ISETP.NE.U32.AND P1, PT, R190, RZ, PT ;  /* 0x000000ffbe00720c */ /* 0x000fe20003f25070 */
[----:B------:R1:W-:Y:S04]  /*2b050*/  STL [R1+0x27c], R188 ;  /* 0x00027cbc01007387 */ /* 0x0003e80000100800 */
[----:B------:R2:W-:Y:S04]  /*2b060*/  STL [R1+0x278], R189 ;  /* 0x000278bd01007387 */ /* 0x0005e80000100800 */
[----:B------:R-:W-:Y:S04]  /*2b070*/  STL [R1+0x444], R7 ;  /* 0x0004440701007387 */ /* 0x000fe80000100800 */
[----:B------:R3:W-:Y:S04]  /*2b080*/  STL [R1+0x440], R185 ;  /* 0x000440b901007387 */ /* 0x0007e80000100800 */
[----:B-1----:R-:W3:Y:S01]  /*2b090*/  LDL.LU R188, [R1+0x464] ;  /* 0x0004640001bc7983 */ /* 0x002ee20000300800 */
[----:B------:R-:W-:-:S04]  /*2b0a0*/  IADD3 R5, P3, R5, UR4, RZ ;  /* 0x0000000405057c10 */ /* 0x000fc8000ff7e0ff */
[----:B------:R-:W-:Y:S01]  /*2b0b0*/  IADD3.X R6, R6, UR6, RZ, P3, !PT ;  /* 0x0000000606067c10 */ /* 0x000fe20009ffe4ff */
[----:B------:R-:W-:-:S04]  /*2b0c0*/  IMAD.MOV.U32 R190, RZ, RZ, R5 ;  /* 0x000000ffffbe7224 */ /* 0x000fc800078e0005 */
[----:B------:R-:W-:Y:S01]  /*2b0d0*/  IMAD.MOV.U32 R191, RZ, RZ, R6 ;  /* 0x000000ffffbf7224 */ /* 0x000fe200078e0006 */
[----:B------:R-:W-:Y:S04]  /*2b0e0*/  STL [R1+0x44c], R5 ;  /* 0x00044c0501007387 */ /* 0x000fe80000100800 */
[----:B------:R1:W-:Y:S01]  /*2b0f0*/  LDGSTS.E [R187+0x1c000], desc[UR8][R190.64], P2 ;  /* 0x1c000000bebb7fae */ /* 0x0003e20009121848 */
[----:B----4-:R-:W-:-:S04]  /*2b100*/  IADD3 R0, P4, R0, UR4, RZ ;  /* 0x0000000400007c10 */ /* 0x010fc8000ff9e0ff */
[----:B------:R-:W-:Y:S02]  /*2b110*/  IADD3.X R3, R3, UR6, RZ, P4, !PT ;  /* 0x0000000603037c10 */ /* 0x000fe4000a7fe4ff */
[----:B-1----:R-:W-:Y:S01]  /*2b120*/  MOV R190, R0 ;  /* 0x0000000000be7202 */ /* 0x002fe20000000f00 */
[----:B------:R1:W-:Y:S02]  /*2b130*/  STL [R1+0x448], R6 ;  /* 0x0004480601007387 */ /* 0x0003e40000100800 */
[----:B------:R-:W-:Y:S01]  /*2b140*/  IMAD.MOV.U32 R191, RZ, RZ, R3 ;  /* 0x000000ffffbf7224 */ /* 0x000fe200078e0003 */
[----:B------:R-:W-:Y:S01]  /*2b150*/  ISETP.GT.AND P2, PT, R180, 0x62, PT ;  /* 0x00000062b400780c */ /* 0x000fe20003f44270 */
[----:B------:R-:W-:Y:S04]  /*2b160*/  STL [R1+0x454], R0 ;  /* 0x0004540001007387 */ /* 0x000fe80000100800 */
[----:B--2---:R-:W2:Y:S04]  /*2b170*/  LDL.LU R189, [R1+0x460] ;  /* 0x0004600001bd7983 */ /* 0x004ea80000300800 */
[----:B------:R4:W-:Y:S04]  /*2b180*/  STL [R1+0x450], R3 ;  /* 0x0004500301007387 */ /* 0x0009e80000100800 */
[----:B------:R1:W-:Y:S04]  /*2b190*/  LDGSTS.E [R187+0x18004], desc[UR8][R190.64], P1 ;  /* 0x18004000bebb7fae */ /* 0x0003e80008921848 */
[----:B---3--:R-:W3:Y:S04]  /*2b1a0*/  LDL.LU R185, [R1+0x468] ;  /* 0x0004680001b97983 */ /* 0x008ee80000300800 */
[----:B------:R-:W3:Y:S01]  /*2b1b0*/  LDL.LU R7, [R1+0x46c] ;  /* 0x00046c0001077983 */ /* 0x000ee20000300800 */
[----:B-1----:R-:W-:-:S03]  /*2b1c0*/  SEL R190, RZ, 0x4, !P2 ;  /* 0x00000004ffbe7807 */ /* 0x002fc60005000000 */
[----:B------:R-:W3:Y:S01]  /*2b1d0*/  LDL.LU R6, [R1+0x470] ;  /* 0x0004700001067983 */ /* 0x000ee20000300800 */
[----:B------:R-:W-:-:S03]  /*2b1e0*/  SEL R190, R190, RZ, !P0 ;  /* 0x000000ffbebe7207 */ /* 0x000fc60004000000 */
[----:B------:R-:W3:Y:S04]  /*2b1f0*/  LDL.LU R5, [R1+0x474] ;  /* 0x0004740001057983 */ /* 0x000ee80000300800 */
[----:B----4-:R-:W4:Y:S04]  /*2b200*/  LDL.LU R3, [R1+0x478] ;  /* 0x0004780001037983 */ /* 0x010f280000300800 */
[----:B------:R-:W4:Y:S01]  /*2b210*/  LDL.LU R0, [R1+0x47c] ;  /* 0x00047c0001007983 */ /* 0x000f220000300800 */
[----:B------:R-:W-:-:S03]  /*2b220*/  ISETP.NE.U32.AND P2, PT, R190, RZ, PT ;  /* 0x000000ffbe00720c */ /* 0x000fc60003f45070 */
[----:B------:R-:W3:Y:S04]  /*2b230*/  LDL.LU R191, [R1+0x45c] ;  /* 0x00045c0001bf7983 */ /* 0x000ee80000300800 */
[----:B------:R-:W4:Y:S01]  /*2b240*/  LDL.LU R190, [R1+0x458] ;  /* 0x0004580001be7983 */ /* 0x000f220000300800 */
[----:B------:R-:W-:-:S04]  /*2b250*/  IADD3 R188, P4, R188, UR4, RZ ;  /* 0x00000004bcbc7c10 */ /* 0x000fc8000ff9e0ff */
[----:B--2---:R-:W-:Y:S02]  /*2b260*/  IADD3.X R189, R189, UR6, RZ, P4, !PT ;  /* 0x00000006bdbd7c10 */ /* 0x004fe4000a7fe4ff */
[----:B---3--:R-:W-:-:S04]  /*2b270*/  IADD3 R191, P3, R191, UR4, RZ ;  /* 0x00000004bfbf7c10 */ /* 0x008fc8000ff7e0ff */
[----:B----4-:R-:W-:Y:S01]  /*2b280*/  IADD3.X R190, R190, UR6, RZ, P3, !PT ;  /* 0x00000006bebe7c10 */ /* 0x010fe20009ffe4ff */
[----:B------:R1:W-:Y:S04]  /*2b290*/  STL [R1+0x45c], R191 ;  /* 0x00045cbf01007387 */ /* 0x0003e80000100800 */
[----:B------:R2:W-:Y:S01]  /*2b2a0*/  STL [R1+0x458], R190 ;  /* 0x000458be01007387 */ /* 0x0005e20000100800 */
[----:B-1----:R-:W-:-:S04]  /*2b2b0*/  LOP3.LUT R191, R191, R190, RZ, 0x3c, !PT ;  /* 0x000000bebfbf7212 */ /* 0x002fc800078e3cff */
[----:B--2---:R-:W-:-:S04]  /*2b2c0*/  LOP3.LUT R190, R191, R190, RZ, 0x3c, !PT ;  /* 0x000000bebfbe7212 */ /* 0x004fc800078e3cff */
[----:B------:R-:W-:-:S05]  /*2b2d0*/  LOP3.LUT R191, R191, R190, RZ, 0x3c, !PT ;  /* 0x000000bebfbf7212 */ /* 0x000fca00078e3cff */
[----:B------:R1:W-:Y:S01]  /*2b2e0*/  LDGSTS.E [R187+0x1c004], desc[UR8][R190.64], P1 ;  /* 0x1c004000bebb7fae */ /* 0x0003e20008921848 */
[----:B------:R-:W-:Y:S02]  /*2b2f0*/  ISETP.GT.AND P1, PT, R180, 0x63, PT ;  /* 0x00000063b400780c */ /* 0x000fe40003f24270 */
[----:B------:R-:W-:Y:S01]  /*2b300*/  IADD3 R7, P3, R7, UR4, RZ ;  /* 0x0000000407077c10 */ /* 0x000fe2000ff7e0ff */
[----:B-1----:R-:W-:Y:S01]  /*2b310*/  IMAD.MOV.U32 R190, RZ, RZ, R188 ;  /* 0x000000ffffbe7224 */ /* 0x002fe200078e00bc */
[----:B------:R-:W-:-:S05]  /*2b320*/  MOV R191, R189 ;  /* 0x000000bd00bf7202 */ /* 0x000fca0000000f00 */
[----:B------:R1:W-:Y:S01]  /*2b330*/  LDGSTS.E [R187+0x18008], desc[UR8][R190.64], P2 ;  /* 0x18008000bebb7fae */ /* 0x0003e20009121848 */
[----:B------:R-:W-:Y:S02]  /*2b340*/  IADD3.X R185, R185, UR6, RZ, P3, !PT ;  /* 0x00000006b9b97c10 */ /* 0x000fe40009ffe4ff */
[----:B-1----:R-:W-:-:S04]  /*2b350*/  SEL R190, RZ, 0x4, !P1 ;  /* 0x00000004ffbe7807 */ /* 0x002fc80004800000 */
[----:B------:R-:W-:Y:S01]  /*2b360*/  SEL R190, R190, RZ, !P0 ;  /* 0x000000ffbebe7207 */ /* 0x000fe20004000000 */
[----:B------:R-:W-:-:S03]  /*2b370*/  IMAD.MOV.U32 R191, RZ, RZ, R185 ;  /* 0x000000ffffbf7224 */ /* 0x000fc600078e00b9 */
[----:B------:R-:W-:Y:S01]  /*2b380*/  ISETP.NE.U32.AND P1, PT, R190, RZ, PT ;  /* 0x000000ffbe00720c */ /* 0x000fe20003f25070 */
[----:B------:R-:W-:Y:S01]  /*2b390*/  IMAD.MOV.U32 R190, RZ, RZ, R7 ;  /* 0x000000ffffbe7224 */ /* 0x000fe200078e0007 */
[----:B------:R-:W-:-:S04]  /*2b3a0*/  IADD3 R0, P3, R0, UR4, RZ ;  /* 0x0000000400007c10 */ /* 0x000fc8000ff7e0ff */
[----:B------:R1:W-:Y:S01]  /*2b3b0*/  LDGSTS.E [R187+0x1c008], desc[UR8][R190.64], P2 ;  /* 0x1c008000bebb7fae */ /* 0x0003e20009121848 */
[----:B------:R-:W-:-:S03]  /*2b3c0*/  IADD3 R5, P2, R5, UR4, RZ ;  /* 0x0000000405057c10 */ /* 0x000fc6000ff5e0ff */
[----:B------:R-:W-:Y:S01]  /*2b3d0*/  STL [R1+0x464], R188 ;  /* 0x000464bc01007387 */ /* 0x000fe20000100800 */
[----:B------:R-:W-:Y:S02]  /*2b3e0*/  IADD3.X R6, R6, UR6, RZ, P2, !PT ;  /* 0x0000000606067c10 */ /* 0x000fe400097fe4ff */
[----:B------:R-:W-:Y:S01]  /*2b3f0*/  IADD3.X R3, R3, UR6, RZ, P3, !PT ;  /* 0x0000000603037c10 */ /* 0x000fe20009ffe4ff */
[----:B------:R-:W-:Y:S04]  /*2b400*/  STL [R1+0x460], R189 ;  /* 0x000460bd01007387 */ /* 0x000fe80000100800 */
[----:B------:R-:W-:Y:S04]  /*2b410*/  STL [R1+0x46c], R7 ;  /* 0x00046c0701007387 */ /* 0x000fe80000100800 */
[----:B------:R2:W-:Y:S04]  /*2b420*/  STL [R1+0x468], R185 ;  /* 0x000468b901007387 */ /* 0x0005e80000100800 */
[----:B------:R-:W-:Y:S04]  /*2b430*/  STL [R1+0x474], R5 ;  /* 0x0004740501007387 */ /* 0x000fe80000100800 */
[----:B------:R3:W-:Y:S04]  /*2b440*/  STL [R1+0x470], R6 ;  /* 0x0004700601007387 */ /* 0x0007e80000100800 */
[----:B------:R-:W-:Y:S04]  /*2b450*/  STL [R1+0x47c], R0 ;  /* 0x00047c0001007387 */ /* 0x000fe80000100800 */
[----:B------:R4:W-:Y:S04]  /*2b460*/  STL [R1+0x478], R3 ;  /* 0x0004780301007387 */ /* 0x0009e80000100800 */
[----:B--2---:R-:W2:Y:S04]  /*2b470*/  LDL.LU R185, [R1+0x80] ;  /* 0x0000800001b97983 */ /* 0x004ea80000300800 */
[----:B------:R-:W2:Y:S01]  /*2b480*/  LDL.LU R7, [R1+0x84] ;  /* 0x0000840001077983 */ /* 0x000ea20000300800 */
[----:B-1----:R-:W-:Y:S01]  /*2b490*/  MOV R190, R5 ;  /* 0x0000000500be7202 */ /* 0x002fe20000000f00 */
[----:B------:R-:W-:-:S02]  /*2b4a0*/  IMAD.MOV.U32 R191, RZ, RZ, R6 ;  /* 0x000000ffffbf7224 */ /* 0x000fc400078e0006 */
[----:B---3--:R-:W3:Y:S04]  /*2b4b0*/  LDL.LU R6, [R1+0x88] ;  /* 0x0000880001067983 */ /* 0x008ee80000300800 */
[----:B------:R1:W-:Y:S04]  /*2b4c0*/  LDGSTS.E [R187+0x1800c], desc[UR8][R190.64], P1 ;  /* 0x1800c000bebb7fae */ /* 0x0003e80008921848 */
[----:B------:R-:W3:Y:S01]  /*2b4d0*/  LDL.LU R5, [R1+0x8c] ;  /* 0x00008c0001057983 */ /* 0x000ee20000300800 */
[----:B-1----:R-:W-:Y:S01]  /*2b4e0*/  MOV R191, R3 ;  /* 0x0000000300bf7202 */ /* 0x002fe20000000f00 */
[----:B------:R-:W-:-:S02]  /*2b4f0*/  IMAD.MOV.U32 R190, RZ, RZ, R0 ;  /* 0x000000ffffbe7224 */ /* 0x000fc400078e0000 */
[----:B----4-:R-:W4:Y:S04]  /*2b500*/  LDL.LU R3, [R1+0x90] ;  /* 0x0000900001037983 */ /* 0x010f280000300800 */
[----:B------:R-:W4:Y:S04]  /*2b510*/  LDL.LU R0, [R1+0x94] ;  /* 0x0000940001007983 */ /* 0x000f280000300800 */
[----:B------:R1:W-:Y:S01]  /*2b520*/  LDGSTS.E [R187+0x1c00c], desc[UR8][R190.64], P1 ;  /* 0x1c00c000bebb7fae */ /* 0x0003e20008921848 */
[----:B------:R-:W-:-:S04]  /*2b530*/  ISETP.GT.AND P1, PT, R180, 0x4, PT ;  /* 0x00000004b400780c */ /* 0x000fc80003f24270 */
[----:B-1----:R-:W-:-:S04]  /*2b540*/  SEL R187, RZ, 0x4, !P1 ;  /* 0x00000004ffbb7807 */ /* 0x002fc80004800000 */
[----:B------:R-:W-:Y:S02]  /*2b550*/  SEL R187, R187, RZ, !P0 ;  /* 0x000000ffbbbb7207 */ /* 0x000fe40004000000 */
[----:B------:R-:W-:Y:S02]  /*2b560*/  IADD3 R186, P1, R186, UR4, RZ ;  /* 0x00000004baba7c10 */ /* 0x000fe4000ff3e0ff */
[----:B------:R-:W-:Y:S02]  /*2b570*/  ISETP.NE.U32.AND P2, PT, R187, RZ, PT ;  /* 0x000000ffbb00720c */ /* 0x000fe40003f45070 */
[----:B------:R-:W-:Y:S02]  /*2b580*/  LOP3.LUT R187, R4, 0x10, RZ, 0x3c, !PT ;  /* 0x0000001004bb7812 */ /* 0x000fe400078e3cff */
[----:B------:R-:W-:Y:S01]  /*2b590*/  IADD3.X R23, R23, UR6, RZ, P1, !PT ;  /* 0x0000000617177c10 */ /* 0x000fe20008ffe4ff */
[----:B------:R-:W-:Y:S02]  /*2b5a0*/  IMAD.MOV.U32 R190, RZ, RZ, R186 ;  /* 0x000000ffffbe7224 */ /* 0x000fe400078e00ba */
[----:B------:R-:W-:Y:S01]  /*2b5b0*/  VIADD R187, R187, UR12 ;  /* 0x0000000cbbbb7c36 */ /* 0x000fe20008000000 */
[----:B------:R-:W-:-:S02]  /*2b5c0*/  MOV R191, R23 ;  /* 0x0000001700bf7202 */ /* 0x000fc40000000f00 */
[----:B------:R-:W-:Y:S02]  /*2b5d0*/  ISETP.GT.AND P1, PT, R180, 0x5, PT ;  /* 0x00000005b400780c */ /* 0x000fe40003f24270 */
[----:B------:R-:W-:Y:S01]  /*2b5e0*/  IADD3 R183, P3, R183, UR4, RZ ;  /* 0x00000004b7b77c10 */ /* 0x000fe2000ff7e0ff */
[----:B------:R1:W-:Y:S03]  /*2b5f0*/  LDGSTS.E [R187], desc[UR8][R190.64], P2 ;  /* 0x00000000bebb7fae */ /* 0x0003e60009121848 */
[----:B------:R-:W-:Y:S02]  /*2b600*/  IADD3.X R154, R154, UR6, RZ, P3, !PT ;  /* 0x000000069a9a7c10 */ /* 0x000fe40009ffe4ff */
[----:B-1----:R-:W-:-:S04]  /*2b610*/  SEL R190, RZ, 0x4, !P1 ;  /* 0x00000004ffbe7807 */ /* 0x002fc80004800000 */
[----:B------:R-:W-:Y:S01]  /*2b620*/  SEL R190, R190, RZ, !P0 ;  /* 0x000000ffbebe7207 */ /* 0x000fe20004000000 */
[----:B------:R-:W-:-:S03]  /*2b630*/  IMAD.MOV.U32 R191, RZ, RZ, R154 ;  /* 0x000000ffffbf7224 */ /* 0x000fc600078e009a */
[----:B------:R-:W-:Y:S01]  /*2b640*/  ISETP.NE.U32.AND P1, PT, R190, RZ, PT ;  /* 0x000000ffbe00720c */ /* 0x000fe20003f25070 */
[----:B------:R-:W-:-:S05]  /*2b650*/  IMAD.MOV.U32 R190, RZ, RZ, R183 ;  /* 0x000000ffffbe7224 */ /* 0x000fca00078e00b7 */
[----:B------:R1:W-:Y:S01]  /*2b660*/  LDGSTS.E [R187+0x4000], desc[UR8][R190.64], P2 ;  /* 0x04000000bebb7fae */ /* 0x0003e20009121848 */
[----:B------:R-:W-:Y:S02]  /*2b670*/  ISETP.GT.AND P2, PT, R180, 0x6, PT ;  /* 0x00000006b400780c */ /* 0x000fe40003f44270 */
[----:B------:R-:W-:Y:S02]  /*2b680*/  IADD3 R155, P3, R155, UR4, RZ ;  /* 0x000000049b9b7c10 */ /* 0x000fe4000ff7e0ff */
[----:B------:R-:W-:Y:S02]  /*2b690*/  IADD3 R152, P4, R152, UR4, RZ ;  /* 0x0000000498987c10 */ /* 0x000fe4000ff9e0ff */
[----:B------:R-:W-:Y:S02]  /*2b6a0*/  IADD3.X R158, R158, UR6, RZ, P3, !PT ;  /* 0x000000069e9e7c10 */ /* 0x000fe40009ffe4ff */
[----:B-1----:R-:W-:-:S04]  /*2b6b0*/  SEL R190, RZ, 0x4, !P2 ;  /* 0x00000004ffbe7807 */ /* 0x002fc80005000000 */
[----:B------:R-:W-:Y:S01]  /*2b6c0*/  SEL R190, R190, RZ, !P0 ;  /* 0x000000ffbebe7207 */ /* 0x000fe20004000000 */
[----:B------:R-:W-:Y:S01]  /*2b6d0*/  IMAD.MOV.U32 R191, RZ, RZ, R158 ;  /* 0x000000ffffbf7224 */ /* 0x000fe200078e009e */
[----:B------:R-:W-:Y:S02]  /*2b6e0*/  IADD3.X R153, R153, UR6, RZ, P4, !PT ;  /* 0x0000000699997c10 */ /* 0x000fe4000a7fe4ff */
[----:B------:R-:W-:Y:S02]  /*2b6f0*/  ISETP.NE.U32.AND P2, PT, R190, RZ, PT ;  /* 0x000000ffbe00720c */ /* 0x000fe40003f45070 */
[----:B------:R-:W-:Y:S01]  /*2b700*/  MOV R190, R155 ;  /* 0x0000009b00be7202 */ /* 0x000fe20000000f00 */
[----:B------:R-:W-:Y:S04]  /*2b710*/  LDGSTS.E [R187+0x4], desc[UR8][R152.64], P1 ;  /* 0x0000400098bb7fae */ /* 0x000fe80008921848 */
[----:B------:R1:W-:Y:S01]  /*2b720*/  LDGSTS.E [R187+0x4004], desc[UR8][R190.64], P1 ;  /* 0x04004000bebb7fae */ /* 0x0003e20008921848 */
[----:B------:R-:W-:-:S02]  /*2b730*/  ISETP.GT.AND P1, PT, R180, 0x7, PT ;  /* 0x00000007b400780c */ /* 0x000fc40003f24270 */
[----:B------:R-:W-:Y:S02]  /*2b740*/  IADD3 R159, P3, R159, UR4, RZ ;  /* 0x000000049f9f7c10 */ /* 0x000fe4000ff7e0ff */
[----:B------:R-:W-:Y:S02]  /*2b750*/  IADD3 R156, P4, R156, UR4, RZ ;  /* 0x000000049c9c7c10 */ /* 0x000fe4000ff9e0ff */
[----:B------:R-:W-:Y:S02]  /*2b760*/  IADD3.X R162, R162, UR6, RZ, P3, !PT ;  /* 0x00000006a2a27c10 */ /* 0x000fe40009ffe4ff */
[----:B-1----:R-:W-:-:S04]  /*2b770*/  SEL R190, RZ, 0x4, !P1 ;  /* 0x00000004ffbe7807 */ /* 0x002fc80004800000 */
[----:B------:R-:W-:Y:S02]  /*2b780*/  SEL R190, R190, RZ, !P0 ;  /* 0x000000ffbebe7207 */ /* 0x000fe40004000000 */
[----:B------:R-:W-:Y:S02]  /*2b790*/  IADD3.X R157, R157, UR6, RZ, P4, !PT ;  /* 0x000000069d9d7c10 */ /* 0x000fe4000a7fe4ff */
[----:B------:R-:W-:Y:S01]  /*2b7a0*/  ISETP.NE.U32.AND P1, PT, R190, RZ, PT ;  /* 0x000000ffbe00720c */ /* 0x000fe20003f25070 */
[----:B------:R-:W-:Y:S01]  /*2b7b0*/  IMAD.MOV.U32 R190, RZ, RZ, R159 ;  /* 0x000000ffffbe7224 */ /* 0x000fe200078e009f */
[----:B------:R-:W-:Y:S01]  /*2b7c0*/  MOV R191, R162 ;  /* 0x000000a200bf7202 */ /* 0x000fe20000000f00 */
[----:B------:R-:W-:Y:S04]  /*2b7d0*/  LDGSTS.E [R187+0x8], desc[UR8][R156.64], P2 ;  /* 0x000080009cbb7fae */ /* 0x000fe80009121848 */
[----:B------:R1:W-:Y:S01]  /*2b7e0*/  LDGSTS.E [R187+0x4008], desc[UR8][R190.64], P2 ;  /* 0x04008000bebb7fae */ /* 0x0003e20009121848 */
[----:B------:R-:W-:-:S02]  /*2b7f0*/  ISETP.GT.AND P2, PT, R180, 0x24, PT ;  /* 0x00000024b400780c */ /* 0x000fc40003f44270 */
[----:B------:R-:W-:Y:S02]  /*2b800*/  IADD3 R160, P4, R160, UR4, RZ ;  /* 0x00000004a0a07c10 */ /* 0x000fe4000ff9e0ff */
[----:B------:R-:W-:Y:S02]  /*2b810*/  IADD3 R163, P3, R163, UR4, RZ ;  /* 0x00000004a3a37c10 */ /* 0x000fe4000ff7e0ff */
[----:B------:R-:W-:Y:S02]  /*2b820*/  IADD3.X R161, R161, UR6, RZ, P4, !PT ;  /* 0x00000006a1a17c10 */ /* 0x000fe4000a7fe4ff */
[----:B-1----:R-:W-:-:S03]  /*2b830*/  SEL R190, RZ, 0x4, !P2 ;  /* 0x00000004ffbe7807 */ /* 0x002fc60005000000 */
[----:B------:R-:W-:Y:S01]  /*2b840*/  LDGSTS.E [R187+0xc], desc[UR8][R160.64], P1 ;  /* 0x0000c000a0bb7fae */ /* 0x000fe20008921848 */
[----:B------:R-:W-:Y:S02]  /*2b850*/  IADD3.X R181, R181, UR6, RZ, P3, !PT ;  /* 0x00000006b5b57c10 */ /* 0x000fe40009ffe4ff */
[----:B------:R-:W-:-:S04]  /*2b860*/  SEL R190, R190, RZ, !P0 ;  /* 0x000000ffbebe7207 */ /* 0x000fc80004000000 */
[----:B------:R-:W-:Y:S01]  /*2b870*/  ISETP.NE.U32.AND P2, PT, R190, RZ, PT ;  /* 0x000000ffbe00720c */ /* 0x000fe20003f45070 */
[----:B------:R-:W-:Y:S02]  /*2b880*/  IMAD.MOV.U32 R190, RZ, RZ, R163 ;  /* 0x000000ffffbe7224 */ /* 0x000fe400078e00a3 */
[----:B------:R-:W-:-:S05]  /*2b890*/  IMAD.MOV.U32 R191, RZ, RZ, R181 ;  /* 0x000000ffffbf7224 */ /* 0x000fca00078e00b5 */
[----:B------:R1:W-:Y:S01]  /*2b8a0*/  LDGSTS.E [R187+0x400c], desc[UR8][R190.64], P1 ;  /* 0x0400c000bebb7fae */ /* 0x0003e20008921848 */
[----:B------:R-:W-:Y:S02]  /*2b8b0*/  ISETP.GT.AND P1, PT, R180, 0x25, PT ;  /* 0x00000025b400780c */ /* 0x000fe40003f24270 */
[----:B--2---:R-:W-:-:S04]  /*2b8c0*/  IADD3 R7, P4, R7, UR4, RZ ;  /* 0x0000000407077c10 */ /* 0x004fc8000ff9e0ff */
[----:B------:R-:W-:Y:S01]  /*2b8d0*/  IADD3.X R185, R185, UR6, RZ, P4, !PT ;  /* 0x00000006b9b97c10 */ /* 0x000fe2000a7fe4ff */
[----:B------:R-:W-:Y:S01]  /*2b8e0*/  STL [R1+0x84], R7 ;  /* 0x0000840701007387 */ /* 0x000fe20000100800 */
[----:B-1----:R-:W-:-:S03]  /*2b8f0*/  MOV R190, R7 ;  /* 0x0000000700be7202 */ /* 0x002fc60000000f00 */
[----:B------:R1:W-:Y:S01]  /*2b900*/  STL [R1+0x80], R185 ;  /* 0x000080b901007387 */ /* 0x0003e20000100800 */
[----:B------:R-:W-:-:S03]  /*2b910*/  IMAD.MOV.U32 R191, RZ, RZ, R185 ;  /* 0x000000ffffbf7224 */ /* 0x000fc600078e00b9 */
[----:B------:R-:W2:Y:S04]  /*2b920*/  LDL.LU R189, [R1+0x98] ;  /* 0x0000980001bd7983 */ /* 0x000ea80000300800 */
[----:B------:R-:W2:Y:S04]  /*2b930*/  LDL.LU R188, [R1+0x9c] ;  /* 0x00009c0001bc7983 */ /* 0x000ea80000300800 */
[----:B-1----:R-:W2:Y:S04]  /*2b940*/  LDL.LU R185, [R1+0xa0] ;  /* 0x0000a00001b97983 */ /* 0x002ea80000300800 */
[----:B------:R-:W2:Y:S01]  /*2b950*/  LDL.LU R7, [R1+0xa4] ;  /* 0x0000a40001077983 */ /* 0x000ea20000300800 */
[----:B---3--:R-:W-:-:S03]  /*2b960*/  IADD3 R5, P3, R5, UR4, RZ ;  /* 0x0000000405057c10 */ /* 0x008fc6000ff7e0ff */
[----:B------:R1:W-:Y:S01]  /*2b970*/  LDGSTS.E [R187+0x8000], desc[UR8][R190.64], P2 ;  /* 0x08000000bebb7fae */ /* 0x0003e20009121848 */
[----:B----4-:R-:W-:Y:S02]  /*2b980*/  IADD3 R0, P4, R0, UR4, RZ ;  /* 0x0000000400007c10 */ /* 0x010fe4000ff9e0ff */
[----:B------:R-:W-:Y:S02]  /*2b990*/  IADD3.X R6, R6, UR6, RZ, P3, !PT ;  /* 0x0000000606067c10 */ /* 0x000fe40009ffe4ff */
[----:B-1----:R-:W-:-:S04]  /*2b9a0*/  SEL R190, RZ, 0x4, !P1 ;  /* 0x00000004ffbe7807 */ /* 0x002fc80004800000 */
[----:B------:R-:W-:Y:S02]  /*2b9b0*/  SEL R190, R190, RZ, !P0 ;  /* 0x000000ffbebe7207 */ /* 0x000fe40004000000 */
[----:B------:R-:W-:Y:S02]  /*2b9c0*/  IADD3.X R3, R3, UR6, RZ, P4, !PT ;  /* 0x0000000603037c10 */ /* 0x000fe4000a7fe4ff */
[----:B------:R-:W-:Y:S01]  /*2b9d0*/  ISETP.NE.U32.AND P1, PT, R190, RZ, PT ;  /* 0x000000ffbe00720c */ /* 0x000fe20003f25070 */
[----:B------:R-:W-:Y:S01]  /*2b9e0*/  IMAD.MOV.U32 R190, RZ, RZ, R5 ;  /* 0x000000ffffbe7224 */ /* 0x000fe200078e0005 */
[----:B------:R-:W-:Y:S01]  /*2b9f0*/  MOV R191, R6 ;  /* 0x0000000600bf7202 */ /* 0x000fe20000000f00 */
[----:B------:R-:W-:Y:S04]  /*2ba00*/  STL [R1+0x8c], R5 ;  /* 0x00008c0501007387 */ /* 0x000fe80000100800 */
        /* <DEDUP_REMOVED lines=8> */
[----:B---3--:R-:W3:Y:S04]  /*2ba90*/  LDL.LU R3, [R1+0xb0] ;  /* 0x0000b00001037983 */ /* 0x008ee80000300800 */
[----:B------:R-:W4:Y:S01]  /*2baa0*/  LDL.LU R0, [R1+0xb4] ;  /* 0x0000b40001007983 */ /* 0x000f220000300800 */
[----:B------:R-:W-:-:S03]  /*2bab0*/  ISETP.GT.AND P2, PT, R180, 0x26, PT ;  /* 0x00000026b400780c */ /* 0x000fc60003f44270 */
[----:B------:R1:W-:Y:S02]  /*2bac0*/  LDGSTS.E [R187+0x8004], desc[UR8][R190.64], P1 ;  /* 0x08004000bebb7fae */ /* 0x0003e40008921848 */
[----:B-1----:R-:W-:-:S04]  /*2bad0*/  SEL R190, RZ, 0x4, !P2 ;  /* 0x00000004ffbe7807 */ /* 0x002fc80005000000 */
[----:B------:R-:W-:-:S04]  /*2bae0*/  SEL R190, R190, RZ, !P0 ;  /* 0x000000ffbebe7207 */ /* 0x000fc80004000000 */
[----:B------:R-:W-:Y:S02]  /*2baf0*/  ISETP.NE.U32.AND P2, PT, R190, RZ, PT ;  /* 0x000000ffbe00720c */ /* 0x000fe40003f45070 */
[----:B--2---:R-:W-:-:S04]  /*2bb00*/  IADD3 R188, P3, R188, UR4, RZ ;  /* 0x00000004bcbc7c10 */ /* 0x004fc8000ff7e0ff */
[----:B------:R-:W-:Y:S02]  /*2bb10*/  IADD3.X R189, R189, UR6, RZ, P3, !PT ;  /* 0x00000006bdbd7c10 */ /* 0x000fe40009ffe4ff */
        /* <DEDUP_REMOVED lines=16> */
[----:B------:R1:W-:Y:S01]  /*2bc20*/  LDGSTS.E [R187+0x8008], desc[UR8][R190.64], P2 ;  /* 0x08008000bebb7fae */ /* 0x0003e20009121848 */
[----:B------:R-:W-:-:S02]  /*2bc30*/  IADD3 R5, P3, R5, UR4, RZ ;  /* 0x0000000405057c10 */ /* 0x000fc4000ff7e0ff */
[----:B-1----:R-:W-:Y:S02]  /*2bc40*/  SEL R190, RZ, 0x4, !P1 ;  /* 0x00000004ffbe7807 */ /* 0x002fe40004800000 */
[----:B------:R-:W-:Y:S02]  /*2bc50*/  IADD3.X R6, R6, UR6, RZ, P3, !PT ;  /* 0x0000000606067c10 */ /* 0x000fe40009ffe4ff */
[----:B------:R-:W-:Y:S02]  /*2bc60*/  SEL R190, R190, RZ, !P0 ;  /* 0x000000ffbebe7207 */ /* 0x000fe40004000000 */
[----:B----4-:R-:W-:Y:S01]  /*2bc70*/  IADD3 R0, P4, R0, UR4, RZ ;  /* 0x0000000400007c10 */ /* 0x010fe2000ff9e0ff */
[----:B------:R-:W-:Y:S01]  /*2bc80*/  STL [R1+0xac], R5 ;  /* 0x0000ac0501007387 */ /* 0x000fe20000100800 */
[----:B------:R-:W-:Y:S02]  /*2bc90*/  ISETP.NE.U32.AND P1, PT, R190, RZ, PT ;  /* 0x000000ffbe00720c */ /* 0x000fe40003f25070 */
[----:B---3--:R-:W-:Y:S01]  /*2bca0*/  IADD3.X R3, R3, UR6, RZ, P4, !PT ;  /* 0x0000000603037c10 */ /* 0x008fe2000a7fe4ff */
[----:B------:R1:W-:Y:S01]  /*2bcb0*/  STL [R1+0xa8], R6 ;  /* 0x0000a80601007387 */ /* 0x0003e20000100800 */
[----:B------:R-:W-:-:S02]  /*2bcc0*/  IMAD.MOV.U32 R190, RZ, RZ, R5 ;  /* 0x000000ffffbe7224 */ /* 0x000fc400078e0005 */
[----:B------:R-:W-:Y:S01]  /*2bcd0*/  IMAD.MOV.U32 R191, RZ, RZ, R6 ;  /* 0x000000ffffbf7224 */ /* 0x000fe200078e0006 */
[----:B------:R-:W-:Y:S04]  /*2bce0*/  STL [R1+0xb4], R0 ;  /* 0x0000b40001007387 */ /* 0x000fe80000100800 */
[----:B------:R3:W-:Y:S04]  /*2bcf0*/  STL [R1+0xb0], R3 ;  /* 0x0000b00301007387 */ /* 0x0007e80000100800 */
[----:B-1----:R-:W4:Y:S04]  /*2bd00*/  LDL.LU R6, [R1+0x288] ;  /* 0x0002880001067983 */ /* 0x002f280000300800 */
[----:B------:R-:W4:Y:S04]  /*2bd10*/  LDL.LU R5, [R1+0x28c] ;  /* 0x00028c0001057983 */ /* 0x000f280000300800 */
[----:B------:R1:W-:Y:S02]  /*2bd20*/  LDGSTS.E [R187+0xc008], desc[UR8][R190.64], P2 ;  /* 0x0c008000bebb7fae */ /* 0x0003e40009121848 */
[----:B-1----:R-:W-:Y:S01]  /*2bd30*/  IMAD.MOV.U32 R191, RZ, RZ, R3 ;  /* 0x000000ffffbf7224 */ /* 0x002fe200078e0003 */
[----:B------:R-:W-:Y:S01]  /*2bd40*/  MOV R190, R0 ;  /* 0x0000000000be7202 */ /* 0x000fe20000000f00 */
[----:B---3--:R-:W3:Y:S04]  /*2bd50*/  LDL.LU R3, [R1+0x290] ;  /* 0x0002900001037983 */ /* 0x008ee80000300800 */
[----:B------:R-:W3:Y:S01]  /*2bd60*/  LDL.LU R0, [R1+0x294] ;  /* 0x0002940001007983 */ /* 0x000ee20000300800 */
[----:B------:R-:W-:-:S03]  /*2bd70*/  ISETP.GT.AND P2, PT, R180, 0x44, PT ;  /* 0x00000044b400780c */ /* 0x000fc60003f44270 */
[----:B------:R1:W-:Y:S02]  /*2bd80*/  LDGSTS.E [R187+0x800c], desc[UR8][R190.64], P1 ;  /* 0x0800c000bebb7fae */ /* 0x0003e40008921848 */
[----:B-1----:R-:W-:-:S04]  /*2bd90*/  SEL R190, RZ, 0x4, !P2 ;  /* 0x00000004ffbe7807 */ /* 0x002fc80005000000 */
[----:B------:R-:W-:-:S04]  /*2bda0*/  SEL R190, R190, RZ, !P0 ;  /* 0x000000ffbebe7207 */ /* 0x000fc80004000000 */
[----:B------:R-:W-:Y:S02]  /*2bdb0*/  ISETP.NE.U32.AND P2, PT, R190, RZ, PT ;  /* 0x000000ffbe00720c */ /* 0x000fe40003f45070 */
[----:B------:R-:W-:-:S04]  /*2bdc0*/  IADD3 R188, P3, R188, UR4, RZ ;  /* 0x00000004bcbc7c10 */ /* 0x000fc8000ff7e0ff */
        /* <DEDUP_REMOVED lines=10> */
[----:B-1----:R-:W3:Y:S01]  /*2be70*/  LDL.LU R189, [R1+0x298] ;  /* 0x0002980001bd7983 */ /* 0x002ee20000300800 */
[----:B------:R-:W-:-:S03]  /*2be80*/  ISETP.GT.AND P1, PT, R180, 0x45, PT ;  /* 0x00000045b400780c */ /* 0x000fc60003f24270 */
[----:B------:R-:W3:Y:S01]  /*2be90*/  LDL.LU R188, [R1+0x29c] ;  /* 0x00029c0001bc7983 */ /* 0x000ee20000300800 */
[----:B--2---:R-:W-:Y:S02]  /*2bea0*/  IMAD.MOV.U32 R191, RZ, RZ, R185 ;  /* 0x000000ffffbf7224 */ /* 0x004fe400078e00b9 */
[----:B------:R-:W-:Y:S01]  /*2beb0*/  IMAD.MOV.U32 R190, RZ, RZ, R7 ;  /* 0x000000ffffbe7224 */ /* 0x000fe200078e0007 */
[----:B------:R-:W2:Y:S04]  /*2bec0*/  LDL.LU R185, [R1+0x2a0] ;  /* 0x0002a00001b97983 */ /* 0x000ea80000300800 */
[----:B------:R-:W2:Y:S04]  /*2bed0*/  LDL.LU R7, [R1+0x2a4] ;  /* 0x0002a40001077983 */ /* 0x000ea80000300800 */
[----:B------:R1:W-:Y:S01]  /*2bee0*/  LDGSTS.E [R187+0x10000], desc[UR8][R190.64], P2 ;  /* 0x10000000bebb7fae */ /* 0x0003e20009121848 */
[----:B----4-:R-:W-:-:S02]  /*2bef0*/  IADD3 R5, P3, R5, UR4, RZ ;  /* 0x0000000405057c10 */ /* 0x010fc4000ff7e0ff */
[----:B-1----:R-:W-:Y:S02]  /*2bf00*/  SEL R190, RZ, 0x4, !P1 ;  /* 0x00000004ffbe7807 */ /* 0x002fe40004800000 */
[----:B------:R-:W-:Y:S02]  /*2bf10*/  IADD3.X R6, R6, UR6, RZ, P3, !PT ;  /* 0x0000000606067c10 */ /* 0x000fe40009ffe4ff */
[----:B------:R-:W-:Y:S01]  /*2bf20*/  SEL R190, R190, RZ, !P0 ;  /* 0x000000ffbebe7207 */ /* 0x000fe20004000000 */
[----:B------:R-:W-:Y:S02]  /*2bf30*/  STL [R1+0x28c], R5 ;  /* 0x00028c0501007387 */ /* 0x000fe40000100800 */
[----:B------:R-:W-:Y:S01]  /*2bf40*/  IMAD.MOV.U32 R191, RZ, RZ, R6 ;  /* 0x000000ffffbf7224 */ /* 0x000fe200078e0006 */
[----:B------:R-:W-:Y:S02]  /*2bf50*/  ISETP.NE.U32.AND P1, PT, R190, RZ, PT ;  /* 0x000000ffbe00720c */ /* 0x000fe40003f25070 */
[----:B------:R-:W-:-:S02]  /*2bf60*/  MOV R190, R5 ;  /* 0x0000000500be7202 */ /* 0x000fc40000000f00 */
[----:B---3--:R-:W-:Y:S01]  /*2bf70*/  IADD3 R0, P4, R0, UR4, RZ ;  /* 0x0000000400007c10 */ /* 0x008fe2000ff9e0ff */
[----:B------:R1:W-:Y:S03]  /*2bf80*/  STL [R1+0x288], R6 ;  /* 0x0002880601007387 */ /* 0x0003e60000100800 */
[----:B------:R-:W-:Y:S01]  /*2bf90*/  IADD3.X R3, R3, UR6, RZ, P4, !PT ;  /* 0x0000000603037c10 */ /* 0x000fe2000a7fe4ff */
[----:B------:R-:W-:Y:S04]  /*2bfa0*/  STL [R1+0x294], R0 ;  /* 0x0002940001007387 */ /* 0x000fe80000100800 */
[----:B------:R3:W-:Y:S04]  /*2bfb0*/  STL [R1+0x290], R3 ;  /* 0x0002900301007387 */ /* 0x0007e80000100800 */
[----:B------:R4:W-:Y:S04]  /*2bfc0*/  LDGSTS.E [R187+0x14000], desc[UR8][R190.64], P2 ;  /* 0x14000000bebb7fae */ /* 0x0009e80009121848 */
[----:B-1----:R-:W2:Y:S04]  /*2bfd0*/  LDL.LU R6, [R1+0x2a8] ;  /* 0x0002a80001067983 */ /* 0x002ea80000300800 */
[----:B------:R-:W2:Y:S01]  /*2bfe0*/  LDL.LU R5, [R1+0x2ac] ;  /* 0x0002ac0001057983 */ /* 0x000ea20000300800 */
[----:B----4-:R-:W-:Y:S01]  /*2bff0*/  MOV R191, R3 ;  /* 0x0000000300bf7202 */ /* 0x010fe20000000f00 */
[----:B------:R-:W-:-:S02]  /*2c000*/  IMAD.MOV.U32 R190, RZ, RZ, R0 ;  /* 0x000000ffffbe7224 */ /* 0x000fc400078e0000 */
[----:B---3--:R-:W3:Y:S04]  /*2c010*/  LDL.LU R3, [R1+0x2b0] ;  /* 0x0002b00001037983 */ /* 0x008ee80000300800 */
        /* <DEDUP_REMOVED lines=9> */
[----:B--2---:R-:W-:-:S03]  /*2c0b0*/  IADD3 R7, P4, R7, UR4, RZ ;  /* 0x0000000407077c10 */ /* 0x004fc6000ff9e0ff */
[----:B------:R1:W-:Y:S01]  /*2c0c0*/  STL [R1+0x298], R189 ;  /* 0x000298bd01007387 */ /* 0x0003e20000100800 */
[----:B------:R-:W-:-:S03]  /*2c0d0*/  IADD3.X R185, R185, UR6, RZ, P4, !PT ;  /* 0x00000006b9b97c10 */ /* 0x000fc6000a7fe4ff */
        /* <DEDUP_REMOVED lines=18> */
[----:B------:R-:W-:Y:S03]  /*2c200*/  STL [R1+0x2ac], R5 ;  /* 0x0002ac0501007387 */ /* 0x000fe60000100800 */
[----:B---3--:R-:W-:Y:S01]  /*2c210*/  IADD3.X R3, R3, UR6, RZ, P4, !PT ;  /* 0x0000000603037c10 */ /* 0x008fe2000a7fe4ff */
[----:B------:R1:W-:Y:S01]  /*2c220*/  STL [R1+0x2a8], R6 ;  /* 0x0002a80601007387 */ /* 0x0003e20000100800 */
[----:B------:R-:W-:Y:S01]  /*2c230*/  ISETP.NE.U32.AND P1, PT, R190, RZ, PT ;  /* 0x000000ffbe00720c */ /* 0x000fe20003f25070 */
[----:B------:R-:W-:Y:S01]  /*2c240*/  IMAD.MOV.U32 R190, RZ, RZ, R5 ;  /* 0x000000ffffbe7224 */ /* 0x000fe200078e0005 */
[----:B------:R-:W-:Y:S01]  /*2c250*/  MOV R191, R6 ;  /* 0x0000000600bf7202 */ /* 0x000fe20000000f00 */
[----:B------:R-:W-:Y:S04]  /*2c260*/  STL [R1+0x2b4], R0 ;  /* 0x0002b40001007387 */ /* 0x000fe80000100800 */
[----:B------:R3:W-:Y:S04]  /*2c270*/  STL [R1+0x2b0], R3 ;  /* 0x0002b00301007387 */ /* 0x0007e80000100800 */
[----:B-1----:R-:W4:Y:S04]  /*2c280*/  LDL.LU R6, [R1+0x488] ;  /* 0x0004880001067983 */ /* 0x002f280000300800 */
[----:B------:R-:W4:Y:S04]  /*2c290*/  LDL.LU R5, [R1+0x48c] ;  /* 0x00048c0001057983 */ /* 0x000f280000300800 */
[----:B------:R1:W-:Y:S02]  /*2c2a0*/  LDGSTS.E [R187+0x14008], desc[UR8][R190.64], P2 ;  /* 0x14008000bebb7fae */ /* 0x0003e40009121848 */
[----:B-1----:R-:W-:-:S02]  /*2c2b0*/  IMAD.MOV.U32 R191, RZ, RZ, R3 ;  /* 0x000000ffffbf7224 */ /* 0x002fc400078e0003 */
[----:B------:R-:W-:Y:S01]  /*2c2c0*/  IMAD.MOV.U32 R190, RZ, RZ, R0 ;  /* 0x000000ffffbe7224 */ /* 0x000fe200078e0000 */
        /* <DEDUP_REMOVED lines=21> */
[----:B------:R1:W-:Y:S01]  /*2c420*/  STL [R1+0x2bc], R188 ;  /* 0x0002bcbc01007387 */ /* 0x0003e20000100800 */
[----:B----4-:R-:W-:-:S04]  /*2c430*/  IADD3 R5, P3, R5, UR4, RZ ;  /* 0x0000000405057c10 */ /* 0x010fc8000ff7e0ff */
[----:B------:R-:W-:Y:S01]  /*2c440*/  IADD3.X R6, R6, UR6, RZ, P3, !PT ;  /* 0x0000000606067c10 */ /* 0x000fe20009ffe4ff */
[----:B------:R-:W-:Y:S01]  /*2c450*/  IMAD.MOV.U32 R190, RZ, RZ, R5 ;  /* 0x000000ffffbe7224 */ /* 0x000fe200078e0005 */
[----:B------:R2:W-:Y:S03]  /*2c460*/  STL [R1+0x2b8], R189 ;  /* 0x0002b8bd01007387 */ /* 0x0005e60000100800 */
[----:B------:R-:W-:Y:S01]  /*2c470*/  IMAD.MOV.U32 R191, RZ, RZ, R6 ;  /* 0x000000ffffbf7224 */ /* 0x000fe200078e0006 */
[----:B------:R-:W-:Y:S04]  /*2c480*/  STL [R1+0x484], R7 ;  /* 0x0004840701007387 */ /* 0x000fe80000100800 */
[----:B------:R4:W-:Y:S04]  /*2c490*/  STL [R1+0x480], R185 ;  /* 0x000480b901007387 */ /* 0x0009e80000100800 */
[----:B------:R2:W-:Y:S01]  /*2c4a0*/  LDGSTS.E [R187+0x1c000], desc[UR8][R190.64], P2 ;  /* 0x1c000000bebb7fae */ /* 0x0005e20009121848 */
[----:B---3--:R-:W-:-:S03]  /*2c4b0*/  IADD3 R0, P4, R0, UR4, RZ ;  /* 0x0000000400007c10 */ /* 0x008fc6000ff9e0ff */
[----:B-1----:R-:W3:Y:S01]  /*2c4c0*/  LDL.LU R188, [R1+0x4a4] ;  /* 0x0004a40001bc7983 */ /* 0x002ee20000300800 */
[----:B------:R-:W-:-:S03]  /*2c4d0*/  IADD3.X R3, R3, UR6, RZ, P4, !PT ;  /* 0x0000000603037c10 */ /* 0x000fc6000a7fe4ff */
[----:B------:R-:W-:Y:S01]  /*2c4e0*/  STL [R1+0x48c], R5 ;  /* 0x00048c0501007387 */ /* 0x000fe20000100800 */
[----:B--2---:R-:W-:Y:S01]  /*2c4f0*/  MOV R190, R0 ;  /* 0x0000000000be7202 */ /* 0x004fe20000000f00 */
[----:B------:R-:W-:Y:S02]  /*2c500*/  IMAD.MOV.U32 R191, RZ, RZ, R3 ;  /* 0x000000ffffbf7224 */ /* 0x000fe400078e0003 */
[----:B------:R1:W-:Y:S01]  /*2c510*/  STL [R1+0x488], R6 ;  /* 0x0004880601007387 */ /* 0x0003e20000100800 */
[----:B------:R-:W-:-:S03]  /*2c520*/  ISETP.GT.AND P2, PT, R180, 0x66, PT ;  /* 0x00000066b400780c */ /* 0x000fc60003f44270 */
[----:B------:R-:W-:Y:S04]  /*2c530*/  STL [R1+0x494], R0 ;  /* 0x0004940001007387 */ /* 0x000fe80000100800 */
[----:B------:R-:W2:Y:S04]  /*2c540*/  LDL.LU R189, [R1+0x4a0] ;  /* 0x0004a00001bd7983 */ /* 0x000ea80000300800 */
[----:B------:R1:W-:Y:S04]  /*2c550*/  STL [R1+0x490], R3 ;  /* 0x0004900301007387 */ /* 0x0003e80000100800 */
[----:B------:R1:W-:Y:S04]  /*2c560*/  LDGSTS.E [R187+0x18004], desc[UR8][R190.64], P1 ;  /* 0x18004000bebb7fae */ /* 0x0003e80008921848 */
[----:B----4-:R-:W4:Y:S04]  /*2c570*/  LDL.LU R185, [R1+0x4a8] ;  /* 0x0004a80001b97983 */ /* 0x010f280000300800 */
[----:B------:R-:W4:Y:S01]  /*2c580*/  LDL.LU R7, [R1+0x4ac] ;  /* 0x0004ac0001077983 */ /* 0x000f220000300800 */
[----:B-1----:R-:W-:-:S03]  /*2c590*/  SEL R190, RZ, 0x4, !P2 ;  /* 0x00000004ffbe7807 */ /* 0x002fc60005000000 */
[----:B------:R-:W4:Y:S01]  /*2c5a0*/  LDL.LU R6, [R1+0x4b0] ;  /* 0x0004b00001067983 */ /* 0x000f220000300800 */
[----:B------:R-:W-:-:S03]  /*2c5b0*/  SEL R190, R190, RZ, !P0 ;  /* 0x000000ffbebe7207 */ /* 0x000fc60004000000 */
[----:B------:R-:W4:Y:S04]  /*2c5c0*/  LDL.LU R5, [R1+0x4b4] ;  /* 0x0004b40001057983 */ /* 0x000f280000300800 */
[----:B------:R-:W4:Y:S04]  /*2c5d0*/  LDL.LU R3, [R1+0x4b8] ;  /* 0x0004b80001037983 */ /* 0x000f280000300800 */
[----:B------:R-:W4:Y:S01]  /*2c5e0*/  LDL.LU R0, [R1+0x4bc] ;  /* 0x0004bc0001007983 */ /* 0x000f220000300800 */
[----:B------:R-:W-:-:S03]  /*2c5f0*/  ISETP.NE.U32.AND P2, PT, R190, RZ, PT ;  /* 0x000000ffbe00720c */ /* 0x000fc60003f45070 */
[----:B------:R-:W4:Y:S04]  /*2c600*/  LDL.LU R191, [R1+0x49c] ;  /* 0x00049c0001bf7983 */ /* 0x000f280000300800 */
[----:B------:R-:W4:Y:S01]  /*2c610*/  LDL.LU R190, [R1+0x498] ;  /* 0x0004980001be7983 */ /* 0x000f220000300800 */
[----:B---3--:R-:W-:-:S04]  /*2c620*/  IADD3 R188, P4, R188, UR4, RZ ;  /* 0x00000004bcbc7c10 */ /* 0x008fc8000ff9e0ff */
[----:B--2---:R-:W-:Y:S02]  /*2c630*/  IADD3.X R189, R189, UR6, RZ, P4, !PT ;  /* 0x00000006bdbd7c10 */ /* 0x004fe4000a7fe4ff */
[----:B----4-:R-:W-:-:S04]  /*2c640*/  IADD3 R191, P3, R191, UR4, RZ ;  /* 0x00000004bfbf7c10 */ /* 0x010fc8000ff7e0ff */
[----:B------:R-:W-:Y:S01]  /*2c650*/  IADD3.X R190, R190, UR6, RZ, P3, !PT ;  /* 0x00000006bebe7c10 */ /* 0x000fe20009ffe4ff */
        /* <DEDUP_REMOVED lines=369> */
[----:B------:R-:W-:-:S03]  /*2dd70*/  ISETP.GT.AND P1, PT, R180, 0xd, PT ;  /* 0x0000000db400780c */ /* 0x000fc60003f24270 */
[----:B------:R1:W-:Y:S01]  /*2dd80*/  LDGSTS.E [R187], desc[UR8][R190.64], P2 ;  /* 0x00000000bebb7fae */ /* 0x0003e20009121848 */
[----:B------:R-:W-:Y:S02]  /*2dd90*/  IADD3 R192, P3, R192, UR4, RZ ;  /* 0x00000004c0c07c10 */ /* 0x000fe4000ff7e0ff */
[----:B------:R-:W-:Y:S02]  /*2dda0*/  IADD3 R194, P4, R194, UR4, RZ ;  /* 0x00000004c2c27c10 */ /* 0x000fe4000ff9e0ff */
[----:B------:R-:W-:Y:S02]  /*2ddb0*/  IADD3.X R179, R179, UR6, RZ, P3, !PT ;  /* 0x00000006b3b37c10 */ /* 0x000fe40009ffe4ff */
[----:B-1----:R-:W-:-:S04]  /*2ddc0*/  SEL R190, RZ, 0x4, !P1 ;  /* 0x00000004ffbe7807 */ /* 0x002fc80004800000 */
[----:B------:R-:W-:Y:S01]  /*2ddd0*/  SEL R190, R190, RZ, !P0 ;  /* 0x000000ffbebe7207 */ /* 0x000fe20004000000 */
[----:B------:R-:W-:-:S03]  /*2dde0*/  IMAD.MOV.U32 R191, RZ, RZ, R179 ;  /* 0x000000ffffbf7224 */ /* 0x000fc600078e00b3 */
[----:B------:R-:W-:Y:S01]  /*2ddf0*/  ISETP.NE.U32.AND P1, PT, R190, RZ, PT ;  /* 0x000000ffbe00720c */ /* 0x000fe20003f25070 */
[----:B------:R-:W-:Y:S01]  /*2de00*/  IMAD.MOV.U32 R190, RZ, RZ, R192 ;  /* 0x000000ffffbe7224 */ /* 0x000fe200078e00c0 */
[----:B------:R-:W-:-:S04]  /*2de10*/  IADD3.X R193, R193, UR6, RZ, P4, !PT ;  /* 0x00000006c1c17c10 */ /* 0x000fc8000a7fe4ff */
[----:B------:R1:W-:Y:S01]  /*2de20*/  LDGSTS.E [R187+0x4000], desc[UR8][R190.64], P2 ;  /* 0x04000000bebb7fae */ /* 0x0003e20009121848 */
[----:B------:R-:W-:Y:S02]  /*2de30*/  ISETP.GT.AND P2, PT, R180, 0xe, PT ;  /* 0x0000000eb400780c */ /* 0x000fe40003f44270 */
[----:B------:R-:W-:Y:S02]  /*2de40*/  IADD3 R196, P3, R196, UR4, RZ ;  /* 0x00000004c4c47c10 */ /* 0x000fe4000ff7e0ff */
[----:B-1----:R-:W-:Y:S01]  /*2de50*/  MOV R190, R194 ;  /* 0x000000c200be7202 */ /* 0x002fe20000000f00 */
[----:B------:R-:W-:-:S05]  /*2de60*/  IMAD.MOV.U32 R191, RZ, RZ, R193 ;  /* 0x000000ffffbf7224 */ /* 0x000fca00078e00c1 */
[----:B------:R1:W-:Y:S01]  /*2de70*/  LDGSTS.E [R187+0x4], desc[UR8][R190.64], P1 ;  /* 0x00004000bebb7fae */ /* 0x0003e20008921848 */
[----:B------:R-:W-:Y:S02]  /*2de80*/  IADD3.X R195, R195, UR6, RZ, P3, !PT ;  /* 0x00000006c3c37c10 */ /* 0x000fe40009ffe4ff */
[----:B------:R-:W-:Y:S02]  /*2de90*/  IADD3 R198, P4, R198, UR4, RZ ;  /* 0x00000004c6c67c10 */ /* 0x000fe4000ff9e0ff */
[----:B-1----:R-:W-:-:S04]  /*2dea0*/  SEL R190, RZ, 0x4, !P2 ;  /* 0x00000004ffbe7807 */ /* 0x002fc80005000000 */
[----:B------:R-:W-:Y:S02]  /*2deb0*/  SEL R190, R190, RZ, !P0 ;  /* 0x000000ffbebe7207 */ /* 0x000fe40004000000 */
[----:B------:R-:W-:Y:S02]  /*2dec0*/  MOV R191, R195 ;  /* 0x000000c300bf7202 */ /* 0x000fe40000000f00 */
[----:B------:R-:W-:Y:S01]  /*2ded0*/  ISETP.NE.U32.AND P2, PT, R190, RZ, PT ;  /* 0x000000ffbe00720c */ /* 0x000fe20003f45070 */
[----:B------:R-:W-:Y:S01]  /*2dee0*/  IMAD.MOV.U32 R190, RZ, RZ, R196 ;  /* 0x000000ffffbe7224 */ /* 0x000fe200078e00c4 */
[----:B------:R-:W-:-:S04]  /*2def0*/  IADD3.X R197, R197, UR6, RZ, P4, !PT ;  /* 0x00000006c5c57c10 */ /* 0x000fc8000a7fe4ff */
[----:B------:R1:W-:Y:S01]  /*2df00*/  LDGSTS.E [R187+0x4004], desc[UR8][R190.64], P1 ;  /* 0x04004000bebb7fae */ /* 0x0003e20008921848 */
[----:B------:R-:W-:Y:S02]  /*2df10*/  ISETP.GT.AND P1, PT, R180, 0xf, PT ;  /* 0x0000000fb400780c */ /* 0x000fe40003f24270 */
[----:B------:R-:W-:Y:S01]  /*2df20*/  IADD3 R200, P3, R200, UR4, RZ ;  /* 0x00000004c8c87c10 */ /* 0x000fe2000ff7e0ff */
[----:B-1----:R-:W-:Y:S02]  /*2df30*/  IMAD.MOV.U32 R190, RZ, RZ, R198 ;  /* 0x000000ffffbe7224 */ /* 0x002fe400078e00c6 */
[----:B------:R-:W-:-:S05]  /*2df40*/  IMAD.MOV.U32 R191, RZ, RZ, R197 ;  /* 0x000000ffffbf7224 */ /* 0x000fca00078e00c5 */
[----:B------:R1:W-:Y:S01]  /*2df50*/  LDGSTS.E [R187+0x8], desc[UR8][R190.64], P2 ;  /* 0x00008000bebb7fae */ /* 0x0003e20009121848 */
[----:B------:R-:W-:Y:S02]  /*2df60*/  IADD3.X R199, R199, UR6, RZ, P3, !PT ;  /* 0x00000006c7c77c10 */ /* 0x000fe40009ffe4ff */
[----:B------:R-:W-:Y:S02]  /*2df70*/  IADD3 R202, P4, R202, UR4, RZ ;  /* 0x00000004caca7c10 */ /* 0x000fe4000ff9e0ff */
[----:B-1----:R-:W-:-:S04]  /*2df80*/  SEL R190, RZ, 0x4, !P1 ;  /* 0x00000004ffbe7807 */ /* 0x002fc80004800000 */
[----:B------:R-:W-:Y:S01]  /*2df90*/  SEL R190, R190, RZ, !P0 ;  /* 0x000000ffbebe7207 */ /* 0x000fe20004000000 */
[----:B------:R-:W-:-:S03]  /*2dfa0*/  IMAD.MOV.U32 R191, RZ, RZ, R199 ;  /* 0x000000ffffbf7224 */ /* 0x000fc600078e00c7 */
[----:B------:R-:W-:Y:S02]  /*2dfb0*/  ISETP.NE.U32.AND P1, PT, R190, RZ, PT ;  /* 0x000000ffbe00720c */ /* 0x000fe40003f25070 */
[----:B------:R-:W-:Y:S02]  /*2dfc0*/  MOV R190, R200 ;  /* 0x000000c800be7202 */ /* 0x000fe40000000f00 */
[----:B------:R-:W-:-:S03]  /*2dfd0*/  IADD3.X R201, R201, UR6, RZ, P4, !PT ;  /* 0x00000006c9c97c10 */ /* 0x000fc6000a7fe4ff */
        /* <DEDUP_REMOVED lines=896> */
[----:B------:R-:W-:Y:S02]  /*317e0*/  IADD3 R5, P2, R5, UR4, RZ ;  /* 0x0000000405057c10 */ /* 0x000fe4000ff5e0ff */
[----:B------:R-:W-:Y:S02]  /*317f0*/  IADD3 R0, P3, R0, UR4, RZ ;  /* 0x0000000400007c10 */ /* 0x000fe4000ff7e0ff */
[----:B------:R-:W-:Y:S01]  /*31800*/  IADD3.X R6, R6, UR6, RZ, P2, !PT ;  /* 0x0000000606067c10 */ /* 0x000fe200097fe4ff */
[----:B------:R-:W-:Y:S01]  /*31810*/  STL [R1+0x5a4], R188 ;  /* 0x0005a4bc01007387 */ /* 0x000fe20000100800 */
[----:B------:R-:W-:-:S03]  /*31820*/  IADD3.X R3, R3, UR6, RZ, P3, !PT ;  /* 0x0000000603037c10 */ /* 0x000fc60009ffe4ff */
[----:B------:R-:W-:Y:S01]  /*31830*/  STL [R1+0x5a0], R189 ;  /* 0x0005a0bd01007387 */ /* 0x000fe20000100800 */
[----:B-1----:R-:W-:Y:S01]  /*31840*/  MOV R190, R5 ;  /* 0x0000000500be7202 */ /* 0x002fe20000000f00 */
[----:B------:R-:W-:Y:S02]  /*31850*/  IMAD.MOV.U32 R191, RZ, RZ, R6 ;  /* 0x000000ffffbf7224 */ /* 0x000fe400078e0006 */
[----:B------:R-:W-:Y:S04]  /*31860*/  STL [R1+0x5ac], R7 ;  /* 0x0005ac0701007387 */ /* 0x000fe80000100800 */
[----:B------:R1:W-:Y:S04]  /*31870*/  STL [R1+0x5a8], R185 ;  /* 0x0005a8b901007387 */ /* 0x0003e80000100800 */
[----:B------:R-:W-:Y:S04]  /*31880*/  STL [R1+0x5b4], R5 ;  /* 0x0005b40501007387 */ /* 0x000fe80000100800 */
[----:B------:R-:W-:Y:S04]  /*31890*/  STL [R1+0x5b0], R6 ;  /* 0x0005b00601007387 */ /* 0x000fe80000100800 */
[----:B------:R-:W-:Y:S04]  /*318a0*/  STL [R1+0x5bc], R0 ;  /* 0x0005bc0001007387 */ /* 0x000fe80000100800 */
[----:B------:R2:W-:Y:S04]  /*318b0*/  LDGSTS.E [R187+0x1800c], desc[UR8][R190.64], P1 ;  /* 0x1800c000bebb7fae */ /* 0x0005e80008921848 */
[----:B------:R3:W-:Y:S04]  /*318c0*/  STL [R1+0x5b8], R3 ;  /* 0x0005b80301007387 */ /* 0x0007e80000100800 */
[----:B-1----:R-:W4:Y:S01]  /*318d0*/  LDL.LU R185, [R1+0x1c0] ;  /* 0x0001c00001b97983 */ /* 0x002f220000300800 */
[----:B--2---:R-:W-:-:S03]  /*318e0*/  MOV R191, R3 ;  /* 0x0000000300bf7202 */ /* 0x004fc60000000f00 */
[----:B---3--:R-:W2:Y:S01]  /*318f0*/  LDL.LU R3, [R1+0x1c4] ;  /* 0x0001c40001037983 */ /* 0x008ea20000300800 */
[----:B------:R-:W-:-:S03]  /*31900*/  IMAD.MOV.U32 R190, RZ, RZ, R0 ;  /* 0x000000ffffbe7224 */ /* 0x000fc600078e0000 */
[----:B------:R-:W3:Y:S04]  /*31910*/  LDL.LU R7, [R1+0x1c8] ;  /* 0x0001c80001077983 */ /* 0x000ee80000300800 */
[----:B------:R-:W3:Y:S04]  /*31920*/  LDL.LU R6, [R1+0x1cc] ;  /* 0x0001cc0001067983 */ /* 0x000ee80000300800 */
[----:B------:R-:W3:Y:S04]  /*31930*/  LDL.LU R5, [R1+0x1d0] ;  /* 0x0001d00001057983 */ /* 0x000ee80000300800 */
[----:B------:R-:W3:Y:S04]  /*31940*/  LDL.LU R0, [R1+0x1d4] ;  /* 0x0001d40001007983 */ /* 0x000ee80000300800 */
        /* <DEDUP_REMOVED lines=65> */
[----:B----4-:R-:W-:Y:S01]  /*31d60*/  IADD3.X R185, R185, UR6, RZ, P4, !PT ;  /* 0x00000006b9b97c10 */ /* 0x010fe2000a7fe4ff */
[----:B------:R-:W-:Y:S04]  /*31d70*/  STL [R1+0x1c4], R3 ;  /* 0x0001c40301007387 */ /* 0x000fe80000100800 */
[----:B------:R2:W-:Y:S01]  /*31d80*/  STL [R1+0x1c0], R185 ;  /* 0x0001c0b901007387 */ /* 0x0005e20000100800 */
[----:B-1----:R-:W-:-:S03]  /*31d90*/  IMAD.MOV.U32 R191, RZ, RZ, R185 ;  /* 0x000000ffffbf7224 */ /* 0x002fc600078e00b9 */
[----:B------:R-:W4:Y:S01]  /*31da0*/  LDL.LU R189, [R1+0x1d8] ;  /* 0x0001d80001bd7983 */ /* 0x000f220000300800 */
[----:B------:R-:W-:-:S03]  /*31db0*/  MOV R190, R3 ;  /* 0x0000000300be7202 */ /* 0x000fc60000000f00 */
[----:B------:R-:W4:Y:S04]  /*31dc0*/  LDL.LU R188, [R1+0x1dc] ;  /* 0x0001dc0001bc7983 */ /* 0x000f280000300800 */
[----:B--2---:R-:W2:Y:S04]  /*31dd0*/  LDL.LU R185, [R1+0x1e0] ;  /* 0x0001e00001b97983 */ /* 0x004ea80000300800 */
[----:B------:R-:W2:Y:S01]  /*31de0*/  LDL.LU R3, [R1+0x1e4] ;  /* 0x0001e40001037983 */ /* 0x000ea20000300800 */
[----:B---3--:R-:W-:-:S03]  /*31df0*/  IADD3 R6, P3, R6, UR4, RZ ;  /* 0x0000000406067c10 */ /* 0x008fc6000ff7e0ff */
[----:B------:R1:W-:Y:S01]  /*31e00*/  LDGSTS.E [R187+0x8000], desc[UR8][R190.64], P2 ;  /* 0x08000000bebb7fae */ /* 0x0003e20009121848 */
[----:B------:R-:W-:Y:S02]  /*31e10*/  IADD3 R0, P4, R0, UR4, RZ ;  /* 0x0000000400007c10 */ /* 0x000fe4000ff9e0ff */
[----:B------:R-:W-:Y:S02]  /*31e20*/  IADD3.X R7, R7, UR6, RZ, P3, !PT ;  /* 0x0000000607077c10 */ /* 0x000fe40009ffe4ff */
[----:B------:R-:W-:Y:S02]  /*31e30*/  IADD3.X R5, R5, UR6, RZ, P4, !PT ;  /* 0x0000000605057c10 */ /* 0x000fe4000a7fe4ff */
[----:B-1----:R-:W-:-:S04]  /*31e40*/  SEL R190, RZ, 0x4, !P1 ;  /* 0x00000004ffbe7807 */ /* 0x002fc80004800000 */
[----:B------:R-:W-:Y:S01]  /*31e50*/  SEL R190, R190, RZ, !P0 ;  /* 0x000000ffbebe7207 */ /* 0x000fe20004000000 */
[----:B------:R-:W-:Y:S01]  /*31e60*/  STL [R1+0x1cc], R6 ;  /* 0x0001cc0601007387 */ /* 0x000fe20000100800 */
[----:B------:R-:W-:Y:S02]  /*31e70*/  MOV R191, R7 ;  /* 0x0000000700bf7202 */ /* 0x000fe40000000f00 */
[----:B------:R-:W-:Y:S01]  /*31e80*/  ISETP.NE.U32.AND P1, PT, R190, RZ, PT ;  /* 0x000000ffbe00720c */ /* 0x000fe20003f25070 */
[----:B------:R-:W-:Y:S01]  /*31e90*/  IMAD.MOV.U32 R190, RZ, RZ, R6 ;  /* 0x000000ffffbe7224 */ /* 0x000fe200078e0006 */
[----:B------:R1:W-:Y:S04]  /*31ea0*/  STL [R1+0x1c8], R7 ;  /* 0x0001c80701007387 */ /* 0x0003e80000100800 */
[----:B------:R-:W-:Y:S04]  /*31eb0*/  STL [R1+0x1d4], R0 ;  /* 0x0001d40001007387 */ /* 0x000fe80000100800 */
[----:B------:R3:W-:Y:S04]  /*31ec0*/  STL [R1+0x1d0], R5 ;  /* 0x0001d00501007387 */ /* 0x0007e80000100800 */
[----:B-1----:R-:W2:Y:S04]  /*31ed0*/  LDL.LU R7, [R1+0x1e8] ;  /* 0x0001e80001077983 */ /* 0x002ea80000300800 */
[----:B------:R1:W-:Y:S04]  /*31ee0*/  LDGSTS.E [R187+0xc000], desc[UR8][R190.64], P2 ;  /* 0x0c000000bebb7fae */ /* 0x0003e80009121848 */
[----:B------:R-:W2:Y:S01]  /*31ef0*/  LDL.LU R6, [R1+0x1ec] ;  /* 0x0001ec0001067983 */ /* 0x000ea20000300800 */
        /* <DEDUP_REMOVED lines=9> */
[----:B----4-:R-:W-:-:S04]  /*31f90*/  IADD3 R188, P3, R188, UR4, RZ ;  /* 0x00000004bcbc7c10 */ /* 0x010fc8000ff7e0ff */
[----:B------:R-:W-:Y:S02]  /*31fa0*/  IADD3.X R189, R189, UR6, RZ, P3, !PT ;  /* 0x00000006bdbd7c10 */ /* 0x000fe40009ffe4ff */
[----:B--2---:R-:W-:Y:S01]  /*31fb0*/  IADD3 R3, P4, R3, UR4, RZ ;  /* 0x0000000403037c10 */ /* 0x004fe2000ff9e0ff */
[----:B------:R-:W-:Y:S01]  /*31fc0*/  STL [R1+0x1dc], R188 ;  /* 0x0001dcbc01007387 */ /* 0x000fe20000100800 */
[----:B------:R-:W-:Y:S02]  /*31fd0*/  MOV R190, R188 ;  /* 0x000000bc00be7202 */ /* 0x000fe40000000f00 */
[----:B------:R-:W-:Y:S01]  /*31fe0*/  IADD3.X R185, R185, UR6, RZ, P4, !PT ;  /* 0x00000006b9b97c10 */ /* 0x000fe2000a7fe4ff */
[----:B------:R-:W-:Y:S01]  /*31ff0*/  IMAD.MOV.U32 R191, RZ, RZ, R189 ;  /* 0x000000ffffbf7224 */ /* 0x000fe200078e00bd */
[----:B------:R1:W-:Y:S04]  /*32000*/  STL [R1+0x1d8], R189 ;  /* 0x0001d8bd01007387 */ /* 0x0003e80000100800 */
[----:B------:R-:W-:Y:S04]  /*32010*/  STL [R1+0x1e4], R3 ;  /* 0x0001e40301007387 */ /* 0x000fe80000100800 */
[----:B------:R2:W-:Y:S04]  /*32020*/  STL [R1+0x1e0], R185 ;  /* 0x0001e0b901007387 */ /* 0x0005e80000100800 */
[----:B-1----:R-:W4:Y:S04]  /*32030*/  LDL.LU R189, [R1+0x1f8] ;  /* 0x0001f80001bd7983 */ /* 0x002f280000300800 */
[----:B------:R1:W-:Y:S04]  /*32040*/  LDGSTS.E [R187+0xc004], desc[UR8][R190.64], P1 ;  /* 0x0c004000bebb7fae */ /* 0x0003e80008921848 */
[----:B------:R-:W4:Y:S01]  /*32050*/  LDL.LU R188, [R1+0x1fc] ;  /* 0x0001fc0001bc7983 */ /* 0x000f220000300800 */
[----:B------:R-:W-:-:S02]  /*32060*/  ISETP.GT.AND P1, PT, R180, 0x3b, PT ;  /* 0x0000003bb400780c */ /* 0x000fc40003f24270 */
[----:B-1----:R-:W-:Y:S01]  /*32070*/  MOV R191, R185 ;  /* 0x000000b900bf7202 */ /* 0x002fe20000000f00 */
[----:B------:R-:W-:Y:S01]  /*32080*/  IMAD.MOV.U32 R190, RZ, RZ, R3 ;  /* 0x000000ffffbe7224 */ /* 0x000fe200078e0003 */
[----:B--2---:R-:W2:Y:S04]  /*32090*/  LDL.LU R185, [R1+0x3c0] ;  /* 0x0003c00001b97983 */ /* 0x004ea80000300800 */
[----:B------:R-:W2:Y:S04]  /*320a0*/  LDL.LU R3, [R1+0x3c4] ;  /* 0x0003c40001037983 */ /* 0x000ea80000300800 */
[----:B------:R1:W-:Y:S01]  /*320b0*/  LDGSTS.E [R187+0x8008], desc[UR8][R190.64], P2 ;  /* 0x08008000bebb7fae */ /* 0x0003e20009121848 */
[----:B------:R-:W-:-:S04]  /*320c0*/  IADD3 R6, P3, R6, UR4, RZ ;  /* 0x0000000406067c10 */ /* 0x000fc8000ff7e0ff */
[----:B------:R-:W-:Y:S02]  /*320d0*/  IADD3.X R7, R7, UR6, RZ, P3, !PT ;  /* 0x0000000607077c10 */ /* 0x000fe40009ffe4ff */
[----:B-1----:R-:W-:-:S04]  /*320e0*/  SEL R190, RZ, 0x4, !P1 ;  /* 0x00000004ffbe7807 */ /* 0x002fc80004800000 */
[----:B------:R-:W-:Y:S02]  /*320f0*/  SEL R190, R190, RZ, !P0 ;  /* 0x000000ffbebe7207 */ /* 0x000fe40004000000 */
[----:B---3--:R-:W-:Y:S01]  /*32100*/  IADD3 R0, P4, R0, UR4, RZ ;  /* 0x0000000400007c10 */ /* 0x008fe2000ff9e0ff */
[----:B------:R-:W-:Y:S01]  /*32110*/  STL [R1+0x1ec], R6 ;  /* 0x0001ec0601007387 */ /* 0x000fe20000100800 */
[----:B------:R-:W-:Y:S02]  /*32120*/  ISETP.NE.U32.AND P1, PT, R190, RZ, PT ;  /* 0x000000ffbe00720c */ /* 0x000fe40003f25070 */
[----:B------:R-:W-:Y:S01]  /*32130*/  IADD3.X R5, R5, UR6, RZ, P4, !PT ;  /* 0x0000000605057c10 */ /* 0x000fe2000a7fe4ff */
[----:B------:R-:W-:Y:S01]  /*32140*/  IMAD.MOV.U32 R190, RZ, RZ, R6 ;  /* 0x000000ffffbe7224 */ /* 0x000fe200078e0006 */
[----:B------:R1:W-:Y:S01]  /*32150*/  STL [R1+0x1e8], R7 ;  /* 0x0001e80701007387 */ /* 0x0003e20000100800 */
[----:B------:R-:W-:-:S03]  /*32160*/  IMAD.MOV.U32 R191, RZ, RZ, R7 ;  /* 0x000000ffffbf7224 */ /* 0x000fc600078e0007 */
[----:B------:R-:W-:Y:S04]  /*32170*/  STL [R1+0x1f4], R0 ;  /* 0x0001f40001007387 */ /* 0x000fe80000100800 */
[----:B------:R3:W-:Y:S04]  /*32180*/  STL [R1+0x1f0], R5 ;  /* 0x0001f00501007387 */ /* 0x0007e80000100800 */
[----:B-1----:R-:W2:Y:S04]  /*32190*/  LDL.LU R7, [R1+0x3c8] ;  /* 0x0003c80001077983 */ /* 0x002ea80000300800 */
[----:B------:R1:W-:Y:S04]  /*321a0*/  LDGSTS.E [R187+0xc008], desc[UR8][R190.64], P2 ;  /* 0x0c008000bebb7fae */ /* 0x0003e80009121848 */
[----:B------:R-:W2:Y:S01]  /*321b0*/  LDL.LU R6, [R1+0x3cc] ;  /* 0x0003cc0001067983 */ /* 0x000ea20000300800 */
[----:B-1----:R-:W-:Y:S01]  /*321c0*/  IMAD.MOV.U32 R191, RZ, RZ, R5 ;  /* 0x000000ffffbf7224 */ /* 0x002fe200078e0005 */
[----:B------:R-:W-:-:S02]  /*321d0*/  MOV R190, R0 ;  /* 0x0000000000be7202 */ /* 0x000fc40000000f00 */
        /* <DEDUP_REMOVED lines=18> */
[----:B-1----:R-:W3:Y:S04]  /*32300*/  LDL.LU R189, [R1+0x3d8] ;  /* 0x0003d80001bd7983 */ /* 0x002ee80000300800 */
[----:B------:R-:W3:Y:S01]  /*32310*/  LDL.LU R188, [R1+0x3dc] ;  /* 0x0003dc0001bc7983 */ /* 0x000ee20000300800 */
[----:B----4-:R-:W-:-:S02]  /*32320*/  IMAD.MOV.U32 R191, RZ, RZ, R185 ;  /* 0x000000ffffbf7224 */ /* 0x010fc400078e00b9 */
[----:B------:R-:W-:Y:S01]  /*32330*/  IMAD.MOV.U32 R190, RZ, RZ, R3 ;  /* 0x000000ffffbe7224 */ /* 0x000fe200078e0003 */
[----:B--2---:R-:W2:Y:S04]  /*32340*/  LDL.LU R185, [R1+0x3e0] ;  /* 0x0003e00001b97983 */ /* 0x004ea80000300800 */
[----:B------:R-:W4:Y:S01]  /*32350*/  LDL.LU R3, [R1+0x3e4] ;  /* 0x0003e40001037983 */ /* 0x000f220000300800 */
[----:B------:R-:W-:-:S03]  /*32360*/  ISETP.GT.AND P1, PT, R180, 0x59, PT ;  /* 0x00000059b400780c */ /* 0x000fc60003f24270 */
[----:B------:R1:W-:Y:S02]  /*32370*/  LDGSTS.E [R187+0x10000], desc[UR8][R190.64], P2 ;  /* 0x10000000bebb7fae */ /* 0x0003e40009121848 */
[----:B-1----:R-:W-:Y:S02]  /*32380*/  SEL R190, RZ, 0x4, !P1 ;  /* 0x00000004ffbe7807 */ /* 0x002fe40004800000 */
[----:B------:R-:W-:Y:S02]  /*32390*/  IADD3 R6, P3, R6, UR4, RZ ;  /* 0x0000000406067c10 */ /* 0x000fe4000ff7e0ff */
[----:B------:R-:W-:Y:S02]  /*323a0*/  SEL R190, R190, RZ, !P0 ;  /* 0x000000ffbebe7207 */ /* 0x000fe40004000000 */
[----:B------:R-:W-:Y:S01]  /*323b0*/  IADD3.X R7, R7, UR6, RZ, P3, !PT ;  /* 0x0000000607077c10 */ /* 0x000fe20009ffe4ff */
[----:B------:R-:W-:Y:S01]  /*323c0*/  STL [R1+0x3cc], R6 ;  /* 0x0003cc0601007387 */ /* 0x000fe20000100800 */
[----:B------:R-:W-:-:S02]  /*323d0*/  ISETP.NE.U32.AND P1, PT, R190, RZ, PT ;  /* 0x000000ffbe00720c */ /* 0x000fc40003f25070 */
[----:B---3--:R-:W-:Y:S01]  /*323e0*/  IADD3 R0, P4, R0, UR4, RZ ;  /* 0x0000000400007c10 */ /* 0x008fe2000ff9e0ff */
[----:B------:R-:W-:Y:S01]  /*323f0*/  IMAD.MOV.U32 R191, RZ, RZ, R7 ;  /* 0x000000ffffbf7224 */ /* 0x000fe200078e0007 */
[----:B------:R-:W-:Y:S02]  /*32400*/  MOV R190, R6 ;  /* 0x0000000600be7202 */ /* 0x000fe40000000f00 */
[----:B------:R-:W-:Y:S01]  /*32410*/  IADD3.X R5, R5, UR6, RZ, P4, !PT ;  /* 0x0000000605057c10 */ /* 0x000fe2000a7fe4ff */
[----:B------:R1:W-:Y:S04]  /*32420*/  STL [R1+0x3c8], R7 ;  /* 0x0003c80701007387 */ /* 0x0003e80000100800 */
[----:B------:R-:W-:Y:S04]  /*32430*/  STL [R1+0x3d4], R0 ;  /* 0x0003d40001007387 */ /* 0x000fe80000100800 */
[----:B------:R3:W-:Y:S04]  /*32440*/  STL [R1+0x3d0], R5 ;  /* 0x0003d00501007387 */ /* 0x0007e80000100800 */
[----:B-1----:R-:W2:Y:S04]  /*32450*/  LDL.LU R7, [R1+0x3e8] ;  /* 0x0003e80001077983 */ /* 0x002ea80000300800 */
[----:B------:R1:W-:Y:S04]  /*32460*/  LDGSTS.E [R187+0x14000], desc[UR8][R190.64], P2 ;  /* 0x14000000bebb7fae */ /* 0x0003e80009121848 */
[----:B------:R-:W2:Y:S01]  /*32470*/  LDL.LU R6, [R1+0x3ec] ;  /* 0x0003ec0001067983 */ /* 0x000ea20000300800 */
[----:B-1----:R-:W-:Y:S01]  /*32480*/  MOV R191, R5 ;  /* 0x0000000500bf7202 */ /* 0x002fe20000000f00 */
[----:B------:R-:W-:-:S02]  /*32490*/  IMAD.MOV.U32 R190, RZ, RZ, R0 ;  /* 0x000000ffffbe7224 */ /* 0x000fc400078e0000 */
        /* <DEDUP_REMOVED lines=12> */
[----:B--2---:R-:W-:-:S03]  /*32560*/  IADD3.X R185, R185, UR6, RZ, P4, !PT ;  /* 0x00000006b9b97c10 */ /* 0x004fc6000a7fe4ff */
[----:B------:R-:W-:Y:S01]  /*32570*/  STL [R1+0x3e4], R3 ;  /* 0x0003e40301007387 */ /* 0x000fe20000100800 */
[----:B------:R-:W-:Y:S02]  /*32580*/  IMAD.MOV.U32 R190, RZ, RZ, R188 ;  /* 0x000000ffffbe7224 */ /* 0x000fe400078e00bc */
[----:B------:R-:W-:Y:S01]  /*32590*/  IMAD.MOV.U32 R191, RZ, RZ, R189 ;  /* 0x000000ffffbf7224 */ /* 0x000fe200078e00bd */
[----:B------:R2:W-:Y:S04]  /*325a0*/  STL [R1+0x3e0], R185 ;  /* 0x0003e0b901007387 */ /* 0x0005e80000100800 */
[----:B-1----:R-:W4:Y:S04]  /*325b0*/  LDL.LU R189, [R1+0x3f8] ;  /* 0x0003f80001bd7983 */ /* 0x002f280000300800 */
[----:B------:R-:W4:Y:S04]  /*325c0*/  LDL.LU R188, [R1+0x3fc] ;  /* 0x0003fc0001bc7983 */ /* 0x000f280000300800 */
        /* <DEDUP_REMOVED lines=10> */
[----:B------:R-:W-:Y:S01]  /*32670*/  SEL R190, R190, RZ, !P0 ;  /* 0x000000ffbebe7207 */ /* 0x000fe20004000000 */
[----:B------:R-:W-:Y:S01]  /*32680*/  STL [R1+0x3ec], R6 ;  /* 0x0003ec0601007387 */ /* 0x000fe20000100800 */
[----:B------:R-:W-:Y:S02]  /*32690*/  MOV R191, R7 ;  /* 0x0000000700bf7202 */ /* 0x000fe40000000f00 */
[----:B------:R-:W-:Y:S02]  /*326a0*/  ISETP.NE.U32.AND P1, PT, R190, RZ, PT ;  /* 0x000000ffbe00720c */ /* 0x000fe40003f25070 */
[----:B---3--:R-:W-:Y:S01]  /*326b0*/  IADD3 R0, P4, R0, UR4, RZ ;  /* 0x0000000400007c10 */ /* 0x008fe2000ff9e0ff */
[----:B------:R-:W-:-:S03]  /*326c0*/  IMAD.MOV.U32 R190, RZ, RZ, R6 ;  /* 0x000000ffffbe7224 */ /* 0x000fc600078e0006 */
[----:B------:R-:W-:Y:S01]  /*326d0*/  IADD3.X R5, R5, UR6, RZ, P4, !PT ;  /* 0x0000000605057c10 */ /* 0x000fe2000a7fe4ff */
[----:B------:R1:W-:Y:S04]  /*326e0*/  STL [R1+0x3e8], R7 ;  /* 0x0003e80701007387 */ /* 0x0003e80000100800 */
[----:B------:R-:W-:Y:S04]  /*326f0*/  STL [R1+0x3f4], R0 ;  /* 0x0003f40001007387 */ /* 0x000fe80000100800 */
[----:B------:R3:W-:Y:S04]  /*32700*/  STL [R1+0x3f0], R5 ;  /* 0x0003f00501007387 */ /* 0x0007e80000100800 */
[----:B------:R3:W-:Y:S04]  /*32710*/  LDGSTS.E [R187+0x14008], desc[UR8][R190.64], P2 ;  /* 0x14008000bebb7fae */ /* 0x0007e80009121848 */
[----:B-1----:R-:W2:Y:S04]  /*32720*/  LDL.LU R7, [R1+0x5c8] ;  /* 0x0005c80001077983 */ /* 0x002ea80000300800 */
[----:B------:R-:W2:Y:S01]  /*32730*/  LDL.LU R6, [R1+0x5cc] ;  /* 0x0005cc0001067983 */ /* 0x000ea20000300800 */
[----:B---3--:R-:W-:-:S02]  /*32740*/  IMAD.MOV.U32 R191, RZ, RZ, R5 ;  /* 0x000000ffffbf7224 */ /* 0x008fc400078e0005 */
[----:B------:R-:W-:Y:S01]  /*32750*/  IMAD.MOV.U32 R190, RZ, RZ, R0 ;  /* 0x000000ffffbe7224 */ /* 0x000fe200078e0000 */
[----:B------:R-:W3:Y:S04]  /*32760*/  LDL.LU R5, [R1+0x5d0] ;  /* 0x0005d00001057983 */ /* 0x000ee80000300800 */
        /* <DEDUP_REMOVED lines=8> */
[----:B------:R-:W-:-:S03]  /*327f0*/  MOV R190, R188 ;  /* 0x000000bc00be7202 */ /* 0x000fc60000000f00 */
[----:B------:R-:W-:Y:S01]  /*32800*/  IMAD.MOV.U32 R191, RZ, RZ, R189 ;  /* 0x000000ffffbf7224 */ /* 0x000fe200078e00bd */
[----:B------:R-:W-:Y:S04]  /*32810*/  STL [R1+0x3fc], R188 ;  /* 0x0003fcbc01007387 */ /* 0x000fe80000100800 */
[----:B------:R-:W-:Y:S04]  /*32820*/  STL [R1+0x3f8], R189 ;  /* 0x0003f8bd01007387 */ /* 0x000fe80000100800 */
[----:B------:R1:W-:Y:S01]  /*32830*/  LDGSTS.E [R187+0x1400c], desc[UR8][R190.64], P1 ;  /* 0x1400c000bebb7fae */ /* 0x0003e20008921848 */
[----:B--2---:R-:W-:-:S04]  /*32840*/  IADD3 R3, P4, R3, UR4, RZ ;  /* 0x0000000403037c10 */ /* 0x004fc8000ff9e0ff */
[----:B------:R-:W-:Y:S01]  /*32850*/  IADD3.X R185, R185, UR6, RZ, P4, !PT ;  /* 0x00000006b9b97c10 */ /* 0x000fe2000a7fe4ff */
[----:B------:R-:W-:Y:S01]  /*32860*/  STL [R1+0x5c4], R3 ;  /* 0x0005c40301007387 */ /* 0x000fe20000100800 */
[----:B-1----:R-:W-:Y:S02]  /*32870*/  IMAD.MOV.U32 R190, RZ, RZ, R3 ;  /* 0x000000ffffbe7224 */ /* 0x002fe400078e0003 */
[----:B------:R-:W-:Y:S01]  /*32880*/  MOV R191, R185 ;  /* 0x000000b900bf7202 */ /* 0x000fe20000000f00 */
[----:B------:R1:W-:Y:S01]  /*32890*/  STL [R1+0x5c0], R185 ;  /* 0x0005c0b901007387 */ /* 0x0003e20000100800 */
[----:B------:R-:W-:-:S03]  /*328a0*/  ISETP.GT.AND P1, PT, R180, 0x79, PT ;  /* 0x00000079b400780c */ /* 0x000fc60003f24270 */
[----:B------:R2:W-:Y:S04]  /*328b0*/  LDGSTS.E [R187+0x18000], desc[UR8][R190.64], P2 ;  /* 0x18000000bebb7fae */ /* 0x0005e80009121848 */
[----:B-1----:R-:W4:Y:S04]  /*328c0*/  LDL.LU R185, [R1+0x5d8] ;  /* 0x0005d80001b97983 */ /* 0x002f280000300800 */
[----:B------:R-:W4:Y:S04]  /*328d0*/  LDL.LU R3, [R1+0x5dc] ;  /* 0x0005dc0001037983 */ /* 0x000f280000300800 */
[----:B------:R-:W4:Y:S04]  /*328e0*/  LDL.LU R189, [R1+0x5e0] ;  /* 0x0005e00001bd7983 */ /* 0x000f280000300800 */
[----:B------:R-:W4:Y:S01]  /*328f0*/  LDL.LU R188, [R1+0x5e4] ;  /* 0x0005e40001bc7983 */ /* 0x000f220000300800 */
[----:B--2---:R-:W-:-:S04]  /*32900*/  SEL R190, RZ, 0x4, !P1 ;  /* 0x00000004ffbe7807 */ /* 0x004fc80004800000 */
[----:B------:R-:W-:-:S04]  /*32910*/  SEL R190, R190, RZ, !P0 ;  /* 0x000000ffbebe7207 */ /* 0x000fc80004000000 */
[----:B------:R-:W-:Y:S02]  /*32920*/  ISETP.NE.U32.AND P1, PT, R190, RZ, PT ;  /* 0x000000ffbe00720c */ /* 0x000fe40003f25070 */
[----:B------:R-:W-:-:S04]  /*32930*/  IADD3 R6, P3, R6, UR4, RZ ;  /* 0x0000000406067c10 */ /* 0x000fc8000ff7e0ff */
[----:B------:R-:W-:Y:S01]  /*32940*/  IADD3.X R7, R7, UR6, RZ, P3, !PT ;  /* 0x0000000607077c10 */ /* 0x000fe20009ffe4ff */
[----:B------:R-:W-:Y:S01]  /*32950*/  STL [R1+0x5cc], R6 ;  /* 0x0005cc0601007387 */ /* 0x000fe20000100800 */
[----:B---3--:R-:W-:-:S03]  /*32960*/  IADD3 R0, P4, R0, UR4, RZ ;  /* 0x0000000400007c10 */ /* 0x008fc6000ff9e0ff */
        /* <DEDUP_REMOVED lines=13> */
[----:B------:R1:W-:Y:S04]  /*32a40*/  LDGSTS.E [R187+0x18004], desc[UR8][R190.64], P1 ;  /* 0x18004000bebb7fae */ /* 0x0003e80008921848 */
[----:B------:R-:W2:Y:S01]  /*32a50*/  LDL.LU R0, [R1+0x5fc] ;  /* 0x0005fc0001007983 */ /* 0x000ea20000300800 */
[----:B-1----:R-:W-:-:S04]  /*32a60*/  SEL R190, RZ, 0x4, !P2 ;  /* 0x00000004ffbe7807 */ /* 0x002fc80005000000 */
[----:B------:R-:W-:-:S04]  /*32a70*/  SEL R190, R190, RZ, !P0 ;  /* 0x000000ffbebe7207 */ /* 0x000fc80004000000 */
[----:B------:R-:W-:Y:S02]  /*32a80*/  ISETP.NE.U32.AND P2, PT, R190, RZ, PT ;  /* 0x000000ffbe00720c */ /* 0x000fe40003f45070 */
[----:B----4-:R-:W-:-:S04]  /*32a90*/  IADD3 R3, P3, R3, UR4, RZ ;  /* 0x0000000403037c10 */ /* 0x010fc8000ff7e0ff */
[----:B------:R-:W-:Y:S02]  /*32aa0*/  IADD3.X R185, R185, UR6, RZ, P3, !PT ;  /* 0x00000006b9b97c10 */ /* 0x000fe40009ffe4ff */
[----:B------:R-:W-:Y:S01]  /*32ab0*/  IADD3 R188, P4, R188, UR4, RZ ;  /* 0x00000004bcbc7c10 */ /* 0x000fe2000ff9e0ff */
[----:B------:R-:W-:Y:S01]  /*32ac0*/  STL [R1+0x5dc], R3 ;  /* 0x0005dc0301007387 */ /* 0x000fe20000100800 */
[----:B------:R-:W-:Y:S02]  /*32ad0*/  IMAD.MOV.U32 R190, RZ, RZ, R3 ;  /* 0x000000ffffbe7224 */ /* 0x000fe400078e0003 */
[----:B------:R-:W-:Y:S01]  /*32ae0*/  IADD3.X R189, R189, UR6, RZ, P4, !PT ;  /* 0x00000006bdbd7c10 */ /* 0x000fe2000a7fe4ff */
[----:B------:R1:W-:Y:S01]  /*32af0*/  STL [R1+0x5d8], R185 ;  /* 0x0005d8b901007387 */ /* 0x0003e20000100800 */
[----:B------:R-:W-:-:S03]  /*32b00*/  MOV R191, R185 ;  /* 0x000000b900bf7202 */ /* 0x000fc60000000f00 */
[----:B------:R-:W-:Y:S04]  /*32b10*/  STL [R1+0x5e4], R188 ;  /* 0x0005e4bc01007387 */ /* 0x000fe80000100800 */
[----:B------:R4:W-:Y:S04]  /*32b20*/  LDGSTS.E [R187+0x1c004], desc[UR8][R190.64], P1 ;  /* 0x1c004000bebb7fae */ /* 0x0009e80008921848 */
[----:B-1----:R-:W2:Y:S04]  /*32b30*/  LDL.LU R185, [R1+0x5f0] ;  /* 0x0005f00001b97983 */ /* 0x002ea80000300800 */
[----:B------:R-:W-:Y:S04]  /*32b40*/  STL [R1+0x5e0], R189 ;  /* 0x0005e0bd01007387 */ /* 0x000fe80000100800 */
[----:B------:R-:W2:Y:S01]  /*32b50*/  LDL.LU R3, [R1+0x5f8] ;  /* 0x0005f80001037983 */ /* 0x000ea20000300800 */
[----:B----4-:R-:W-:-:S02]  /*32b60*/  IMAD.MOV.U32 R190, RZ, RZ, R188 ;  /* 0x000000ffffbe7224 */ /* 0x010fc400078e00bc */
[----:B------:R-:W-:Y:S01]  /*32b70*/  IMAD.MOV.U32 R191, RZ, RZ, R189 ;  /* 0x000000ffffbf7224 */ /* 0x000fe200078e00bd */
[----:B------:R-:W-:-:S04]  /*32b80*/  ISETP.GT.AND P1, PT, R180, 0x7b, PT ;  /* 0x0000007bb400780c */ /* 0x000fc80003f24270 */
[----:B------:R1:W-:Y:S02]  /*32b90*/  LDGSTS.E [R187+0x18008], desc[UR8][R190.64], P2 ;  /* 0x18008000bebb7fae */ /* 0x0003e40009121848 */
[----:B-1----:R-:W-:Y:S02]  /*32ba0*/  SEL R190, RZ, 0x4, !P1 ;  /* 0x00000004ffbe7807 */ /* 0x002fe40004800000 */
[----:B---3--:R-:W-:Y:S02]  /*32bb0*/  IADD3 R6, P3, R6, UR4, RZ ;  /* 0x0000000406067c10 */ /* 0x008fe4000ff7e0ff */
[----:B------:R-:W-:Y:S02]  /*32bc0*/  SEL R190, R190, RZ, !P0 ;  /* 0x000000ffbebe7207 */ /* 0x000fe40004000000 */
[----:B------:R-:W-:Y:S01]  /*32bd0*/  IADD3.X R7, R7, UR6, RZ, P3, !PT ;  /* 0x0000000607077c10 */ /* 0x000fe20009ffe4ff */
[----:B------:R-:W-:Y:S01]  /*32be0*/  STL [R1+0x5ec], R6 ;  /* 0x0005ec0601007387 */ /* 0x000fe20000100800 */
[----:B------:R-:W-:-:S02]  /*32bf0*/  ISETP.NE.U32.AND P1, PT, R190, RZ, PT ;  /* 0x000000ffbe00720c */ /* 0x000fc40003f25070 */
[----:B------:R-:W-:Y:S01]  /*32c00*/  MOV R190, R6 ;  /* 0x0000000600be7202 */ /* 0x000fe20000000f00 */
[----:B------:R1:W-:Y:S01]  /*32c10*/  STL [R1+0x5e8], R7 ;  /* 0x0005e80701007387 */ /* 0x0003e20000100800 */
[----:B------:R-:W-:-:S05]  /*32c20*/  IMAD.MOV.U32 R191, RZ, RZ, R7 ;  /* 0x000000ffffbf7224 */ /* 0x000fca00078e0007 */
[----:B------:R3:W-:Y:S04]  /*32c30*/  LDGSTS.E [R187+0x1c008], desc[UR8][R190.64], P2 ;  /* 0x1c008000bebb7fae */ /* 0x0007e80009121848 */
[----:B-1----:R-:W4:Y:S04]  /*32c40*/  LDL.LU R7, [R1] ;  /* 0x0000000001077983 */ /* 0x002f280000300800 */
[----:B------:R-:W4:Y:S01]  /*32c50*/  LDL.LU R6, [R1+0x4] ;  /* 0x0000040001067983 */ /* 0x000f220000300800 */
[----:B--2---:R-:W-:Y:S02]  /*32c60*/  IADD3 R5, P2, R5, UR4, RZ ;  /* 0x0000000405057c10 */ /* 0x004fe4000ff5e0ff */
[----:B------:R-:W-:-:S03]  /*32c70*/  IADD3 R0, P3, R0, UR4, RZ ;  /* 0x0000000400007c10 */ /* 0x000fc6000ff7e0ff */
[----:B---3--:R-:W-:Y:S01]  /*32c80*/  IMAD.MOV.U32 R190, RZ, RZ, R5 ;  /* 0x000000ffffbe7224 */ /* 0x008fe200078e0005 */
[----:B------:R-:W-:Y:S01]  /*32c90*/  STL [R1+0x5f4], R5 ;  /* 0x0005f40501007387 */ /* 0x000fe20000100800 */
[----:B------:R-:W-:-:S04]  /*32ca0*/  IADD3.X R185, R185, UR6, RZ, P2, !PT ;  /* 0x00000006b9b97c10 */ /* 0x000fc800097fe4ff */
[----:B------:R-:W-:Y:S01]  /*32cb0*/  MOV R191, R185 ;  /* 0x000000b900bf7202 */ /* 0x000fe20000000f00 */
[----:B------:R1:W-:Y:S01]  /*32cc0*/  STL [R1+0x5f0], R185 ;  /* 0x0005f0b901007387 */ /* 0x0003e20000100800 */
[----:B------:R-:W-:-:S03]  /*32cd0*/  IADD3.X R3, R3, UR6, RZ, P3, !PT ;  /* 0x0000000603037c10 */ /* 0x000fc60009ffe4ff */
[----:B------:R-:W-:Y:S04]  /*32ce0*/  STL [R1+0x5fc], R0 ;  /* 0x0005fc0001007387 */ /* 0x000fe80000100800 */
[----:B------:R2:W-:Y:S04]  /*32cf0*/  STL [R1+0x5f8], R3 ;  /* 0x0005f80301007387 */ /* 0x0005e80000100800 */
[----:B------:R3:W-:Y:S04]  /*32d00*/  LDGSTS.E [R187+0x1800c], desc[UR8][R190.64], P1 ;  /* 0x1800c000bebb7fae */ /* 0x0007e80008921848 */
[----:B-1----:R-:W4:Y:S04]  /*32d10*/  LDL.LU R185, [R1+0x8] ;  /* 0x0000080001b97983 */ /* 0x002f280000300800 */
[----:B------:R-:W4:Y:S01]  /*32d20*/  LDL.LU R5, [R1+0xc] ;  /* 0x00000c0001057983 */ /* 0x000f220000300800 */
[----:B---3--:R-:W-:-:S02]  /*32d30*/  IMAD.MOV.U32 R190, RZ, RZ, R0 ;  /* 0x000000ffffbe7224 */ /* 0x008fc400078e0000 */
[----:B------:R-:W-:Y:S02]  /*32d40*/  IMAD.MOV.U32 R191, RZ, RZ, R3 ;  /* 0x000000ffffbf7224 */ /* 0x000fe400078e0003 */
[----:B--2---:R-:W2:Y:S04]  /*32d50*/  LDL.LU R3, [R1+0x10] ;  /* 0x0000100001037983 */ /* 0x004ea80000300800 */
[----:B------:R-:W3:Y:S04]  /*32d60*/  LDL.LU R0, [R1+0x14] ;  /* 0x0000140001007983 */ /* 0x000ee80000300800 */
[----:B------:R1:W-:Y:S01]  /*32d70*/  LDGSTS.E [R187+0x1c00c], desc[UR8][R190.64], P1 ;  /* 0x1c00c000bebb7fae */ /* 0x0003e20008921848 */
[----:B------:R-:W-:-:S04]  /*32d80*/  ISETP.GT.AND P1, PT, R180, 0x1c, PT ;  /* 0x0000001cb400780c */ /* 0x000fc80003f24270 */
[----:B-1----:R-:W-:Y:S02]  /*32d90*/  SEL R187, RZ, 0x4, !P1 ;  /* 0x00000004ffbb7807 */ /* 0x002fe40004800000 */
[----:B----4-:R-:W-:-:S04]  /*32da0*/  IADD3 R6, P1, R6, UR4, RZ ;  /* 0x0000000406067c10 */ /* 0x010fc8000ff3e0ff */
[----:B------:R-:W-:Y:S01]  /*32db0*/  IADD3.X R7, R7, UR6, RZ, P1, !PT ;  /* 0x0000000607077c10 */ /* 0x000fe20008ffe4ff */
[----:B------:R-:W-:Y:S01]  /*32dc0*/  STL [R1+0x4], R6 ;  /* 0x0000040601007387 */ /* 0x000fe20000100800 */
[----:B------:R-:W-:-:S03]  /*32dd0*/  IMAD.MOV.U32 R190, RZ, RZ, R6 ;  /* 0x000000ffffbe7224 */ /* 0x000fc600078e0006 */
[----:B------:R1:W-:Y:S01]  /*32de0*/  STL [R1], R7 ;  /* 0x0000000701007387 */ /* 0x0003e20000100800 */
[----:B------:R-:W-:-:S03]  /*32df0*/  IMAD.MOV.U32 R191, RZ, RZ, R7 ;  /* 0x000000ffffbf7224 */ /* 0x000fc600078e0007 */
[----:B------:R-:W4:Y:S04]  /*32e00*/  LDL.LU R189, [R1+0x18] ;  /* 0x0000180001bd7983 */ /* 0x000f280000300800 */
[----:B------:R-:W4:Y:S04]  /*32e10*/  LDL.LU R188, [R1+0x1c] ;  /* 0x00001c0001bc7983 */ /* 0x000f280000300800 */
[----:B-1----:R-:W4:Y:S04]  /*32e20*/  LDL.LU R7, [R1+0x20] ;  /* 0x0000200001077983 */ /* 0x002f280000300800 */
[----:B------:R-:W4:Y:S01]  /*32e30*/  LDL.LU R6, [R1+0x24] ;  /* 0x0000240001067983 */ /* 0x000f220000300800 */
[----:B------:R-:W-:-:S04]  /*32e40*/  SEL R187, R187, RZ, !P0 ;  /* 0x000000ffbbbb7207 */ /* 0x000fc80004000000 */
[----:B------:R-:W-:Y:S02]  /*32e50*/  ISETP.NE.U32.AND P2, PT, R187, RZ, PT ;  /* 0x000000ffbb00720c */ /* 0x000fe40003f45070 */
[----:B------:R-:W-:Y:S02]  /*32e60*/  LOP3.LUT R187, R4, 0x70, RZ, 0x3c, !PT ;  /* 0x0000007004bb7812 */ /* 0x000fe400078e3cff */
[----:B------:R-:W-:Y:S02]  /*32e70*/  ISETP.GT.AND P1, PT, R180, 0x1d, PT ;  /* 0x0000001db400780c */ /* 0x000fe40003f24270 */
[----:B------:R-:W-:-:S07]  /*32e80*/  IADD3 R187, R187, UR12, RZ ;  /* 0x0000000cbbbb7c10 */ /* 0x000fce000fffe0ff */
[----:B------:R1:W-:Y:S02]  /*32e90*/  LDGSTS.E [R187], desc[UR8][R190.64], P2 ;  /* 0x00000000bebb7fae */ /* 0x0003e40009121848 */
[----:B-1----:R-:W-:-:S04]  /*32ea0*/  SEL R190, RZ, 0x4, !P1 ;  /* 0x00000004ffbe7807 */ /* 0x002fc80004800000 */
[----:B------:R-:W-:-:S04]  /*32eb0*/  SEL R190, R190, RZ, !P0 ;  /* 0x000000ffbebe7207 */ /* 0x000fc80004000000 */
[----:B------:R-:W-:Y:S02]  /*32ec0*/  ISETP.NE.U32.AND P1, PT, R190, RZ, PT ;  /* 0x000000ffbe00720c */ /* 0x000fe40003f25070 */
[----:B------:R-:W-:-:S04]  /*32ed0*/  IADD3 R5, P3, R5, UR4, RZ ;  /* 0x0000000405057c10 */ /* 0x000fc8000ff7e0ff */
[----:B------:R-:W-:Y:S01]  /*32ee0*/  IADD3.X R185, R185, UR6, RZ, P3, !PT ;  /* 0x00000006b9b97c10 */ /* 0x000fe20009ffe4ff */
[----:B------:R-:W-:Y:S01]  /*32ef0*/  STL [R1+0xc], R5 ;  /* 0x00000c0501007387 */ /* 0x000fe20000100800 */
[----:B------:R-:W-:Y:S02]  /*32f00*/  MOV R190, R5 ;  /* 0x0000000500be7202 */ /* 0x000fe40000000f00 */
[----:B---3--:R-:W-:Y:S01]  /*32f10*/  IADD3 R0, P4, R0, UR4, RZ ;  /* 0x0000000400007c10 */ /* 0x008fe2000ff9e0ff */
[----:B------:R-:W-:-:S03]  /*32f20*/  IMAD.MOV.U32 R191, RZ, RZ, R185 ;  /* 0x000000ffffbf7224 */ /* 0x000fc600078e00b9 */
[----:B--2---:R-:W-:Y:S01]  /*32f30*/  IADD3.X R3, R3, UR6, RZ, P4, !PT ;  /* 0x0000000603037c10 */ /* 0x004fe2000a7fe4ff */
        /* <DEDUP_REMOVED lines=10> */
[----:B------:R-:W2:Y:S01]  /*32fe0*/  LDL.LU R0, [R1+0x34] ;  /* 0x0000340001007983 */ /* 0x000ea20000300800 */
[----:B----4-:R-:W-:-:S03]  /*32ff0*/  IADD3 R188, P3, R188, UR4, RZ ;  /* 0x00000004bcbc7c10 */ /* 0x010fc6000ff7e0ff */
[----:B------:R1:W-:Y:S01]  /*33000*/  LDGSTS.E [R187+0x4], desc[UR8][R190.64], P1 ;  /* 0x00004000bebb7fae */ /* 0x0003e20008921848 */
[----:B------:R-:W-:Y:S02]  /*33010*/  IADD3 R6, P4, R6, UR4, RZ ;  /* 0x0000000406067c10 */ /* 0x000fe4000ff9e0ff */
[----:B------:R-:W-:Y:S02]  /*33020*/  IADD3.X R189, R189, UR6, RZ, P3, !PT ;  /* 0x00000006bdbd7c10 */ /* 0x000fe40009ffe4ff */
[----:B------:R-:W-:Y:S02]  /*33030*/  IADD3.X R7, R7, UR6, RZ, P4, !PT ;  /* 0x0000000607077c10 */ /* 0x000fe4000a7fe4ff */
[----:B-1----:R-:W-:-:S04]  /*33040*/  SEL R190, RZ, 0x4, !P2 ;  /* 0x00000004ffbe7807 */ /* 0x002fc80005000000 */
[----:B------:R-:W-:Y:S01]  /*33050*/  SEL R190, R190, RZ, !P0 ;  /* 0x000000ffbebe7207 */ /* 0x000fe20004000000 */
[----:B------:R-:W-:Y:S01]  /*33060*/  STL [R1+0x1c], R188 ;  /* 0x00001cbc01007387 */ /* 0x000fe20000100800 */
[----:B------:R-:W-:Y:S02]  /*33070*/  IMAD.MOV.U32 R191, RZ, RZ, R189 ;  /* 0x000000ffffbf7224 */ /* 0x000fe400078e00bd */
[----:B------:R-:W-:Y:S01]  /*33080*/  ISETP.NE.U32.AND P2, PT, R190, RZ, PT ;  /* 0x000000ffbe00720c */ /* 0x000fe20003f45070 */
[----:B------:R1:W-:Y:S01]  /*33090*/  STL [R1+0x18], R189 ;  /* 0x000018bd01007387 */ /* 0x0003e20000100800 */
[----:B------:R-:W-:-:S03]  /*330a0*/  IMAD.MOV.U32 R190, RZ, RZ, R188 ;  /* 0x000000ffffbe7224 */ /* 0x000fc600078e00bc */
[----:B------:R-:W-:Y:S04]  /*330b0*/  STL [R1+0x24], R6 ;  /* 0x0000240601007387 */ /* 0x000fe80000100800 */
        /* <DEDUP_REMOVED lines=31> */
[----:B------:R1:W-:Y:S01]  /*332b0*/  LDGSTS.E [R187+0xc], desc[UR8][R190.64], P1 ;  /* 0x0000c000bebb7fae */ /* 0x0003e20008921848 */
[----:B------:R-:W-:-:S02]  /*332c0*/  IADD3 R188, P3, R188, UR4, RZ ;  /* 0x00000004bcbc7c10 */ /* 0x000fc4000ff7e0ff */
[----:B-1----:R-:W-:Y:S02]  /*332d0*/  SEL R190, RZ, 0x4, !P2 ;  /* 0x00000004ffbe7807 */ /* 0x002fe40005000000 */
[----:B------:R-:W-:Y:S02]  /*332e0*/  IADD3.X R189, R189, UR6, RZ, P3, !PT ;  /* 0x00000006bdbd7c10 */ /* 0x000fe40009ffe4ff */
[----:B------:R-:W-:Y:S01]  /*332f0*/  SEL R190, R190, RZ, !P0 ;  /* 0x000000ffbebe7207 */ /* 0x000fe20004000000 */
[----:B------:R-:W-:Y:S02]  /*33300*/  STL [R1+0x3c], R188 ;  /* 0x00003cbc01007387 */ /* 0x000fe40000100800 */
[----:B------:R-:W-:Y:S01]  /*33310*/  IMAD.MOV.U32 R191, RZ, RZ, R189 ;  /* 0x000000ffffbf7224 */ /* 0x000fe200078e00bd */
[----:B------:R-:W-:Y:S02]  /*33320*/  ISETP.NE.U32.AND P2, PT, R190, RZ, PT ;  /* 0x000000ffbe00720c */ /* 0x000fe40003f45070 */
[----:B------:R-:W-:-:S02]  /*33330*/  MOV R190, R188 ;  /* 0x000000bc00be7202 */ /* 0x000fc40000000f00 */
[----:B----4-:R-:W-:Y:S01]  /*33340*/  IADD3 R6, P4, R6, UR4, RZ ;  /* 0x0000000406067c10 */ /* 0x010fe2000ff9e0ff */
        /* <DEDUP_REMOVED lines=9> */
[----:B------:R-:W4:Y:S04]  /*333e0*/  LDL.LU R7, [R1+0x220] ;  /* 0x0002200001077983 */ /* 0x000f280000300800 */
        /* <DEDUP_REMOVED lines=11> */
[----:B--2---:R-:W-:Y:S01]  /*334a0*/  IADD3.X R3, R3, UR6, RZ, P4, !PT ;  /* 0x0000000603037c10 */ /* 0x004fe2000a7fe4ff */
[----:B------:R-:W-:Y:S02]  /*334b0*/  IMAD.MOV.U32 R190, RZ, RZ, R5 ;  /* 0x000000ffffbe7224 */ /* 0x000fe400078e0005 */
[----:B------:R-:W-:Y:S01]  /*334c0*/  STL [R1+0x214], R0 ;  /* 0x0002140001007387 */ /* 0x000fe20000100800 */
[----:B------:R-:W-:-:S03]  /*334d0*/  IMAD.MOV.U32 R191, RZ, RZ, R185 ;  /* 0x000000ffffbf7224 */ /* 0x000fc600078e00b9 */
[----:B------:R2:W-:Y:S04]  /*334e0*/  STL [R1+0x210], R3 ;  /* 0x0002100301007387 */ /* 0x0005e80000100800 */
[----:B-1----:R-:W3:Y:S04]  /*334f0*/  LDL.LU R185, [R1+0x228] ;  /* 0x0002280001b97983 */ /* 0x002ee80000300800 */
[----:B------:R-:W3:Y:S04]  /*33500*/  LDL.LU R5, [R1+0x22c] ;  /* 0x00022c0001057983 */ /* 0x000ee80000300800 */
[----:B------:R1:W-:Y:S01]  /*33510*/  LDGSTS.E [R187+0xc000], desc[UR8][R190.64], P2 ;  /* 0x0c000000bebb7fae */ /* 0x0003e20009121848 */
[----:B------:R-:W-:Y:S01]  /*33520*/  ISETP.GT.AND P2, PT, R180, 0x3e, PT ;  /* 0x0000003eb400780c */ /* 0x000fe20003f44270 */
[----:B-1----:R-:W-:Y:S01]  /*33530*/  IMAD.MOV.U32 R191, RZ, RZ, R3 ;  /* 0x000000ffffbf7224 */ /* 0x002fe200078e0003 */
[----:B------:R-:W-:Y:S01]  /*33540*/  MOV R190, R0 ;  /* 0x0000000000be7202 */ /* 0x000fe20000000f00 */
        /* <DEDUP_REMOVED lines=10> */
[----:B------:R-:W-:Y:S01]  /*335f0*/  IADD3.X R7, R7, UR6, RZ, P4, !PT ;  /* 0x0000000607077c10 */ /* 0x000fe2000a7fe4ff */
[----:B------:R1:W-:Y:S01]  /*33600*/  STL [R1+0x218], R189 ;  /* 0x000218bd01007387 */ /* 0x0003e20000100800 */
[----:B------:R-:W-:Y:S01]  /*33610*/  IMAD.MOV.U32 R190, RZ, RZ, R188 ;  /* 0x000000ffffbe7224 */ /* 0x000fe200078e00bc */
[----:B------:R-:W-:-:S02]  /*33620*/  MOV R191, R189 ;  /* 0x000000bd00bf7202 */ /* 0x000fc40000000f00 */
        /* <DEDUP_REMOVED lines=16> */
[----:B------:R-:W-:Y:S01]  /*33730*/  STL [R1+0x22c], R5 ;  /* 0x00022c0501007387 */ /* 0x000fe20000100800 */
[----:B------:R-:W-:-:S03]  /*33740*/  MOV R190, R5 ;  /* 0x0000000500be7202 */ /* 0x000fc60000000f00 */
[----:B------:R-:W-:Y:S01]  /*33750*/  IMAD.MOV.U32 R191, RZ, RZ, R185 ;  /* 0x000000ffffbf7224 */ /* 0x000fe200078e00b9 */
[----:B------:R1:W-:Y:S04]  /*33760*/  STL [R1+0x228], R185 ;  /* 0x000228b901007387 */ /* 0x0003e80000100800 */
[----:B------:R3:W-:Y:S01]  /*33770*/  LDGSTS.E [R187+0xc008], desc[UR8][R190.64], P2 ;  /* 0x0c008000bebb7fae */ /* 0x0007e20009121848 */
[----:B--2---:R-:W-:-:S04]  /*33780*/  IADD3 R0, P4, R0, UR4, RZ ;  /* 0x0000000400007c10 */ /* 0x004fc8000ff9e0ff */
[----:B------:R-:W-:Y:S01]  /*33790*/  IADD3.X R3, R3, UR6, RZ, P4, !PT ;  /* 0x0000000603037c10 */ /* 0x000fe2000a7fe4ff */
[----:B------:R-:W-:Y:S01]  /*337a0*/  STL [R1+0x234], R0 ;  /* 0x0002340001007387 */ /* 0x000fe20000100800 */
[----:B---3--:R-:W-:-:S03]  /*337b0*/  IMAD.MOV.U32 R190, RZ, RZ, R0 ;  /* 0x000000ffffbe7224 */ /* 0x008fc600078e0000 */
[----:B------:R2:W-:Y:S01]  /*337c0*/  STL [R1+0x230], R3 ;  /* 0x0002300301007387 */ /* 0x0005e20000100800 */
[----:B------:R-:W-:-:S03]  /*337d0*/  MOV R191, R3 ;  /* 0x0000000300bf7202 */ /* 0x000fc60000000f00 */
[----:B-1----:R-:W3:Y:S01]  /*337e0*/  LDL.LU R185, [R1+0x408] ;  /* 0x0004080001b97983 */ /* 0x002ee20000300800 */
[----:B------:R-:W-:-:S03]  /*337f0*/  ISETP.GT.AND P2, PT, R180, 0x5c, PT ;  /* 0x0000005cb400780c */ /* 0x000fc60003f44270 */
[----:B------:R-:W3:Y:S04]  /*33800*/  LDL.LU R5, [R1+0x40c] ;  /* 0x00040c0001057983 */ /* 0x000ee80000300800 */
[----:B--2---:R-:W2:Y:S04]  /*33810*/  LDL.LU R3, [R1+0x410] ;  /* 0x0004100001037983 */ /* 0x004ea80000300800 */
[----:B------:R-:W2:Y:S04]  /*33820*/  LDL.LU R0, [R1+0x414] ;  /* 0x0004140001007983 */ /* 0x000ea80000300800 */
[----:B------:R1:W-:Y:S02]  /*33830*/  LDGSTS.E [R187+0x800c], desc[UR8][R190.64], P1 ;  /* 0x0800c000bebb7fae */ /* 0x0003e40008921848 */
[----:B-1----:R-:W-:-:S02]  /*33840*/  SEL R190, RZ, 0x4, !P2 ;  /* 0x00000004ffbe7807 */ /* 0x002fc40005000000 */
[----:B------:R-:W-:Y:S02]  /*33850*/  IADD3 R188, P3, R188, UR4, RZ ;  /* 0x00000004bcbc7c10 */ /* 0x000fe4000ff7e0ff */
[----:B------:R-:W-:Y:S02]  /*33860*/  SEL R190, R190, RZ, !P0 ;  /* 0x000000ffbebe7207 */ /* 0x000fe40004000000 */
[----:B------:R-:W-:Y:S02]  /*33870*/  IADD3.X R189, R189, UR6, RZ, P3, !PT ;  /* 0x00000006bdbd7c10 */ /* 0x000fe40009ffe4ff */
[----:B------:R-:W-:Y:S01]  /*33880*/  ISETP.NE.U32.AND P2, PT, R190, RZ, PT ;  /* 0x000000ffbe00720c */ /* 0x000fe20003f45070 */
[----:B------:R-:W-:Y:S01]  /*33890*/  IMAD.MOV.U32 R190, RZ, RZ, R188 ;  /* 0x000000ffffbe7224 */ /* 0x000fe200078e00bc */
[----:B------:R-:W-:Y:S01]  /*338a0*/  STL [R1+0x23c], R188 ;  /* 0x00023cbc01007387 */ /* 0x000fe20000100800 */
[----:B------:R-:W-:-:S03]  /*338b0*/  IMAD.MOV.U32 R191, RZ, RZ, R189 ;  /* 0x000000ffffbf7224 */ /* 0x000fc600078e00bd */
[----:B------:R1:W-:Y:S04]  /*338c0*/  STL [R1+0x238], R189 ;  /* 0x000238bd01007387 */ /* 0x0003e80000100800 */
[----:B------:R1:W-:Y:S01]  /*338d0*/  LDGSTS.E [R187+0xc00c], desc[UR8][R190.64], P1 ;  /* 0x0c00c000bebb7fae */ /* 0x0003e20008921848 */
[----:B----4-:R-:W-:-:S04]  /*338e0*/  IADD3 R6, P4, R6, UR4, RZ ;  /* 0x0000000406067c10 */ /* 0x010fc8000ff9e0ff */
[----:B------:R-:W-:Y:S01]  /*338f0*/  IADD3.X R7, R7, UR6, RZ, P4, !PT ;  /* 0x0000000607077c10 */ /* 0x000fe2000a7fe4ff */
[----:B------:R-:W-:Y:S01]  /*33900*/  STL [R1+0x404], R6 ;  /* 0x0004040601007387 */ /* 0x000fe20000100800 */
[----:B-1----:R-:W-:-:S03]  /*33910*/  MOV R190, R6 ;  /* 0x0000000600be7202 */ /* 0x002fc60000000f00 */
[----:B------:R1:W-:Y:S01]  /*33920*/  STL [R1+0x400], R7 ;  /* 0x0004000701007387 */ /* 0x0003e20000100800 */
[----:B------:R-:W-:-:S03]  /*33930*/  IMAD.MOV.U32 R191, RZ, RZ, R7 ;  /* 0x000000ffffbf7224 */ /* 0x000fc600078e0007 */
        /* <DEDUP_REMOVED lines=11> */
[----:B--2---:R-:W-:Y:S01]  /*339f0*/  IADD3 R0, P4, R0, UR4, RZ ;  /* 0x0000000400007c10 */ /* 0x004fe2000ff9e0ff */
[----:B------:R-:W-:Y:S03]  /*33a00*/  STL [R1+0x40c], R5 ;  /* 0x00040c0501007387 */ /* 0x000fe60000100800 */
[----:B------:R-:W-:Y:S01]  /*33a10*/  IADD3.X R3, R3, UR6, RZ, P4, !PT ;  /* 0x0000000603037c10 */ /* 0x000fe2000a7fe4ff */
[----:B------:R1:W-:Y:S01]  /*33a20*/  STL [R1+0x408], R185 ;  /* 0x000408b901007387 */ /* 0x0003e20000100800 */
[----:B------:R-:W-:Y:S01]  /*33a30*/  IMAD.MOV.U32 R190, RZ, RZ, R5 ;  /* 0x000000ffffbe7224 */ /* 0x000fe200078e0005 */
[----:B------:R-:W-:Y:S02]  /*33a40*/  MOV R191, R185 ;  /* 0x000000b900bf7202 */ /* 0x000fe40000000f00 */
[----:B------:R-:W-:Y:S04]  /*33a50*/  STL [R1+0x414], R0 ;  /* 0x0004140001007387 */ /* 0x000fe80000100800 */
[----:B------:R2:W-:Y:S04]  /*33a60*/  STL [R1+0x410], R3 ;  /* 0x0004100301007387 */ /* 0x0005e80000100800 */
[----:B-1----:R-:W3:Y:S04]  /*33a70*/  LDL.LU R185, [R1+0x428] ;  /* 0x0004280001b97983 */ /* 0x002ee80000300800 */
[----:B------:R-:W3:Y:S04]  /*33a80*/  LDL.LU R5, [R1+0x42c] ;  /* 0x00042c0001057983 */ /* 0x000ee80000300800 */
[----:B------:R1:W-:Y:S01]  /*33a90*/  LDGSTS.E [R187+0x14000], desc[UR8][R190.64], P2 ;  /* 0x14000000bebb7fae */ /* 0x0003e20009121848 */
[----:B------:R-:W-:Y:S01]  /*33aa0*/  ISETP.GT.AND P2, PT, R180, 0x5e, PT ;  /* 0x0000005eb400780c */ /* 0x000fe20003f44270 */
[----:B-1----:R-:W-:-:S02]  /*33ab0*/  IMAD.MOV.U32 R191, RZ, RZ, R3 ;  /* 0x000000ffffbf7224 */ /* 0x002fc400078e0003 */
[----:B------:R-:W-:Y:S01]  /*33ac0*/  IMAD.MOV.U32 R190, RZ, RZ, R0 ;  /* 0x000000ffffbe7224 */ /* 0x000fe200078e0000 */
[----:B--2---:R-:W2:Y:S04]  /*33ad0*/  LDL.LU R3, [R1+0x430] ;  /* 0x0004300001037983 */ /* 0x004ea80000300800 */
[----:B------:R-:W2:Y:S04]  /*33ae0*/  LDL.LU R0, [R1+0x434] ;  /* 0x0004340001007983 */ /* 0x000ea80000300800 */
[----:B------:R1:W-:Y:S01]  /*33af0*/  LDGSTS.E [R187+0x10004], desc[UR8][R190.64], P1 ;  /* 0x10004000bebb7fae */ /* 0x0003e20008921848 */
[----:B----4-:R-:W-:-:S02]  /*33b00*/  IADD3 R188, P3, R188, UR4, RZ ;  /* 0x00000004bcbc7c10 */ /* 0x010fc4000ff7e0ff */
[----:B-1----:R-:W-:Y:S02]  /*33b10*/  SEL R190, RZ, 0x4, !P2 ;  /* 0x00000004ffbe7807 */ /* 0x002fe40005000000 */
[----:B------:R-:W-:Y:S02]  /*33b20*/  IADD3.X R189, R189, UR6, RZ, P3, !PT ;  /* 0x00000006bdbd7c10 */ /* 0x000fe40009ffe4ff */
[----:B------:R-:W-:Y:S02]  /*33b30*/  IADD3 R6, P4, R6, UR4, RZ ;  /* 0x0000000406067c10 */ /* 0x000fe4000ff9e0ff */
[----:B------:R-:W-:Y:S02]  /*33b40*/  SEL R190, R190, RZ, !P0 ;  /* 0x000000ffbebe7207 */ /* 0x000fe40004000000 */
[----:B------:R-:W-:Y:S01]  /*33b50*/  IADD3.X R7, R7, UR6, RZ, P4, !PT ;  /* 0x0000000607077c10 */ /* 0x000fe2000a7fe4ff */
[----:B------:R-:W-:Y:S01]  /*33b60*/  STL [R1+0x41c], R188 ;  /* 0x00041cbc01007387 */ /* 0x000fe20000100800 */
[----:B------:R-:W-:Y:S01]  /*33b70*/  ISETP.NE.U32.AND P2, PT, R190, RZ, PT ;  /* 0x000000ffbe00720c */ /* 0x000fe20003f45070 */
[----:B------:R-:W-:Y:S01]  /*33b80*/  IMAD.MOV.U32 R191, RZ, RZ, R189 ;  /* 0x000000ffffbf7224 */ /* 0x000fe200078e00bd */
[----:B------:R-:W-:Y:S01]  /*33b90*/  MOV R190, R188 ;  /* 0x000000bc00be7202 */ /* 0x000fe20000000f00 */
[----:B------:R1:W-:Y:S04]  /*33ba0*/  STL [R1+0x418], R189 ;  /* 0x000418bd01007387 */ /* 0x0003e80000100800 */
[----:B------:R-:W-:Y:S04]  /*33bb0*/  STL [R1+0x424], R6 ;  /* 0x0004240601007387 */ /* 0x000fe80000100800 */
[----:B------:R4:W-:Y:S04]  /*33bc0*/  STL [R1+0x420], R7 ;  /* 0x0004200701007387 */ /* 0x0009e80000100800 */
[----:B-1----:R-:W2:Y:S04]  /*33bd0*/  LDL.LU R189, [R1+0x438] ;  /* 0x0004380001bd7983 */ /* 0x002ea80000300800 */
[----:B------:R-:W2:Y:S04]  /*33be0*/  LDL.LU R188, [R1+0x43c] ;  /* 0x00043c0001bc7983 */ /* 0x000ea80000300800 */
[----:B------:R1:W-:Y:S02]  /*33bf0*/  LDGSTS.E [R187+0x14004], desc[UR8][R190.64], P1 ;  /* 0x14004000bebb7fae */ /* 0x0003e40008921848 */
[----:B-1----:R-:W-:Y:S01]  /*33c00*/  MOV R191, R7 ;  /* 0x0000000700bf7202 */ /* 0x002fe20000000f00 */
        /* <DEDUP_REMOVED lines=11> */
[----:B------:R-:W-:Y:S03]  /*33cc0*/  STL [R1+0x42c], R5 ;  /* 0x00042c0501007387 */ /* 0x000fe60000100800 */
[----:B------:R-:W-:Y:S01]  /*33cd0*/  IMAD.MOV.U32 R191, RZ, RZ, R185 ;  /* 0x000000ffffbf7224 */ /* 0x000fe200078e00b9 */
[----:B------:R1:W-:Y:S04]  /*33ce0*/  STL [R1+0x428], R185 ;  /* 0x000428b901007387 */ /* 0x0003e80000100800 */
[----:B------:R3:W-:Y:S01]  /*33cf0*/  LDGSTS.E [R187+0x14008], desc[UR8][R190.64], P2 ;  /* 0x14008000bebb7fae */ /* 0x0007e20009121848 */
[----:B--2---:R-:W-:-:S04]  /*33d00*/  IADD3 R0, P4, R0, UR4, RZ ;  /* 0x0000000400007c10 */ /* 0x004fc8000ff9e0ff */
[----:B------:R-:W-:Y:S01]  /*33d10*/  IADD3.X R3, R3, UR6, RZ, P4, !PT ;  /* 0x0000000603037c10 */ /* 0x000fe2000a7fe4ff */
[----:B------:R-:W-:Y:S01]  /*33d20*/  STL [R1+0x434], R0 ;  /* 0x0004340001007387 */ /* 0x000fe20000100800 */
[----:B---3--:R-:W-:-:S03]  /*33d30*/  MOV R190, R0 ;  /* 0x0000000000be7202 */ /* 0x008fc60000000f00 */
[----:B------:R2:W-:Y:S01]  /*33d40*/  STL [R1+0x430], R3 ;  /* 0x0004300301007387 */ /* 0x0005e20000100800 */
[----:B------:R-:W-:-:S03]  /*33d50*/  IMAD.MOV.U32 R191, RZ, RZ, R3 ;  /* 0x000000ffffbf7224 */ /* 0x000fc600078e0003 */
        /* <DEDUP_REMOVED lines=12> */
[----:B------:R-:W-:Y:S01]  /*33e20*/  MOV R191, R189 ;  /* 0x000000bd00bf7202 */ /* 0x000fe20000000f00 */
[----:B------:R-:W-:Y:S04]  /*33e30*/  STL [R1+0x43c], R188 ;  /* 0x00043cbc01007387 */ /* 0x000fe80000100800 */
[----:B------:R-:W-:Y:S04]  /*33e40*/  STL [R1+0x438], R189 ;  /* 0x000438bd01007387 */ /* 0x000fe80000100800 */
[----:B------:R1:W-:Y:S01]  /*33e50*/  LDGSTS.E [R187+0x1400c], desc[UR8][R190.64], P1 ;  /* 0x1400c000bebb7fae */ /* 0x0003e20008921848 */
[----:B----4-:R-:W-:-:S04]  /*33e60*/  IADD3 R6, P4, R6, UR4, RZ ;  /* 0x0000000406067c10 */ /* 0x010fc8000ff9e0ff */
[----:B------:R-:W-:Y:S01]  /*33e70*/  IADD3.X R7, R7, UR6, RZ, P4, !PT ;  /* 0x0000000607077c10 */ /* 0x000fe2000a7fe4ff */
[----:B------:R-:W-:Y:S01]  /*33e80*/  STL [R1+0x604], R6 ;  /* 0x0006040601007387 */ /* 0x000fe20000100800 */
[----:B-1----:R-:W-:-:S03]  /*33e90*/  IMAD.MOV.U32 R190, RZ, RZ, R6 ;  /* 0x000000ffffbe7224 */ /* 0x002fc600078e0006 */
[----:B------:R1:W-:Y:S01]  /*33ea0*/  STL [R1+0x600], R7 ;  /* 0x0006000701007387 */ /* 0x0003e20000100800 */
[----:B------:R-:W-:Y:S01]  /*33eb0*/  IMAD.MOV.U32 R191, RZ, RZ, R7 ;  /* 0x000000ffffbf7224 */ /* 0x000fe200078e0007 */
[----:B------:R-:W-:-:S04]  /*33ec0*/  ISETP.GT.AND P1, PT, R180, 0x7d, PT ;  /* 0x0000007db400780c */ /* 0x000fc80003f24270 */
[----:B------:R4:W-:Y:S04]  /*33ed0*/  LDGSTS.E [R187+0x18000], desc[UR8][R190.64], P2 ;  /* 0x18000000bebb7fae */ /* 0x0009e80009121848 */
[----:B-1----:R-:W2:Y:S04]  /*33ee0*/  LDL.LU R7, [R1+0x618] ;  /* 0x0006180001077983 */ /* 0x002ea80000300800 */
[----:B------:R-:W2:Y:S04]  /*33ef0*/  LDL.LU R6, [R1+0x61c] ;  /* 0x00061c0001067983 */ /* 0x000ea80000300800 */
[----:B------:R-:W2:Y:S04]  /*33f00*/  LDL.LU R189, [R1+0x620] ;  /* 0x0006200001bd7983 */ /* 0x000ea80000300800 */
[----:B------:R-:W2:Y:S01]  /*33f10*/  LDL.LU R188, [R1+0x624] ;  /* 0x0006240001bc7983 */ /* 0x000ea20000300800 */
[----:B----4-:R-:W-:-:S04]  /*33f20*/  SEL R190, RZ, 0x4, !P1 ;  /* 0x00000004ffbe7807 */ /* 0x010fc80004800000 */
[----:B------:R-:W-:-:S04]  /*33f30*/  SEL R190, R190, RZ, !P0 ;  /* 0x000000ffbebe7207 */ /* 0x000fc80004000000 */
[----:B------:R-:W-:Y:S02]  /*33f40*/  ISETP.NE.U32.AND P1, PT, R190, RZ, PT ;  /* 0x000000ffbe00720c */ /* 0x000fe40003f25070 */
[----:B---3--:R-:W-:-:S04]  /*33f50*/  IADD3 R5, P3, R5, UR4, RZ ;  /* 0x0000000405057c10 */ /* 0x008fc8000ff7e0ff */
[----:B------:R-:W-:Y:S02]  /*33f60*/  IADD3.X R185, R185, UR6, RZ, P3, !PT ;  /* 0x00000006b9b97c10 */ /* 0x000fe40009ffe4ff */
[----:B--2---:R-:W-:-:S03]  /*33f70*/  IADD3 R0, P4, R0, UR4, RZ ;  /* 0x0000000400007c10 */ /* 0x004fc6000ff9e0ff */
[----:B------:R-:W-:Y:S01]  /*33f80*/  IMAD.MOV.U32 R191, RZ, RZ, R185 ;  /* 0x000000ffffbf7224 */ /* 0x000fe200078e00b9 */
[----:B------:R-:W-:Y:S02]  /*33f90*/  MOV R190, R5 ;  /* 0x0000000500be7202 */ /* 0x000fe40000000f00 */
[----:B------:R-:W-:Y:S01]  /*33fa0*/  IADD3.X R3, R3, UR6, RZ, P4, !PT ;  /* 0x0000000603037c10 */ /* 0x000fe2000a7fe4ff */
[----:B------:R-:W-:Y:S04]  /*33fb0*/  STL [R1+0x60c], R5 ;  /* 0x00060c0501007387 */ /* 0x000fe80000100800 */
[----:B------:R1:W-:Y:S04]  /*33fc0*/  STL [R1+0x608], R185 ;  /* 0x000608b901007387 */ /* 0x0003e80000100800 */
[----:B------:R2:W-:Y:S04]  /*33fd0*/  STL [R1+0x614], R0 ;  /* 0x0006140001007387 */ /* 0x0005e80000100800 */
[----:B------:R3:W-:Y:S04]  /*33fe0*/  LDGSTS.E [R187+0x1c000], desc[UR8][R190.64], P2 ;  /* 0x1c000000bebb7fae */ /* 0x0007e80009121848 */
[----:B------:R4:W-:Y:S04]  /*33ff0*/  STL [R1+0x610], R3 ;  /* 0x0006100301007387 */ /* 0x0009e80000100800 */
[----:B-1----:R-:W4:Y:S01]  /*34000*/  LDL.LU R185, [R1+0x628] ;  /* 0x0006280001b97983 */ /* 0x002f220000300800 */
[----:B---3--:R-:W-:-:S03]  /*34010*/  IMAD.MOV.U32 R190, RZ, RZ, R0 ;  /* 0x000000ffffbe7224 */ /* 0x008fc600078e0000 */
[----:B--2---:R-:W2:Y:S01]  /*34020*/  LDL.LU R0, [R1+0x62c] ;  /* 0x00062c0001007983 */ /* 0x004ea20000300800 */
[----:B------:R-:W-:Y:S02]  /*34030*/  MOV R191, R3 ;  /* 0x0000000300bf7202 */ /* 0x000fe40000000f00 */
[----:B------:R-:W-:Y:S01]  /*34040*/  ISETP.GT.AND P2, PT, R180, 0x7e, PT ;  /* 0x0000007eb400780c */ /* 0x000fe20003f44270 */
[----:B----4-:R-:W3:Y:S04]  /*34050*/  LDL.LU R3, [R1+0x634] ;  /* 0x0006340001037983 */ /* 0x010ee80000300800 */
[----:B------:R1:W-:Y:S04]  /*34060*/  LDGSTS.E [R187+0x18004], desc[UR8][R190.64], P1 ;  /* 0x18004000bebb7fae */ /* 0x0003e80008921848 */
[----:B------:R-:W4:Y:S01]  /*34070*/  LDL.LU R5, [R1+0x63c] ;  /* 0x00063c0001057983 */ /* 0x000f220000300800 */
[----:B-1----:R-:W-:-:S04]  /*34080*/  SEL R190, RZ, 0x4, !P2 ;  /* 0x00000004ffbe7807 */ /* 0x002fc80005000000 */
[----:B------:R-:W-:Y:S02]  /*34090*/  SEL R190, R190, RZ, !P0 ;  /* 0x000000ffbebe7207 */ /* 0x000fe40004000000 */
[----:B------:R-:W-:-:S04]  /*340a0*/  IADD3 R6, P3, R6, UR4, RZ ;  /* 0x0000000406067c10 */ /* 0x000fc8000ff7e0ff */
[----:B------:R-:W-:Y:S02]  /*340b0*/  IADD3.X R7, R7, UR6, RZ, P3, !PT ;  /* 0x0000000607077c10 */ /* 0x000fe40009ffe4ff */
[----:B------:R-:W-:Y:S01]  /*340c0*/  IADD3 R188, P4, R188, UR4, RZ ;  /* 0x00000004bcbc7c10 */ /* 0x000fe2000ff9e0ff */
[----:B------:R-:W-:Y:S02]  /*340d0*/  STL [R1+0x61c], R6 ;  /* 0x00061c0601007387 */ /* 0x000fe40000100800 */
[----:B------:R-:W-:Y:S01]  /*340e0*/  IMAD.MOV.U32 R191, RZ, RZ, R7 ;  /* 0x000000ffffbf7224 */ /* 0x000fe200078e0007 */
[----:B------:R-:W-:Y:S01]  /*340f0*/  IADD3.X R189, R189, UR6, RZ, P4, !PT ;  /* 0x00000006bdbd7c10 */ /* 0x000fe2000a7fe4ff */
[----:B------:R1:W-:Y:S01]  /*34100*/  STL [R1+0x618], R7 ;  /* 0x0006180701007387 */ /* 0x0003e20000100800 */
[----:B------:R-:W-:-:S03]  /*34110*/  ISETP.NE.U32.AND P2, PT, R190, RZ, PT ;  /* 0x000000ffbe00720c */ /* 0x000fc60003f45070 */
[----:B------:R-:W-:Y:S01]  /*34120*/  STL [R1+0x624], R188 ;  /* 0x000624bc01007387 */ /* 0x000fe20000100800 */
[----:B------:R-:W-:-:S03]  /*34130*/  IMAD.MOV.U32 R190, RZ, RZ, R6 ;  /* 0x000000ffffbe7224 */ /* 0x000fc600078e0006 */
[----:B-1----:R-:W4:Y:S04]  /*34140*/  LDL.LU R7, [R1+0x630] ;  /* 0x0006300001077983 */ /* 0x002f280000300800 */
[----:B------:R-:W-:Y:S04]  /*34150*/  STL [R1+0x620], R189 ;  /* 0x000620bd01007387 */ /* 0x000fe80000100800 */
[----:B------:R-:W4:Y:S04]  /*34160*/  LDL.LU R6, [R1+0x638] ;  /* 0x0006380001067983 */ /* 0x000f280000300800 */
[----:B------:R1:W-:Y:S01]  /*34170*/  LDGSTS.E [R187+0x1c004], desc[UR8][R190.64], P1 ;  /* 0x1c004000bebb7fae */ /* 0x0003e20008921848 */
[----:B------:R-:W-:-:S02]  /*34180*/  ISETP.GT.AND P1, PT, R180, 0x7f, PT ;  /* 0x0000007fb400780c */ /* 0x000fc40003f24270 */
[----:B-1----:R-:W-:Y:S01]  /*34190*/  MOV R190, R188 ;  /* 0x000000bc00be7202 */ /* 0x002fe20000000f00 */
[----:B------:R-:W-:-:S05]  /*341a0*/  IMAD.MOV.U32 R191, RZ, RZ, R189 ;  /* 0x000000ffffbf7224 */ /* 0x000fca00078e00bd */
[----:B------:R1:W-:Y:S02]  /*341b0*/  LDGSTS.E [R187+0x18008], desc[UR8][R190.64], P2 ;  /* 0x18008000bebb7fae */ /* 0x0003e40009121848 */
[----:B-1----:R-:W-:-:S04]  /*341c0*/  SEL R190, RZ, 0x4, !P1 ;  /* 0x00000004ffbe7807 */ /* 0x002fc80004800000 */
[----:B------:R-:W-:-:S04]  /*341d0*/  SEL R190, R190, RZ, !P0 ;  /* 0x000000ffbebe7207 */ /* 0x000fc80004000000 */
[----:B------:R-:W-:Y:S02]  /*341e0*/  ISETP.NE.U32.AND P1, PT, R190, RZ, PT ;  /* 0x000000ffbe00720c */ /* 0x000fe40003f25070 */
[----:B--2---:R-:W-:-:S04]  /*341f0*/  IADD3 R0, P3, R0, UR4, RZ ;  /* 0x0000000400007c10 */ /* 0x004fc8000ff7e0ff */
[----:B------:R-:W-:Y:S01]  /*34200*/  IADD3.X R185, R185, UR6, RZ, P3, !PT ;  /* 0x00000006b9b97c10 */ /* 0x000fe20009ffe4ff */
[----:B------:R-:W-:-:S03]  /*34210*/  IMAD.MOV.U32 R190, RZ, RZ, R0 ;  /* 0x000000ffffbe7224 */ /* 0x000fc600078e0000 */
[----:B------:R-:W-:-:S05]  /*34220*/  MOV R191, R185 ;  /* 0x000000b900bf7202 */ /* 0x000fca0000000f00 */
[----:B------:R1:W-:Y:S01]  /*34230*/  LDGSTS.E [R187+0x1c008], desc[UR8][R190.64], P2 ;  /* 0x1c008000bebb7fae */ /* 0x0003e20009121848 */
[----:B---3--:R-:W-:Y:S02]  /*34240*/  IADD3 R3, P2, R3, UR4, RZ ;  /* 0x0000000403037c10 */ /* 0x008fe4000ff5e0ff */
[----:B----4-:R-:W-:Y:S01]  /*34250*/  IADD3 R5, P3, R5, UR4, RZ ;  /* 0x0000000405057c10 */ /* 0x010fe2000ff7e0ff */
[----:B------:R2:W-:Y:S04]  /*34260*/  STL [R1+0x62c], R0 ;  /* 0x00062c0001007387 */ /* 0x0005e80000100800 */
[----:B------:R3:W-:Y:S04]  /*34270*/  STL [R1+0x628], R185 ;  /* 0x000628b901007387 */ /* 0x0007e80000100800 */
[----:B--2---:R-:W2:Y:S04]  /*34280*/  LDL.LU R0, [R1+0x644] ;  /* 0x0006440001007983 */ /* 0x004ea80000300800 */
[----:B---3--:R-:W3:Y:S04]  /*34290*/  LDL.LU R185, [R1+0x684] ;  /* 0x0006840001b97983 */ /* 0x008ee80000300800 */
[----:B------:R-:W-:Y:S01]  /*342a0*/  STL [R1+0x634], R3 ;  /* 0x0006340301007387 */ /* 0x000fe20000100800 */
[----:B------:R-:W-:-:S05]  /*342b0*/  IADD3.X R7, R7, UR6, RZ, P2, !PT ;  /* 0x0000000607077c10 */ /* 0x000fca00097fe4ff */
[----:B------:R4:W-:Y:S01]  /*342c0*/  STL [R1+0x630], R7 ;  /* 0x0006300701007387 */ /* 0x0009e20000100800 */
[----:B------:R-:W-:Y:S01]  /*342d0*/  IADD3.X R6, R6, UR6, RZ, P3, !PT ;  /* 0x0000000606067c10 */ /* 0x000fe20009ffe4ff */
[----:B-1----:R-:W-:Y:S02]  /*342e0*/  IMAD.MOV.U32 R191, RZ, RZ, R7 ;  /* 0x000000ffffbf7224 */ /* 0x002fe400078e0007 */
[----:B------:R-:W-:Y:S04]  /*342f0*/  STL [R1+0x63c], R5 ;  /* 0x00063c0501007387 */ /* 0x000fe80000100800 */
[----:B----4-:R-:W4:Y:S04]  /*34300*/  LDL.LU R7, [R1+0x640] ;  /* 0x0006400001077983 */ /* 0x010f280000300800 */
[----:B------:R1:W-:Y:S04]  /*34310*/  STL [R1+0x638], R6 ;  /* 0x0006380601007387 */ /* 0x0003e80000100800 */
[----:B------:R-:W4:Y:S01]  /*34320*/  LDL.LU R189, [R1+0x680] ;  /* 0x0006800001bd7983 */ /* 0x000f220000300800 */
[----:B------:R-:W-:-:S02]  /*34330*/  IMAD.MOV.U32 R190, RZ, RZ, R3 ;  /* 0x000000ffffbe7224 */ /* 0x000fc400078e0003 */
[----:B------:R-:W1:Y:S03]  /*34340*/  S2R R3, SR_TID.X ;  /* 0x0000000000037919 */ /* 0x000e660000002100 */
[----:B------:R1:W-:Y:S02]  /*34350*/  LDGSTS.E [R187+0x1800c], desc[UR8][R190.64], P1 ;  /* 0x1800c000bebb7fae */ /* 0x0003e40008921848 */
[----:B-1----:R-:W-:Y:S01]  /*34360*/  MOV R190, R5 ;  /* 0x0000000500be7202 */ /* 0x002fe20000000f00 */
[----:B------:R-:W-:Y:S02]  /*34370*/  IMAD.MOV.U32 R191, RZ, RZ, R6 ;  /* 0x000000ffffbf7224 */ /* 0x000fe400078e0006 */
[----:B------:R-:W4:Y:S04]  /*34380*/  LDL.LU R6, [R1+0x6c0] ;  /* 0x0006c00001067983 */ /* 0x000f280000300800 */
[----:B------:R1:W-:Y:S01]  /*34390*/  LDGSTS.E [R187+0x1c00c], desc[UR8][R190.64], P1 ;  /* 0x1c00c000bebb7fae */ /* 0x0003e20008921848 */
[----:B------:R-:W-:-:S03]  /*343a0*/  ULEA UR12, UR60, UR10, 0xf ;  /* 0x0000000a3c0c7291 */ /* 0x000fc6000f8e783f */
[----:B------:R-:W0:Y:S01]  /*343b0*/  LDGDEPBAR ;  /* 0x00000000000079af */ /* 0x000e220000000000 */
[----:B------:R-:W-:-:S04]  /*343c0*/  LOP3.LUT R3, R3, 0x7f, RZ, 0xc0, !PT ;  /* 0x0000007f03037812 */ /* 0x000fc800078ec0ff */
[----:B------:R-:W-:Y:S02]  /*343d0*/  ISETP.GE.AND P1, PT, R3, R180, PT ;  /* 0x000000b40300720c */ /* 0x000fe40003f26270 */
[----:B------:R-:W4:Y:S04]  /*343e0*/  LDL.LU R3, [R1+0x6c4] ;  /* 0x0006c40001037983 */ /* 0x000f280000300800 */
[----:B------:R-:W4:Y:S04]  /*343f0*/  LDL.LU R188, [R1+0x700] ;  /* 0x0007000001bc7983 */ /* 0x000f280000300800 */
[----:B------:R-:W4:Y:S01]  /*34400*/  LDL.LU R5, [R1+0x704] ;  /* 0x0007040001057983 */ /* 0x000f220000300800 */
[----:B------:R-:W-:-:S04]  /*34410*/  SEL R180, RZ, 0x4, P1 ;  /* 0x00000004ffb47807 */ /* 0x000fc80000800000 */
[----:B------:R-:W-:-:S04]  /*34420*/  SEL R180, R180, RZ, !P0 ;  /* 0x000000ffb4b47207 */ /* 0x000fc80004000000 */
[----:B------:R-:W-:Y:S01]  /*34430*/  ISETP.NE.U32.AND P0, PT, R180, RZ, PT ;  /* 0x000000ffb400720c */ /* 0x000fe20003f05070 */
[----:B------:R-:W-:-:S05]  /*34440*/  IMAD.U32 R180, RZ, RZ, UR12 ;  /* 0x0000000cffb47e24 */ /* 0x000fca000f8e00ff */
[----:B-1----:R-:W-:Y:S02]  /*34450*/  IADD3 R187, R2, 0x100000, R180 ;  /* 0x0010000002bb7810 */ /* 0x002fe40007ffe0b4 */
[----:B--2---:R-:W-:Y:S02]  /*34460*/  IADD3 R0, P1, R0, UR5, RZ ;  /* 0x0000000500007c10 */ /* 0x004fe4000ff3e0ff */
[----:B---3--:R-:W-:-:S03]  /*34470*/  IADD3 R185, P2, R185, UR5, RZ ;  /* 0x00000005b9b97c10 */ /* 0x008fc6000ff5e0ff */
[----:B------:R1:W-:Y:S01]  /*34480*/  STL [R1+0x644], R0 ;  /* 0x0006440001007387 */ /* 0x0003e20000100800 */
[----:B------:R-:W-:-:S03]  /*34490*/  MOV R190, R0 ;  /* 0x0000000000be7202 */ /* 0x000fc60000000f00 */
[----:B------:R-:W-:Y:S01]  /*344a0*/  STL [R1+0x684], R185 ;  /* 0x000684b901007387 */ /* 0x000fe20000100800 */
[----:B----4-:R-:W-:-:S05]  /*344b0*/  IADD3.X R7, R7, UR7, RZ, P1, !PT ;  /* 0x0000000707077c10 */ /* 0x010fca0008ffe4ff */
[----:B------:R-:W-:Y:S01]  /*344c0*/  IMAD.MOV.U32 R191, RZ, RZ, R7 ;  /* 0x000000ffffbf7224 */ /* 0x000fe200078e0007 */
[----:B------:R-:W-:Y:S01]  /*344d0*/  IADD3.X R189, R189, UR7, RZ, P2, !PT ;  /* 0x00000007bdbd7c10 */ /* 0x000fe200097fe4ff */
[----:B------:R2:W-:Y:S04]  /*344e0*/  STL [R1+0x640], R7 ;  /* 0x0006400701007387 */ /* 0x0005e80000100800 */
[----:B------:R3:W-:Y:S04]  /*344f0*/  STL [R1+0x680], R189 ;  /* 0x000680bd01007387 */ /* 0x0007e80000100800 */
[----:B-1----:R-:W4:Y:S04]  /*34500*/  LDL.LU R0, [R1+0x744] ;  /* 0x0007440001007983 */ /* 0x002f280000300800 */
[----:B------:R1:W-:Y:S04]  /*34510*/  LDGSTS.E [R187+-0x40000], desc[UR8][R190.64], P0 ;  /* 0xc0000000bebb7fae */ /* 0x0003e80008121848 */
[----:B--2---:R-:W2:Y:S01]  /*34520*/  LDL.LU R7, [R1+0x784] ;  /* 0x0007840001077983 */ /* 0x004ea20000300800 */
[----:B-1----:R-:W-:-:S03]  /*34530*/  IMAD.MOV.U32 R190, RZ, RZ, R185 ;  /* 0x000000ffffbe7224 */ /* 0x002fc600078e00b9 */
[----:B------:R-:W2:Y:S01]  /*34540*/  LDL.LU R185, [R1+0x740] ;  /* 0x0007400001b97983 */ /* 0x000ea20000300800 */
[----:B------:R-:W-:-:S03]  /*34550*/  MOV R191, R189 ;  /* 0x000000bd00bf7202 */ /* 0x000fc60000000f00 */
[----:B---3--:R-:W3:Y:S04]  /*34560*/  LDL.LU R189, [R1+0x780] ;  /* 0x0007800001bd7983 */ /* 0x008ee80000300800 */
[----:B------:R1:W-:Y:S01]  /*34570*/  LDGSTS.E [R187+-0x3fc00], desc[UR8][R190.64], P0 ;  /* 0xc0400000bebb7fae */ /* 0x0003e20008121848 */
[----:B------:R-:W-:-:S04]  /*34580*/  IADD3 R3, P1, R3, UR5, RZ ;  /* 0x0000000503037c10 */ /* 0x000fc8000ff3e0ff */
[----:B------:R-:W-:Y:S02]  /*34590*/  IADD3.X R6, R6, UR7, RZ, P1, !PT ;  /* 0x0000000706067c10 */ /* 0x000fe40008ffe4ff */
[----:B------:R-:W-:Y:S01]  /*345a0*/  IADD3 R5, P2, R5, UR5, RZ ;  /* 0x0000000505057c10 */ /* 0x000fe2000ff5e0ff */
[----:B------:R-:W-:Y:S01]  /*345b0*/  STL [R1+0x6c4], R3 ;  /* 0x0006c40301007387 */ /* 0x000fe20000100800 */
[----:B-1----:R-:W-:Y:S02]  /*345c0*/  IMAD.MOV.U32 R190, RZ, RZ, R3 ;  /* 0x000000ffffbe7224 */ /* 0x002fe400078e0003 */
[----:B------:R-:W-:Y:S01]  /*345d0*/  IADD3.X R188, R188, UR7, RZ, P2, !PT ;  /* 0x00000007bcbc7c10 */ /* 0x000fe200097fe4ff */
[----:B------:R-:W-:Y:S01]  /*345e0*/  IMAD.MOV.U32 R191, RZ, RZ, R6 ;  /* 0x000000ffffbf7224 */ /* 0x000fe200078e0006 */
[----:B------:R1:W-:Y:S04]  /*345f0*/  STL [R1+0x6c0], R6 ;  /* 0x0006c00601007387 */ /* 0x0003e80000100800 */
[----:B------:R-:W-:Y:S04]  /*34600*/  STL [R1+0x704], R5 ;  /* 0x0007040501007387 */ /* 0x000fe80000100800 */
[----:B------:R1:W-:Y:S04]  /*34610*/  LDGSTS.E [R187+-0x3f800], desc[UR8][R190.64], P0 ;  /* 0xc0800000bebb7fae */ /* 0x0003e80008121848 */
[----:B-1----:R-:W3:Y:S04]  /*34620*/  LDL.LU R6, [R1+0x7c4] ;  /* 0x0007c40001067983 */ /* 0x002ee80000300800 */
[----:B------:R1:W-:Y:S04]  /*34630*/  STL [R1+0x700], R188 ;  /* 0x000700bc01007387 */ /* 0x0003e80000100800 */
[----:B------:R-:W3:Y:S01]  /*34640*/  LDL.LU R3, [R1+0x804] ;  /* 0x0008040001037983 */ /* 0x000ee20000300800 */
[----:B------:R-:W-:Y:S01]  /*34650*/  IMAD.MOV.U32 R191, RZ, RZ, R188 ;  /* 0x000000ffffbf7224 */ /* 0x000fe200078e00bc */
[----:B------:R-:W-:-:S02]  /*34660*/  MOV R190, R5 ;  /* 0x0000000500be7202 */ /* 0x000fc40000000f00 */
[----:B-1----:R-:W3:Y:S04]  /*34670*/  LDL.LU R188, [R1+0x7c0] ;  /* 0x0007c00001bc7983 */ /* 0x002ee80000300800 */
[----:B------:R-:W3:Y:S04]  /*34680*/  LDL.LU R5, [R1+0x800] ;  /* 0x0008000001057983 */ /* 0x000ee80000300800 */
[----:B------:R1:W-:Y:S01]  /*34690*/  LDGSTS.E [R187+-0x3f400], desc[UR8][R190.64], P0 ;  /* 0xc0c00000bebb7fae */ /* 0x0003e20008121848 */
[----:B----4-:R-:W-:Y:S02]  /*346a0*/  IADD3 R0, P1, R0, UR5, RZ ;  /* 0x0000000500007c10 */ /* 0x010fe4000ff3e0ff */
[----:B--2---:R-:W-:-:S03]  /*346b0*/  IADD3 R7, P2, R7, UR5, RZ ;  /* 0x0000000507077c10 */ /* 0x004fc6000ff5e0ff */
[----:B------:R2:W-:Y:S01]  /*346c0*/  STL [R1+0x744], R0 ;  /* 0x0007440001007387 */ /* 0x0005e20000100800 */
[----:B-1----:R-:W-:Y:S01]  /*346d0*/  IMAD.MOV.U32 R190, RZ, RZ, R0 ;  /* 0x000000ffffbe7224 */ /* 0x002fe200078e0000 */
[----:B------:R-:W-:Y:S02]  /*346e0*/  IADD3.X R185, R185, UR7, RZ, P1, !PT ;  /* 0x00000007b9b97c10 */ /* 0x000fe40008ffe4ff */
[----:B---3--:R-:W-:-:S03]  /*346f0*/  IADD3.X R189, R189, UR7, RZ, P2, !PT ;  /* 0x00000007bdbd7c10 */ /* 0x008fc600097fe4ff */
[----:B------:R1:W-:Y:S01]  /*34700*/  STL [R1+0x740], R185 ;  /* 0x000740b901007387 */ /* 0x0003e20000100800 */
[----:B------:R-:W-:-:S03]  /*34710*/  MOV R191, R185 ;  /* 0x000000b900bf7202 */ /* 0x000fc60000000f00 */
[----:B------:R3:W-:Y:S04]  /*34720*/  STL [R1+0x784], R7 ;  /* 0x0007840701007387 */ /* 0x0007e80000100800 */
[----:B--2---:R-:W2:Y:S04]  /*34730*/  LDL.LU R0, [R1+0x64c] ;  /* 0x00064c0001007983 */ /* 0x004ea80000300800 */
[----:B------:R4:W-:Y:S04]  /*34740*/  STL [R1+0x780], R189 ;  /* 0x000780bd01007387 */ /* 0x0009e80000100800 */
[----:B-1----:R-:W2:Y:S04]  /*34750*/  LDL.LU R185, [R1+0x68c] ;  /* 0x00068c0001b97983 */ /* 0x002ea80000300800 */
[----:B------:R1:W-:Y:S02]  /*34760*/  LDGSTS.E [R187+-0x3f000], desc[UR8][R190.64], P0 ;  /* 0xc1000000bebb7fae */ /* 0x0003e40008121848 */
[----:B-1----:R-:W-:-:S02]  /*34770*/  IMAD.MOV.U32 R190, RZ, RZ, R7 ;  /* 0x000000ffffbe7224 */ /* 0x002fc400078e0007 */
[----:B---3--:R-:W3:Y:S01]  /*34780*/  LDL.LU R7, [R1+0x648] ;  /* 0x0006480001077983 */ /* 0x008ee20000300800 */
[----:B------:R-:W-:-:S03]  /*34790*/  IMAD.MOV.U32 R191, RZ, RZ, R189 ;  /* 0x000000ffffbf7224 */ /* 0x000fc600078e00bd */
[----:B----4-:R-:W4:Y:S01]  /*347a0*/  LDL.LU R189, [R1+0x688] ;  /* 0x0006880001bd7983 */ /* 0x010f220000300800 */
[----:B------:R-:W-:-:S03]  /*347b0*/  IADD3 R6, P1, R6, UR5, RZ ;  /* 0x0000000506067c10 */ /* 0x000fc6000ff3e0ff */
[----:B------:R1:W-:Y:S01]  /*347c0*/  LDGSTS.E [R187+-0x3ec00], desc[UR8][R190.64], P0 ;  /* 0xc1400000bebb7fae */ /* 0x0003e20008121848 */
[----:B------:R-:W-:Y:S02]  /*347d0*/  IADD3 R3, P2, R3, UR5, RZ ;  /* 0x0000000503037c10 */ /* 0x000fe4000ff5e0ff */
[----:B------:R-:W-:Y:S01]  /*347e0*/  IADD3.X R188, R188, UR7, RZ, P1, !PT ;  /* 0x00000007bcbc7c10 */ /* 0x000fe20008ffe4ff */
[----:B------:R1:W-:Y:S01]  /*347f0*/  STL [R1+0x7c4], R6 ;  /* 0x0007c40601007387 */ /* 0x0003e20000100800 */
[----:B------:R-:W-:-:S03]  /*34800*/  IADD3.X R5, R5, UR7, RZ, P2, !PT ;  /* 0x0000000705057c10 */ /* 0x000fc600097fe4ff */
[----:B-1----:R-:W-:Y:S01]  /*34810*/  IMAD.MOV.U32 R191, RZ, RZ, R188 ;  /* 0x000000ffffbf7224 */ /* 0x002fe200078e00bc */
[----:B------:R-:W-:Y:S01]  /*34820*/  MOV R190, R6 ;  /* 0x0000000600be7202 */ /* 0x000fe20000000f00 */
[----:B------:R-:W-:Y:S04]  /*34830*/  STL [R1+0x7c0], R188 ;  /* 0x0007c0bc01007387 */ /* 0x000fe80000100800 */
[----:B------:R1:W-:Y:S04]  /*34840*/  STL [R1+0x804], R3 ;  /* 0x0008040301007387 */ /* 0x0003e80000100800 */
[----:B------:R1:W-:Y:S04]  /*34850*/  LDGSTS.E [R187+-0x3e800], desc[UR8][R190.64], P0 ;  /* 0xc1800000bebb7fae */ /* 0x0003e80008121848 */
[----:B------:R1:W-:Y:S04]  /*34860*/  STL [R1+0x800], R5 ;  /* 0x0008000501007387 */ /* 0x0003e80000100800 */
[----:B------:R-:W4:Y:S01]  /*34870*/  LDL.LU R6, [R1+0x6c8] ;  /* 0x0006c80001067983 */ /* 0x000f220000300800 */
[----:B-1----:R-:W-:-:S03]  /*34880*/  IMAD.MOV.U32 R190, RZ, RZ, R3 ;  /* 0x000000ffffbe7224 */ /* 0x002fc600078e0003 */
[----:B------:R-:W4:Y:S01]  /*34890*/  LDL.LU R3, [R1+0x6cc] ;  /* 0x0006cc0001037983 */ /* 0x000f220000300800 */
[----:B------:R-:W-:-:S03]  /*348a0*/  MOV R191, R5 ;  /* 0x0000000500bf7202 */ /* 0x000fc60000000f00 */
[----:B------:R-:W4:Y:S04]  /*348b0*/  LDL.LU R188, [R1+0x708] ;  /* 0x0007080001bc7983 */ /* 0x000f280000300800 */
[----:B------:R-:W4:Y:S04]  /*348c0*/  LDL.LU R5, [R1+0x70c] ;  /* 0x00070c0001057983 */ /* 0x000f280000300800 */
[----:B------:R1:W-:Y:S02]  /*348d0*/  LDGSTS.E [R187+-0x3e400], desc[UR8][R190.64], P0 ;  /* 0xc1c00000bebb7fae */ /* 0x0003e40008121848 */
[----:B-1----:R-:W-:-:S04]  /*348e0*/  LOP3.LUT R191, R2, 0x10, RZ, 0x3c, !PT ;  /* 0x0000001002bf7812 */ /* 0x002fc800078e3cff */
[----:B------:R-:W-:Y:S02]  /*348f0*/  IADD3 R187, R191, 0x100000, R180 ;  /* 0x00100000bfbb7810 */ /* 0x000fe40007ffe0b4 */
[----:B--2---:R-:W-:Y:S02]  /*34900*/  IADD3 R0, P1, R0, UR5, RZ ;  /* 0x0000000500007c10 */ /* 0x004fe4000ff3e0ff */
[----:B------:R-:W-:-:S03]  /*34910*/  IADD3 R185, P2, R185, UR5, RZ ;  /* 0x00000005b9b97c10 */ /* 0x000fc6000ff5e0ff */
[----:B------:R1:W-:Y:S01]  /*34920*/  STL [R1+0x64c], R0 ;  /* 0x00064c0001007387 */ /* 0x0003e20000100800 */
[----:B------:R-:W-:Y:S01]  /*34930*/  IMAD.MOV.U32 R190, RZ, RZ, R0 ;  /* 0x000000ffffbe7224 */ /* 0x000fe200078e0000 */
[----:B---3--:R-:W-:Y:S02]  /*34940*/  IADD3.X R7, R7, UR7, RZ, P1, !PT ;  /* 0x0000000707077c10 */ /* 0x008fe40008ffe4ff */
[----:B----4-:R-:W-:-:S03]  /*34950*/  IADD3.X R189, R189, UR7, RZ, P2, !PT ;  /* 0x00000007bdbd7c10 */ /* 0x010fc600097fe4ff */
[----:B------:R2:W-:Y:S01]  /*34960*/  STL [R1+0x648], R7 ;  /* 0x0006480701007387 */ /* 0x0005e20000100800 */
[----:B------:R-:W-:-:S03]  /*34970*/  IMAD.MOV.U32 R191, RZ, RZ, R7 ;  /* 0x000000ffffbf7224 */ /* 0x000fc600078e0007 */
[----:B------:R3:W-:Y:S04]  /*34980*/  STL [R1+0x68c], R185 ;  /* 0x00068cb901007387 */ /* 0x0007e80000100800 */
[----:B------:R4:W-:Y:S04]  /*34990*/  STL [R1+0x688], R189 ;  /* 0x000688bd01007387 */ /* 0x0009e80000100800 */
[----:B-1----:R-:W4:Y:S04]  /*349a0*/  LDL.LU R0, [R1+0x74c] ;  /* 0x00074c0001007983 */ /* 0x002f280000300800 */
[----:B------:R1:W-:Y:S04]  /*349b0*/  LDGSTS.E [R187+-0x3ff80], desc[UR8][R190.64], P0 ;  /* 0xc0080000bebb7fae */ /* 0x0003e80008121848 */
[----:B--2---:R-:W2:Y:S01]  /*349c0*/  LDL.LU R7, [R1+0x78c] ;  /* 0x00078c0001077983 */ /* 0x004ea20000300800 */
[----:B-1----:R-:W-:-:S03]  /*349d0*/  MOV R190, R185 ;  /* 0x000000b900be7202 */ /* 0x002fc60000000f00 */
[----:B---3--:R-:W3:Y:S01]  /*349e0*/  LDL.LU R185, [R1+0x748] ;  /* 0x0007480001b97983 */ /* 0x008ee20000300800 */
[----:B------:R-:W-:-:S03]  /*349f0*/  IMAD.MOV.U32 R191, RZ, RZ, R189 ;  /* 0x000000ffffbf7224 */ /* 0x000fc600078e00bd */
[----:B----4-:R-:W4:Y:S04]  /*34a00*/  LDL.LU R189, [R1+0x788] ;  /* 0x0007880001bd7983 */ /* 0x010f280000300800 */
[----:B------:R1:W-:Y:S01]  /*34a10*/  LDGSTS.E [R187+-0x3fb80], desc[UR8][R190.64], P0 ;  /* 0xc0480000bebb7fae */ /* 0x0003e20008121848 */
[----:B------:R-:W-:-:S04]  /*34a20*/  IADD3 R3, P1, R3, UR5, RZ ;  /* 0x0000000503037c10 */ /* 0x000fc8000ff3e0ff */
[----:B------:R-:W-:Y:S02]  /*34a30*/  IADD3.X R6, R6, UR7, RZ, P1, !PT ;  /* 0x0000000706067c10 */ /* 0x000fe40008ffe4ff */
[----:B------:R-:W-:Y:S01]  /*34a40*/  IADD3 R5, P2, R5, UR5, RZ ;  /* 0x0000000505057c10 */ /* 0x000fe2000ff5e0ff */
[----:B------:R-:W-:Y:S01]  /*34a50*/  STL [R1+0x6cc], R3 ;  /* 0x0006cc0301007387 */ /* 0x000fe20000100800 */
[----:B-1----:R-:W-:Y:S01]  /*34a60*/  IMAD.MOV.U32 R190, RZ, RZ, R3 ;  /* 0x000000ffffbe7224 */ /* 0x002fe200078e0003 */
[----:B------:R-:W-:Y:S02]  /*34a70*/  MOV R191, R6 ;  /* 0x0000000600bf7202 */ /* 0x000fe40000000f00 */
[----:B------:R-:W-:Y:S01]  /*34a80*/  IADD3.X R188, R188, UR7, RZ, P2, !PT ;  /* 0x00000007bcbc7c10 */ /* 0x000fe200097fe4ff */
[----:B------:R1:W-:Y:S04]  /*34a90*/  STL [R1+0x6c8], R6 ;  /* 0x0006c80601007387 */ /* 0x0003e80000100800 */
[----:B------:R-:W-:Y:S04]  /*34aa0*/  STL [R1+0x70c], R5 ;  /* 0x00070c0501007387 */ /* 0x000fe80000100800 */
[----:B------:R1:W-:Y:S04]  /*34ab0*/  LDGSTS.E [R187+-0x3f780], desc[UR8][R190.64], P0 ;  /* 0xc0880000bebb7fae */ /* 0x0003e80008121848 */
[----:B-1----:R-:W4:Y:S04]  /*34ac0*/  LDL.LU R6, [R1+0x7cc] ;  /* 0x0007cc0001067983 */ /* 0x002f280000300800 */
[----:B------:R1:W-:Y:S04]  /*34ad0*/  STL [R1+0x708], R188 ;  /* 0x000708bc01007387 */ /* 0x0003e80000100800 */
[----:B------:R-:W4:Y:S01]  /*34ae0*/  LDL.LU R3, [R1+0x80c] ;  /* 0x00080c0001037983 */ /* 0x000f220000300800 */
[----:B------:R-:W-:-:S03]  /*34af0*/  IMAD.MOV.U32 R191, RZ, RZ, R188 ;  /* 0x000000ffffbf7224 */ /* 0x000fc600078e00bc */
[----:B-1----:R-:W4:Y:S01]  /*34b00*/  LDL.LU R188, [R1+0x7c8] ;  /* 0x0007c80001bc7983 */ /* 0x002f220000300800 */
[----:B------:R-:W-:-:S03]  /*34b10*/  IMAD.MOV.U32 R190, RZ, RZ, R5 ;  /* 0x000000ffffbe7224 */ /* 0x000fc600078e0005 */
[----:B------:R-:W4:Y:S04]  /*34b20*/  LDL.LU R5, [R1+0x808] ;  /* 0x0008080001057983 */ /* 0x000f280000300800 */
[----:B------:R1:W-:Y:S01]  /*34b30*/  LDGSTS.E [R187+-0x3f380], desc[UR8][R190.64], P0 ;  /* 0xc0c80000bebb7fae */ /* 0x0003e20008121848 */
[----:B------:R-:W-:Y:S02]  /*34b40*/  IADD3 R0, P1, R0, UR5, RZ ;  /* 0x0000000500007c10 */ /* 0x000fe4000ff3e0ff */
[----:B--2---:R-:W-:-:S03]  /*34b50*/  IADD3 R7, P2, R7, UR5, RZ ;  /* 0x0000000507077c10 */ /* 0x004fc6000ff5e0ff */
[----:B------:R2:W-:Y:S01]  /*34b60*/  STL [R1+0x74c], R0 ;  /* 0x00074c0001007387 */ /* 0x0005e20000100800 */
[----:B-1----:R-:W-:Y:S02]  /*34b70*/  MOV R190, R0 ;  /* 0x0000000000be7202 */ /* 0x002fe40000000f00 */
[----:B---3--:R-:W-:Y:S02]  /*34b80*/  IADD3.X R185, R185, UR7, RZ, P1, !PT ;  /* 0x00000007b9b97c10 */ /* 0x008fe40008ffe4ff */
[----:B----4-:R-:W-:-:S03]  /*34b90*/  IADD3.X R189, R189, UR7, RZ, P2, !PT ;  /* 0x00000007bdbd7c10 */ /* 0x010fc600097fe4ff */
[----:B------:R-:W-:Y:S01]  /*34ba0*/  IMAD.MOV.U32 R191, RZ, RZ, R185 ;  /* 0x000000ffffbf7224 */ /* 0x000fe200078e00b9 */
[----:B------:R1:W-:Y:S04]  /*34bb0*/  STL [R1+0x748], R185 ;  /* 0x000748b901007387 */ /* 0x0003e80000100800 */
[----:B------:R3:W-:Y:S04]  /*34bc0*/  STL [R1+0x78c], R7 ;  /* 0x00078c0701007387 */ /* 0x0007e80000100800 */
[----:B--2---:R-:W2:Y:S04]  /*34bd0*/  LDL.LU R0, [R1+0x654] ;  /* 0x0006540001007983 */ /* 0x004ea80000300800 */
[----:B------:R4:W-:Y:S04]  /*34be0*/  STL [R1+0x788], R189 ;  /* 0x000788bd01007387 */ /* 0x0009e80000100800 */
[----:B-1----:R-:W2:Y:S04]  /*34bf0*/  LDL.LU R185, [R1+0x694] ;  /* 0x0006940001b97983 */ /* 0x002ea80000300800 */
[----:B------:R1:W-:Y:S02]  /*34c00*/  LDGSTS.E [R187+-0x3ef80], desc[UR8][R190.64], P0 ;  /* 0xc1080000bebb7fae */ /* 0x0003e40008121848 */
[----:B-1----:R-:W-:Y:S01]  /*34c10*/  IMAD.MOV.U32 R190, RZ, RZ, R7 ;  /* 0x000000ffffbe7224 */ /* 0x002fe200078e0007 */
[----:B------:R-:W-:Y:S01]  /*34c20*/  MOV R191, R189 ;  /* 0x000000bd00bf7202 */ /* 0x000fe20000000f00 */
[----:B---3--:R-:W3:Y:S04]  /*34c30*/  LDL.LU R7, [R1+0x650] ;  /* 0x0006500001077983 */ /* 0x008ee80000300800 */
[----:B----4-:R-:W4:Y:S01]  /*34c40*/  LDL.LU R189, [R1+0x690] ;  /* 0x0006900001bd7983 */ /* 0x010f220000300800 */
[----:B------:R-:W-:-:S02]  /*34c50*/  IADD3 R6, P1, R6, UR5, RZ ;  /* 0x0000000506067c10 */ /* 0x000fc4000ff3e0ff */
[----:B------:R-:W-:Y:S01]  /*34c60*/  IADD3 R3, P2, R3, UR5, RZ ;  /* 0x0000000503037c10 */ /* 0x000fe2000ff5e0ff */
[----:B------:R1:W-:Y:S01]  /*34c70*/  LDGSTS.E [R187+-0x3eb80], desc[UR8][R190.64], P0 ;  /* 0xc1480000bebb7fae */ /* 0x0003e20008121848 */
[----:B------:R-:W-:-:S03]  /*34c80*/  IADD3.X R188, R188, UR7, RZ, P1, !PT ;  /* 0x00000007bcbc7c10 */ /* 0x000fc60008ffe4ff */
[----:B------:R1:W-:Y:S01]  /*34c90*/  STL [R1+0x7cc], R6 ;  /* 0x0007cc0601007387 */ /* 0x0003e20000100800 */
[----:B------:R-:W-:-:S03]  /*34ca0*/  IADD3.X R5, R5, UR7, RZ, P2, !PT ;  /* 0x0000000705057c10 */ /* 0x000fc600097fe4ff */
[----:B------:R-:W-:Y:S01]  /*34cb0*/  STL [R1+0x7c8], R188 ;  /* 0x0007c8bc01007387 */ /* 0x000fe20000100800 */
[----:B-1----:R-:W-:Y:S02]  /*34cc0*/  IMAD.MOV.U32 R190, RZ, RZ, R6 ;  /* 0x000000ffffbe7224 */ /* 0x002fe400078e0006 */
[----:B------:R-:W-:Y:S01]  /*34cd0*/  IMAD.MOV.U32 R191, RZ, RZ, R188 ;  /* 0x000000ffffbf7224 */ /* 0x000fe200078e00bc */
[----:B------:R1:W-:Y:S04]  /*34ce0*/  STL [R1+0x80c], R3 ;  /* 0x00080c0301007387 */ /* 0x0003e80000100800 */
[----:B------:R1:W-:Y:S04]  /*34cf0*/  LDGSTS.E [R187+-0x3e780], desc[UR8][R190.64], P0 ;  /* 0xc1880000bebb7fae */ /* 0x0003e80008121848 */
[----:B------:R1:W-:Y:S04]  /*34d00*/  STL [R1+0x808], R5 ;  /* 0x0008080501007387 */ /* 0x0003e80000100800 */
[----:B------:R-:W4:Y:S01]  /*34d10*/  LDL.LU R6, [R1+0x6d0] ;  /* 0x0006d00001067983 */ /* 0x000f220000300800 */
[----:B-1----:R-:W-:-:S03]  /*34d20*/  MOV R190, R3 ;  /* 0x0000000300be7202 */ /* 0x002fc60000000f00 */
[----:B------:R-:W4:Y:S01]  /*34d30*/  LDL.LU R3, [R1+0x6d4] ;  /* 0x0006d40001037983 */ /* 0x000f220000300800 */
[----:B------:R-:W-:-:S03]  /*34d40*/  IMAD.MOV.U32 R191, RZ, RZ, R5 ;  /* 0x000000ffffbf7224 */ /* 0x000fc600078e0005 */
        /* <DEDUP_REMOVED lines=12> */
[----:B------:R-:W-:-:S03]  /*34e10*/  MOV R191, R7 ;  /* 0x0000000700bf7202 */ /* 0x000fc60000000f00 */
[----:B------:R3:W-:Y:S04]  /*34e20*/  STL [R1+0x694], R185 ;  /* 0x000694b901007387 */ /* 0x0007e80000100800 */
[----:B------:R4:W-:Y:S04]  /*34e30*/  STL [R1+0x690], R189 ;  /* 0x000690bd01007387 */ /* 0x0009e80000100800 */
[----:B-1----:R-:W4:Y:S04]  /*34e40*/  LDL.LU R0, [R1+0x754] ;  /* 0x0007540001007983 */ /* 0x002f280000300800 */
[----:B------:R1:W-:Y:S04]  /*34e50*/  LDGSTS.E [R187+-0x3ff00], desc[UR8][R190.64], P0 ;  /* 0xc0100000bebb7fae */ /* 0x0003e80008121848 */
[----:B--2---:R-:W2:Y:S01]  /*34e60*/  LDL.LU R7, [R1+0x794] ;  /* 0x0007940001077983 */ /* 0x004ea20000300800 */
[----:B-1----:R-:W-:-:S03]  /*34e70*/  IMAD.MOV.U32 R190, RZ, RZ, R185 ;  /* 0x000000ffffbe7224 */ /* 0x002fc600078e00b9 */
[----:B---3--:R-:W3:Y:S01]  /*34e80*/  LDL.LU R185, [R1+0x750] ;  /* 0x0007500001b97983 */ /* 0x008ee20000300800 */
[----:B------:R-:W-:-:S03]  /*34e90*/  IMAD.MOV.U32 R191, RZ, RZ, R189 ;  /* 0x000000ffffbf7224 */ /* 0x000fc600078e00bd */
[----:B----4-:R-:W4:Y:S01]  /*34ea0*/  LDL.LU R189, [R1+0x790] ;  /* 0x0007900001bd7983 */ /* 0x010f220000300800 */
[----:B------:R-:W-:-:S03]  /*34eb0*/  IADD3 R3, P1, R3, UR5, RZ ;  /* 0x0000000503037c10 */ /* 0x000fc6000ff3e0ff */
[----:B------:R1:W-:Y:S01]  /*34ec0*/  LDGSTS.E [R187+-0x3fb00], desc[UR8][R190.64], P0 ;  /* 0xc0500000bebb7fae */ /* 0x0003e20008121848 */
[----:B------:R-:W-:Y:S02]  /*34ed0*/  IADD3.X R6, R6, UR7, RZ, P1, !PT ;  /* 0x0000000706067c10 */ /* 0x000fe40008ffe4ff */
[----:B------:R-:W-:Y:S01]  /*34ee0*/  IADD3 R5, P2, R5, UR5, RZ ;  /* 0x0000000505057c10 */ /* 0x000fe2000ff5e0ff */
[----:B------:R-:W-:Y:S03]  /*34ef0*/  STL [R1+0x6d4], R3 ;  /* 0x0006d40301007387 */ /* 0x000fe60000100800 */
[----:B------:R-:W-:Y:S01]  /*34f00*/  IADD3.X R188, R188, UR7, RZ, P2, !PT ;  /* 0x00000007bcbc7c10 */ /* 0x000fe200097fe4ff */
[----:B------:R1:W-:Y:S02]  /*34f10*/  STL [R1+0x6d0], R6 ;  /* 0x0006d00601007387 */ /* 0x0003e40000100800 */
[----:B-1----:R-:W-:Y:S01]  /*34f20*/  MOV R190, R3 ;  /* 0x0000000300be7202 */ /* 0x002fe20000000f00 */
[----:B------:R-:W-:Y:S01]  /*34f30*/  IMAD.MOV.U32 R191, RZ, RZ, R6 ;  /* 0x000000ffffbf7224 */ /* 0x000fe200078e0006 */
[----:B------:R-:W-:Y:S04]  /*34f40*/  STL [R1+0x714], R5 ;  /* 0x0007140501007387 */ /* 0x000fe80000100800 */
[----:B------:R1:W-:Y:S04]  /*34f50*/  LDGSTS.E [R187+-0x3f700], desc[UR8][R190.64], P0 ;  /* 0xc0900000bebb7fae */ /* 0x0003e80008121848 */
[----:B------:R-:W4:Y:S04]  /*34f60*/  LDL.LU R6, [R1+0x7d4] ;  /* 0x0007d40001067983 */ /* 0x000f280000300800 */
[----:B------:R1:W-:Y:S04]  /*34f70*/  STL [R1+0x710], R188 ;  /* 0x000710bc01007387 */ /* 0x0003e80000100800 */
[----:B------:R-:W4:Y:S01]  /*34f80*/  LDL.LU R3, [R1+0x814] ;  /* 0x0008140001037983 */ /* 0x000f220000300800 */
[----:B-1----:R-:W-:Y:S01]  /*34f90*/  MOV R191, R188 ;  /* 0x000000bc00bf7202 */ /* 0x002fe20000000f00 */
[----:B------:R-:W-:-:S02]  /*34fa0*/  IMAD.MOV.U32 R190, RZ, RZ, R5 ;  /* 0x000000ffffbe7224 */ /* 0x000fc400078e0005 */
[----:B------:R-:W4:Y:S04]  /*34fb0*/  LDL.LU R188, [R1+0x7d0] ;  /* 0x0007d00001bc7983 */ /* 0x000f280000300800 */
[----:B------:R-:W4:Y:S04]  /*34fc0*/  LDL.LU R5, [R1+0x810] ;  /* 0x0008100001057983 */ /* 0x000f280000300800 */
[----:B------:R1:W-:Y:S01]  /*34fd0*/  LDGSTS.E [R187+-0x3f300], desc[UR8][R190.64], P0 ;  /* 0xc0d00000bebb7fae */ /* 0x0003e20008121848 */
[----:B------:R-:W-:Y:S02]  /*34fe0*/  IADD3 R0, P1, R0, UR5, RZ ;  /* 0x0000000500007c10 */ /* 0x000fe4000ff3e0ff */
[----:B--2---:R-:W-:-:S03]  /*34ff0*/  IADD3 R7, P2, R7, UR5, RZ ;  /* 0x0000000507077c10 */ /* 0x004fc6000ff5e0ff */
[----:B------:R2:W-:Y:S01]  /*35000*/  STL [R1+0x754], R0 ;  /* 0x0007540001007387 */ /* 0x0005e20000100800 */
[----:B-1----:R-:W-:Y:S01]  /*35010*/  IMAD.MOV.U32 R190, RZ, RZ, R0 ;  /* 0x000000ffffbe7224 */ /* 0x002fe200078e0000 */
        /* <DEDUP_REMOVED lines=9> */
[----:B-1----:R-:W-:Y:S01]  /*350b0*/  MOV R190, R7 ;  /* 0x0000000700be7202 */ /* 0x002fe20000000f00 */
[----:B------:R-:W-:Y:S01]  /*350c0*/  IMAD.MOV.U32 R191, RZ, RZ, R189 ;  /* 0x000000ffffbf7224 */ /* 0x000fe200078e00bd */
[----:B---3--:R-:W3:Y:S04]  /*350d0*/  LDL.LU R7, [R1+0x658] ;  /* 0x0006580001077983 */ /* 0x008ee80000300800 */
[----:B----4-:R-:W4:Y:S01]  /*350e0*/  LDL.LU R189, [R1+0x698] ;  /* 0x0006980001bd7983 */ /* 0x010f220000300800 */
[----:B------:R-:W-:-:S02]  /*350f0*/  IADD3 R6, P1, R6, UR5, RZ ;  /* 0x0000000506067c10 */ /* 0x000fc4000ff3e0ff */
[----:B------:R-:W-:Y:S01]  /*35100*/  IADD3 R3, P2, R3, UR5, RZ ;  /* 0x0000000503037c10 */ /* 0x000fe2000ff5e0ff */
[----:B------:R1:W-:Y:S01]  /*35110*/  LDGSTS.E [R187+-0x3eb00], desc[UR8][R190.64], P0 ;  /* 0xc1500000bebb7fae */ /* 0x0003e20008121848 */
[----:B------:R-:W-:Y:S02]  /*35120*/  IADD3.X R188, R188, UR7, RZ, P1, !PT ;  /* 0x00000007bcbc7c10 */ /* 0x000fe40008ffe4ff */
[----:B------:R-:W-:Y:S01]  /*35130*/  IADD3.X R5, R5, UR7, RZ, P2, !PT ;  /* 0x0000000705057c10 */ /* 0x000fe200097fe4ff */
[----:B------:R1:W-:Y:S04]  /*35140*/  STL [R1+0x7d4], R6 ;  /* 0x0007d40601007387 */ /* 0x0003e80000100800 */
[----:B------:R-:W-:Y:S01]  /*35150*/  STL [R1+0x7d0], R188 ;  /* 0x0007d0bc01007387 */ /* 0x000fe20000100800 */
[----:B-1----:R-:W-:Y:S01]  /*35160*/  IMAD.MOV.U32 R190, RZ, RZ, R6 ;  /* 0x000000ffffbe7224 */ /* 0x002fe200078e0006 */
[----:B------:R-:W-:-:S02]  /*35170*/  MOV R191, R188 ;  /* 0x000000bc00bf7202 */ /* 0x000fc40000000f00 */
[----:B------:R1:W-:Y:S04]  /*35180*/  STL [R1+0x814], R3 ;  /* 0x0008140301007387 */ /* 0x0003e80000100800 */
[----:B------:R1:W-:Y:S04]  /*35190*/  LDGSTS.E [R187+-0x3e700], desc[UR8][R190.64], P0 ;  /* 0xc1900000bebb7fae */ /* 0x0003e80008121848 */
[----:B------:R1:W-:Y:S04]  /*351a0*/  STL [R1+0x810], R5 ;  /* 0x0008100501007387 */ /* 0x0003e80000100800 */
[----:B------:R-:W4:Y:S01]  /*351b0*/  LDL.LU R6, [R1+0x6d8] ;  /* 0x0006d80001067983 */ /* 0x000f220000300800 */
[----:B-1----:R-:W-:-:S03]  /*351c0*/  IMAD.MOV.U32 R190, RZ, RZ, R3 ;  /* 0x000000ffffbe7224 */ /* 0x002fc600078e0003 */
        /* <DEDUP_REMOVED lines=10> */
[----:B------:R-:W-:Y:S02]  /*35270*/  MOV R190, R0 ;  /* 0x0000000000be7202 */ /* 0x000fe40000000f00 */
        /* <DEDUP_REMOVED lines=9> */
[----:B-1----:R-:W-:-:S03]  /*35310*/  IMAD.MOV.U32 R190, RZ, RZ, R185 ;  /* 0x000000ffffbe7224 */ /* 0x002fc600078e00b9 */
[----:B---3--:R-:W3:Y:S01]  /*35320*/  LDL.LU R185, [R1+0x758] ;  /* 0x0007580001b97983 */ /* 0x008ee20000300800 */
[----:B------:R-:W-:-:S03]  /*35330*/  MOV R191, R189 ;  /* 0x000000bd00bf7202 */ /* 0x000fc60000000f00 */
        /* <DEDUP_REMOVED lines=8> */
[----:B-1----:R-:W-:-:S02]  /*353c0*/  IMAD.MOV.U32 R190, RZ, RZ, R3 ;  /* 0x000000ffffbe7224 */ /* 0x002fc400078e0003 */
[----:B------:R-:W-:Y:S01]  /*353d0*/  IMAD.MOV.U32 R191, RZ, RZ, R6 ;  /* 0x000000ffffbf7224 */ /* 0x000fe200078e0006 */
[----:B------:R-:W-:Y:S04]  /*353e0*/  STL [R1+0x71c], R5 ;  /* 0x00071c0501007387 */ /* 0x000fe80000100800 */
[----:B------:R1:W-:Y:S04]  /*353f0*/  LDGSTS.E [R187+-0x3f680], desc[UR8][R190.64], P0 ;  /* 0xc0980000bebb7fae */ /* 0x0003e80008121848 */
[----:B------:R-:W4:Y:S04]  /*35400*/  LDL.LU R6, [R1+0x7dc] ;  /* 0x0007dc0001067983 */ /* 0x000f280000300800 */
[----:B------:R1:W-:Y:S04]  /*35410*/  STL [R1+0x718], R188 ;  /* 0x000718bc01007387 */ /* 0x0003e80000100800 */
[----:B------:R-:W4:Y:S01]  /*35420*/  LDL.LU R3, [R1+0x81c] ;  /* 0x00081c0001037983 */ /* 0x000f220000300800 */
[----:B-1----:R-:W-:Y:S01]  /*35430*/  IMAD.MOV.U32 R191, RZ, RZ, R188 ;  /* 0x000000ffffbf7224 */ /* 0x002fe200078e00bc */
[----:B------:R-:W-:-:S02]  /*35440*/  MOV R190, R5 ;  /* 0x0000000500be7202 */ /* 0x000fc40000000f00 */
        /* <DEDUP_REMOVED lines=20> */
[----:B------:R-:W-:Y:S02]  /*35590*/  IADD3 R6, P1, R6, UR5, RZ ;  /* 0x0000000506067c10 */ /* 0x000fe4000ff3e0ff */
[----:B------:R-:W-:Y:S01]  /*355a0*/  IADD3 R3, P2, R3, UR5, RZ ;  /* 0x0000000503037c10 */ /* 0x000fe2000ff5e0ff */
[----:B------:R1:W-:Y:S01]  /*355b0*/  LDGSTS.E [R187+-0x3ea80], desc[UR8][R190.64], P0 ;  /* 0xc1580000bebb7fae */ /* 0x0003e20008121848 */
[----:B------:R-:W-:Y:S02]  /*355c0*/  IADD3.X R188, R188, UR7, RZ, P1, !PT ;  /* 0x00000007bcbc7c10 */ /* 0x000fe40008ffe4ff */
[----:B------:R-:W-:Y:S01]  /*355d0*/  IADD3.X R5, R5, UR7, RZ, P2, !PT ;  /* 0x0000000705057c10 */ /* 0x000fe200097fe4ff */
[----:B------:R1:W-:Y:S04]  /*355e0*/  STL [R1+0x7dc], R6 ;  /* 0x0007dc0601007387 */ /* 0x0003e80000100800 */
[----:B------:R-:W-:Y:S01]  /*355f0*/  STL [R1+0x7d8], R188 ;  /* 0x0007d8bc01007387 */ /* 0x000fe20000100800 */
[----:B-1----:R-:W-:Y:S01]  /*35600*/  MOV R190, R6 ;  /* 0x0000000600be7202 */ /* 0x002fe20000000f00 */
[----:B------:R-:W-:-:S02]  /*35610*/  IMAD.MOV.U32 R191, RZ, RZ, R188 ;  /* 0x000000ffffbf7224 */ /* 0x000fc400078e00bc */
        /* <DEDUP_REMOVED lines=36> */
[----:B-1----:R-:W-:Y:S01]  /*35860*/  IMAD.MOV.U32 R190, RZ, RZ, R3 ;  /* 0x000000ffffbe7224 */ /* 0x002fe200078e0003 */
[----:B------:R-:W-:Y:S01]  /*35870*/  MOV R191, R6 ;  /* 0x0000000600bf7202 */ /* 0x000fe20000000f00 */
[----:B------:R-:W-:Y:S04]  /*35880*/  STL [R1+0x724], R5 ;  /* 0x0007240501007387 */ /* 0x000fe80000100800 */
[----:B------:R1:W-:Y:S04]  /*35890*/  LDGSTS.E [R187+-0x3f600], desc[UR8][R190.64], P0 ;  /* 0xc0a00000bebb7fae */ /* 0x0003e80008121848 */
[----:B------:R-:W4:Y:S04]  /*358a0*/  LDL.LU R6, [R1+0x7e4] ;  /* 0x0007e40001067983 */ /* 0x000f280000300800 */
[----:B------:R1:W-:Y:S04]  /*358b0*/  STL [R1+0x720], R188 ;  /* 0x000720bc01007387 */ /* 0x0003e80000100800 */
[----:B------:R-:W4:Y:S01]  /*358c0*/  LDL.LU R3, [R1+0x824] ;  /* 0x0008240001037983 */ /* 0x000f220000300800 */
[----:B-1----:R-:W-:-:S03]  /*358d0*/  IMAD.MOV.U32 R191, RZ, RZ, R188 ;  /* 0x000000ffffbf7224 */ /* 0x002fc600078e00bc */
[----:B------:R-:W4:Y:S01]  /*358e0*/  LDL.LU R188, [R1+0x7e0] ;  /* 0x0007e00001bc7983 */ /* 0x000f220000300800 */
        /* <DEDUP_REMOVED lines=23> */
[----:B------:R-:W-:Y:S02]  /*35a60*/  IADD3.X R188, R188, UR7, RZ, P1, !PT ;  /* 0x00000007bcbc7c10 */ /* 0x000fe40008ffe4ff */
[----:B------:R-:W-:Y:S01]  /*35a70*/  IADD3.X R5, R5, UR7, RZ, P2, !PT ;  /* 0x0000000705057c10 */ /* 0x000fe200097fe4ff */
[----:B------:R-:W-:Y:S04]  /*35a80*/  STL [R1+0x7e4], R6 ;  /* 0x0007e40601007387 */ /* 0x000fe80000100800 */
[----:B------:R1:W-:Y:S02]  /*35a90*/  STL [R1+0x7e0], R188 ;  /* 0x0007e0bc01007387 */ /* 0x0003e40000100800 */
[----:B-1----:R-:W-:-:S02]  /*35aa0*/  IMAD.MOV.U32 R190, RZ, RZ, R6 ;  /* 0x000000ffffbe7224 */ /* 0x002fc400078e0006 */
[----:B------:R-:W-:Y:S01]  /*35ab0*/  IMAD.MOV.U32 R191, RZ, RZ, R188 ;  /* 0x000000ffffbf7224 */ /* 0x000fe200078e00bc */
[----:B------:R1:W-:Y:S04]  /*35ac0*/  STL [R1+0x824], R3 ;  /* 0x0008240301007387 */ /* 0x0003e80000100800 */
[----:B------:R1:W-:Y:S04]  /*35ad0*/  LDGSTS.E [R187+-0x3e600], desc[UR8][R190.64], P0 ;  /* 0xc1a00000bebb7fae */ /* 0x0003e80008121848 */
[----:B------:R1:W-:Y:S04]  /*35ae0*/  STL [R1+0x820], R5 ;  /* 0x0008200501007387 */ /* 0x0003e80000100800 */
[----:B------:R-:W4:Y:S01]  /*35af0*/  LDL.LU R188, [R1+0x6e8] ;  /* 0x0006e80001bc7983 */ /* 0x000f220000300800 */
[----:B-1----:R-:W-:Y:S01]  /*35b00*/  MOV R190, R3 ;  /* 0x0000000300be7202 */ /* 0x002fe20000000f00 */
[----:B------:R-:W-:-:S02]  /*35b10*/  IMAD.MOV.U32 R191, RZ, RZ, R5 ;  /* 0x000000ffffbf7224 */ /* 0x000fc400078e0005 */
[----:B------:R-:W4:Y:S04]  /*35b20*/  LDL.LU R3, [R1+0x6ec] ;  /* 0x0006ec0001037983 */ /* 0x000f280000300800 */
[----:B------:R1:W-:Y:S04]  /*35b30*/  LDGSTS.E [R187+-0x3e200], desc[UR8][R190.64], P0 ;  /* 0xc1e00000bebb7fae */ /* 0x0003e80008121848 */
[----:B------:R-:W4:Y:S04]  /*35b40*/  LDL.LU R6, [R1+0x728] ;  /* 0x0007280001067983 */ /* 0x000f280000300800 */
[----:B------:R-:W4:Y:S01]  /*35b50*/  LDL.LU R5, [R1+0x72c] ;  /* 0x00072c0001057983 */ /* 0x000f220000300800 */
        /* <DEDUP_REMOVED lines=22> */
[----:B------:R-:W-:Y:S02]  /*35cc0*/  IADD3 R5, P2, R5, UR5, RZ ;  /* 0x0000000505057c10 */ /* 0x000fe4000ff5e0ff */
[----:B-1----:R-:W-:Y:S01]  /*35cd0*/  MOV R190, R3 ;  /* 0x0000000300be7202 */ /* 0x002fe20000000f00 */
[----:B------:R-:W-:Y:S01]  /*35ce0*/  IMAD.MOV.U32 R191, RZ, RZ, R188 ;  /* 0x000000ffffbf7224 */ /* 0x000fe200078e00bc */
[----:B------:R-:W-:Y:S01]  /*35cf0*/  IADD3.X R6, R6, UR7, RZ, P2, !PT ;  /* 0x0000000706067c10 */ /* 0x000fe200097fe4ff */
[----:B------:R-:W-:Y:S04]  /*35d00*/  STL [R1+0x6ec], R3 ;  /* 0x0006ec0301007387 */ /* 0x000fe80000100800 */
[----:B------:R1:W-:Y:S04]  /*35d10*/  LDGSTS.E [R187+-0x3f580], desc[UR8][R190.64], P0 ;  /* 0xc0a80000bebb7fae */ /* 0x0003e80008121848 */
[----:B------:R1:W-:Y:S04]  /*35d20*/  STL [R1+0x6e8], R188 ;  /* 0x0006e8bc01007387 */ /* 0x0003e80000100800 */
[----:B------:R-:W-:Y:S01]  /*35d30*/  STL [R1+0x72c], R5 ;  /* 0x00072c0501007387 */ /* 0x000fe20000100800 */
[----:B-1----:R-:W-:Y:S01]  /*35d40*/  IMAD.MOV.U32 R190, RZ, RZ, R5 ;  /* 0x000000ffffbe7224 */ /* 0x002fe200078e0005 */
[----:B------:R-:W-:-:S02]  /*35d50*/  MOV R191, R6 ;  /* 0x0000000600bf7202 */ /* 0x000fc40000000f00 */
[----:B------:R-:W4:Y:S04]  /*35d60*/  LDL.LU R188, [R1+0x7ec] ;  /* 0x0007ec0001bc7983 */ /* 0x000f280000300800 */
[----:B------:R1:W-:Y:S04]  /*35d70*/  LDGSTS.E [R187+-0x3f180], desc[UR8][R190.64], P0 ;  /* 0xc0e80000bebb7fae */ /* 0x0003e80008121848 */
[----:B------:R1:W-:Y:S04]  /*35d80*/  STL [R1+0x728], R6 ;  /* 0x0007280601007387 */ /* 0x0003e80000100800 */
[----:B------:R-:W4:Y:S04]  /*35d90*/  LDL.LU R3, [R1+0x82c] ;  /* 0x00082c0001037983 */ /* 0x000f280000300800 */
[----:B-1----:R-:W5:Y:S04]  /*35da0*/  LDL.LU R6, [R1+0xbd4] ;  /* 0x000bd40001067983 */ /* 0x002f680000300800 */
[----:B------:R-:W4:Y:S01]  /*35db0*/  LDL.LU R5, [R1+0x828] ;  /* 0x0008280001057983 */ /* 0x000f220000300800 */
[----:B------:R-:W-:-:S05]  /*35dc0*/  IADD3 R0, P1, R0, UR5, RZ ;  /* 0x0000000500007c10 */ /* 0x000fca000ff3e0ff */
[----:B------:R-:W-:Y:S01]  /*35dd0*/  IMAD.MOV.U32 R190, RZ, RZ, R0 ;  /* 0x000000ffffbe7224 */ /* 0x000fe200078e0000 */
[----:B--2---:R-:W-:Y:S01]  /*35de0*/  IADD3 R7, P2, R7, UR5, RZ ;  /* 0x0000000507077c10 */ /* 0x004fe2000ff5e0ff */
[----:B------:R-:W-:Y:S01]  /*35df0*/  STL [R1+0x76c], R0 ;  /* 0x00076c0001007387 */ /* 0x000fe20000100800 */
[----:B---3--:R-:W-:Y:S02]  /*35e00*/  IADD3.X R185, R185, UR7, RZ, P1, !PT ;  /* 0x00000007b9b97c10 */ /* 0x008fe40008ffe4ff */
[----:B----4-:R-:W-:-:S03]  /*35e10*/  IADD3.X R189, R189, UR7, RZ, P2, !PT ;  /* 0x00000007bdbd7c10 */ /* 0x010fc600097fe4ff */
[----:B------:R-:W-:Y:S01]  /*35e20*/  IMAD.MOV.U32 R191, RZ, RZ, R185 ;  /* 0x000000ffffbf7224 */ /* 0x000fe200078e00b9 */
[----:B------:R1:W-:Y:S04]  /*35e30*/  STL [R1+0x768], R185 ;  /* 0x000768b901007387 */ /* 0x0003e80000100800 */
[----:B------:R2:W-:Y:S04]  /*35e40*/  LDGSTS.E [R187+-0x3ed80], desc[UR8][R190.64], P0 ;  /* 0xc1280000bebb7fae */ /* 0x0005e80008121848 */
[----:B------:R-:W-:Y:S04]  /*35e50*/  STL [R1+0x7ac], R7 ;  /* 0x0007ac0701007387 */ /* 0x000fe80000100800 */
[----:B-1----:R-:W3:Y:S01]  /*35e60*/  LDL.LU R185, [R1+0x674] ;  /* 0x0006740001b97983 */ /* 0x002ee20000300800 */
[----:B--2---:R-:W-:Y:S01]  /*35e70*/  MOV R190, R7 ;  /* 0x0000000700be7202 */ /* 0x004fe20000000f00 */
[----:B------:R-:W-:-:S02]  /*35e80*/  IMAD.MOV.U32 R191, RZ, RZ, R189 ;  /* 0x000000ffffbf7224 */ /* 0x000fc400078e00bd */
[----:B------:R1:W-:Y:S04]  /*35e90*/  STL [R1+0x7a8], R189 ;  /* 0x0007a8bd01007387 */ /* 0x0003e80000100800 */
[----:B------:R-:W2:Y:S04]  /*35ea0*/  LDL.LU R0, [R1+0x6b4] ;  /* 0x0006b40001007983 */ /* 0x000ea80000300800 */
[----:B------:R4:W-:Y:S04]  /*35eb0*/  LDGSTS.E [R187+-0x3e980], desc[UR8][R190.64], P0 ;  /* 0xc1680000bebb7fae */ /* 0x0009e80008121848 */
[----:B-1----:R-:W3:Y:S04]  /*35ec0*/  LDL.LU R189, [R1+0x670] ;  /* 0x0006700001bd7983 */ /* 0x002ee80000300800 */
[----:B------:R-:W3:Y:S04]  /*35ed0*/  LDL.LU R7, [R1+0x6b0] ;  /* 0x0006b00001077983 */ /* 0x000ee80000300800 */
[----:B------:R-:W3:Y:S01]  /*35ee0*/  LDL.LU R191, [R1+0x7e8] ;  /* 0x0007e80001bf7983 */ /* 0x000ee20000300800 */
[----:B------:R-:W-:-:S05]  /*35ef0*/  IADD3 R188, P1, R188, UR5, RZ ;  /* 0x00000005bcbc7c10 */ /* 0x000fca000ff3e0ff */
[----:B----4-:R-:W-:Y:S01]  /*35f00*/  IMAD.MOV.U32 R190, RZ, RZ, R188 ;  /* 0x000000ffffbe7224 */ /* 0x010fe200078e00bc */
[----:B------:R-:W-:Y:S01]  /*35f10*/  IADD3 R3, P2, R3, UR5, RZ ;  /* 0x0000000503037c10 */ /* 0x000fe2000ff5e0ff */
[----:B------:R-:W-:Y:S03]  /*35f20*/  STL [R1+0x7ec], R188 ;  /* 0x0007ecbc01007387 */ /* 0x000fe60000100800 */
[----:B------:R-:W-:Y:S02]  /*35f30*/  IADD3.X R5, R5, UR7, RZ, P2, !PT ;  /* 0x0000000705057c10 */ /* 0x000fe400097fe4ff */
[----:B--2---:R-:W-:Y:S02]  /*35f40*/  IADD3 R0, P2, R0, UR5, RZ ;  /* 0x0000000500007c10 */ /* 0x004fe4000ff5e0ff */
[----:B---3--:R-:W-:-:S05]  /*35f50*/  IADD3.X R191, R191, UR7, RZ, P1, !PT ;  /* 0x00000007bfbf7c10 */ /* 0x008fca0008ffe4ff */
[----:B------:R1:W-:Y:S04]  /*35f60*/  STL [R1+0x7e8], R191 ;  /* 0x0007e8bf01007387 */ /* 0x0003e80000100800 */
[----:B------:R2:W-:Y:S01]  /*35f70*/  LDGSTS.E [R187+-0x3e580], desc[UR8][R190.64], P0 ;  /* 0xc1a80000bebb7fae */ /* 0x0005e20008121848 */
[----:B------:R-:W-:-:S04]  /*35f80*/  IADD3 R185, P1, R185, UR5, RZ ;  /* 0x00000005b9b97c10 */ /* 0x000fc8000ff3e0ff */
[----:B------:R-:W-:Y:S02]  /*35f90*/  IADD3.X R189, R189, UR7, RZ, P1, !PT ;  /* 0x00000007bdbd7c10 */ /* 0x000fe40008ffe4ff */
[----:B--2---:R-:W-:Y:S01]  /*35fa0*/  MOV R190, R3 ;  /* 0x0000000300be7202 */ /* 0x004fe20000000f00 */
[----:B-1----:R-:W-:-:S05]  /*35fb0*/  IMAD.MOV.U32 R191, RZ, RZ, R5 ;  /* 0x000000ffffbf7224 */ /* 0x002fca00078e0005 */
[----:B------:R1:W-:Y:S01]  /*35fc0*/  LDGSTS.E [R187+-0x3e180], desc[UR8][R190.64], P0 ;  /* 0xc1e80000bebb7fae */ /* 0x0003e20008121848 */
[----:B------:R-:W-:-:S03]  /*35fd0*/  IADD3.X R7, R7, UR7, RZ, P2, !PT ;  /* 0x0000000707077c10 */ /* 0x000fc600097fe4ff */
[----:B------:R-:W-:Y:S01]  /*35fe0*/  STL [R1+0x82c], R3 ;  /* 0x00082c0301007387 */ /* 0x000fe20000100800 */
[----:B-1----:R-:W-:-:S03]  /*35ff0*/  LOP3.LUT R191, R2, 0x60, RZ, 0x3c, !PT ;  /* 0x0000006002bf7812 */ /* 0x002fc600078e3cff */
[----:B------:R1:W-:Y:S01]  /*36000*/  STL [R1+0x828], R5 ;  /* 0x0008280501007387 */ /* 0x0003e20000100800 */
[----:B------:R-:W-:Y:S01]  /*36010*/  IMAD.MOV.U32 R190, RZ, RZ, R185 ;  /* 0x000000ffffbe7224 */ /* 0x000fe200078e00b9 */
[----:B------:R-:W-:Y:S02]  /*36020*/  IADD3 R187, R191, 0x100000, R180 ;  /* 0x00100000bfbb7810 */ /* 0x000fe40007ffe0b4 */
[----:B------:R-:W2:Y:S01]  /*36030*/  LDL.LU R188, [R1+0x6f4] ;  /* 0x0006f40001bc7983 */ /* 0x000ea20000300800 */
[----:B------:R-:W-:-:S03]  /*36040*/  MOV R191, R189 ;  /* 0x000000bd00bf7202 */ /* 0x000fc60000000f00 */
[----:B-1----:R-:W3:Y:S04]  /*36050*/  LDL.LU R5, [R1+0x730] ;  /* 0x0007300001057983 */ /* 0x002ee80000300800 */
[----:B------:R-:W4:Y:S04]  /*36060*/  LDL.LU R3, [R1+0x734] ;  /* 0x0007340001037983 */ /* 0x000f280000300800 */
[----:B------:R-:W-:Y:S04]  /*36070*/  STL [R1+0x674], R185 ;  /* 0x000674b901007387 */ /* 0x000fe80000100800 */
[----:B------:R-:W-:Y:S04]  /*36080*/  STL [R1+0x670], R189 ;  /* 0x000670bd01007387 */ /* 0x000fe80000100800 */
[----:B------:R1:W-:Y:S04]  /*36090*/  LDGSTS.E [R187+-0x3fd00], desc[UR8][R190.64], P0 ;  /* 0xc0300000bebb7fae */ /* 0x0003e80008121848 */
[----:B------:R-:W-:Y:S04]  /*360a0*/  STL [R1+0x6b4], R0 ;  /* 0x0006b40001007387 */ /* 0x000fe80000100800 */
[----:B------:R1:W-:Y:S02]  /*360b0*/  STL [R1+0x6b0], R7 ;  /* 0x0006b00701007387 */ /* 0x0003e40000100800 */
[----:B-1----:R-:W-:-:S02]  /*360c0*/  IMAD.MOV.U32 R190, RZ, RZ, R0 ;  /* 0x000000ffffbe7224 */ /* 0x002fc400078e0000 */
[----:B------:R-:W-:Y:S02]  /*360d0*/  IMAD.MOV.U32 R191, RZ, RZ, R7 ;  /* 0x000000ffffbf7224 */ /* 0x000fe400078e0007 */
[----:B------:R-:W3:Y:S04]  /*360e0*/  LDL.LU R7, [R1+0x7b0] ;  /* 0x0007b00001077983 */ /* 0x000ee80000300800 */
[----:B------:R-:W3:Y:S04]  /*360f0*/  LDL.LU R185, [R1+0x7b4] ;  /* 0x0007b40001b97983 */ /* 0x000ee80000300800 */
[----:B------:R-:W3:Y:S04]  /*36100*/  LDL.LU R189, [R1+0x7f4] ;  /* 0x0007f40001bd7983 */ /* 0x000ee80000300800 */
[----:B------:R-:W3:Y:S04]  /*36110*/  LDL.LU R0, [R1+0x834] ;  /* 0x0008340001007983 */ /* 0x000ee80000300800 */
[----:B------:R1:W-:Y:S04]  /*36120*/  LDGSTS.E [R187+-0x3f900], desc[UR8][R190.64], P0 ;  /* 0xc0700000bebb7fae */ /* 0x0003e80008121848 */
[----:B------:R-:W3:Y:S01]  /*36130*/  LDL.LU R191, [R1+0x6f0] ;  /* 0x0006f00001bf7983 */ /* 0x000ee20000300800 */
[----:B--2---:R-:W-:-:S04]  /*36140*/  IADD3 R188, P1, R188, UR5, RZ ;  /* 0x00000005bcbc7c10 */ /* 0x004fc8000ff3e0ff */
[----:B-1----:R-:W-:Y:S02]  /*36150*/  MOV R190, R188 ;  /* 0x000000bc00be7202 */ /* 0x002fe40000000f00 */
[----:B----4-:R-:W-:Y:S01]  /*36160*/  IADD3 R3, P2, R3, UR5, RZ ;  /* 0x0000000503037c10 */ /* 0x010fe2000ff5e0ff */
[----:B------:R1:W-:Y:S03]  /*36170*/  STL [R1+0x6f4], R188 ;  /* 0x0006f4bc01007387 */ /* 0x0003e60000100800 */
[----:B---3--:R-:W-:Y:S02]  /*36180*/  IADD3.X R5, R5, UR7, RZ, P2, !PT ;  /* 0x0000000705057c10 */ /* 0x008fe400097fe4ff */
[----:B------:R-:W-:-:S05]  /*36190*/  IADD3.X R191, R191, UR7, RZ, P1, !PT ;  /* 0x00000007bfbf7c10 */ /* 0x000fca0008ffe4ff */
[----:B------:R2:W-:Y:S04]  /*361a0*/  STL [R1+0x6f0], R191 ;  /* 0x0006f0bf01007387 */ /* 0x0005e80000100800 */
[----:B------:R3:W-:Y:S04]  /*361b0*/  LDGSTS.E [R187+-0x3f500], desc[UR8][R190.64], P0 ;  /* 0xc0b00000bebb7fae */ /* 0x0007e80008121848 */
[----:B------:R-:W-:Y:S04]  /*361c0*/  STL [R1+0x734], R3 ;  /* 0x0007340301007387 */ /* 0x000fe80000100800 */
[----:B-1----:R-:W4:Y:S01]  /*361d0*/  LDL.LU R188, [R1+0x830] ;  /* 0x0008300001bc7983 */ /* 0x002f220000300800 */
[----:B---3--:R-:W-:-:S02]  /*361e0*/  IMAD.MOV.U32 R190, RZ, RZ, R3 ;  /* 0x000000ffffbe7224 */ /* 0x008fc400078e0003 */
[----:B--2---:R-:W-:Y:S01]  /*361f0*/  IMAD.MOV.U32 R191, RZ, RZ, R5 ;  /* 0x000000ffffbf7224 */ /* 0x004fe200078e0005 */
[----:B------:R1:W-:Y:S04]  /*36200*/  STL [R1+0x730], R5 ;  /* 0x0007300501007387 */ /* 0x0003e80000100800 */
[----:B------:R2:W-:Y:S04]  /*36210*/  LDGSTS.E [R187+-0x3f100], desc[UR8][R190.64], P0 ;  /* 0xc0f00000bebb7fae */ /* 0x0005e80008121848 */
[----:B-1----:R-:W3:Y:S04]  /*36220*/  LDL.LU R5, [R1+0x67c] ;  /* 0x00067c0001057983 */ /* 0x002ee80000300800 */
[----:B------:R-:W3:Y:S04]  /*36230*/  LDL.LU R3, [R1+0x6bc] ;  /* 0x0006bc0001037983 */ /* 0x000ee80000300800 */
[----:B------:R-:W4:Y:S04]  /*36240*/  LDL.LU R190, [R1+0x770] ;  /* 0x0007700001be7983 */ /* 0x000f280000300800 */
[----:B------:R-:W2:Y:S01]  /*36250*/  LDL.LU R191, [R1+0x774] ;  /* 0x0007740001bf7983 */ /* 0x000ea20000300800 */
[----:B------:R-:W-:-:S04]  /*36260*/  IADD3 R185, P2, R185, UR5, RZ ;  /* 0x00000005b9b97c10 */ /* 0x000fc8000ff5e0ff */
[----:B------:R-:W-:Y:S02]  /*36270*/  IADD3.X R7, R7, UR7, RZ, P2, !PT ;  /* 0x0000000707077c10 */ /* 0x000fe400097fe4ff */
[----:B--2---:R-:W-:-:S04]  /*36280*/  IADD3 R191, P1, R191, UR5, RZ ;  /* 0x00000005bfbf7c10 */ /* 0x004fc8000ff3e0ff */
[----:B----4-:R-:W-:Y:S01]  /*36290*/  IADD3.X R190, R190, UR7, RZ, P1, !PT ;  /* 0x00000007bebe7c10 */ /* 0x010fe20008ffe4ff */
[----:B------:R1:W-:Y:S04]  /*362a0*/  STL [R1+0x774], R191 ;  /* 0x000774bf01007387 */ /* 0x0003e80000100800 */
[----:B------:R2:W-:Y:S01]  /*362b0*/  STL [R1+0x770], R190 ;  /* 0x000770be01007387 */ /* 0x0005e20000100800 */
[----:B-1----:R-:W-:-:S04]  /*362c0*/  LOP3.LUT R191, R191, R190, RZ, 0x3c, !PT ;  /* 0x000000bebfbf7212 */ /* 0x002fc800078e3cff */
[----:B--2---:R-:W-:-:S04]  /*362d0*/  LOP3.LUT R190, R191, R190, RZ, 0x3c, !PT ;  /* 0x000000bebfbe7212 */ /* 0x004fc800078e3cff */
[----:B------:R-:W-:Y:S01]  /*362e0*/  LOP3.LUT R191, R191, R190, RZ, 0x3c, !PT ;  /* 0x000000bebfbf7212 */ /* 0x000fe200078e3cff */
[----:B------:R-:W-:Y:S04]  /*362f0*/  STL [R1+0x7b4], R185 ;  /* 0x0007b4b901007387 */ /* 0x000fe80000100800 */
[----:B------:R1:W-:Y:S04]  /*36300*/  LDGSTS.E [R187+-0x3ed00], desc[UR8][R190.64], P0 ;  /* 0xc1300000bebb7fae */ /* 0x0003e80008121848 */
[----:B------:R2:W-:Y:S01]  /*36310*/  STL [R1+0x7b0], R7 ;  /* 0x0007b00701007387 */ /* 0x0005e20000100800 */
[----:B-1----:R-:W-:Y:S01]  /*36320*/  MOV R190, R185 ;  /* 0x000000b900be7202 */ /* 0x002fe20000000f00 */
[----:B------:R-:W-:-:S02]  /*36330*/  IMAD.MOV.U32 R191, RZ, RZ, R7 ;  /* 0x000000ffffbf7224 */ /* 0x000fc400078e0007 */
[----:B--2---:R-:W5:Y:S04]  /*36340*/  LDL.LU R7, [R1+0xbd0] ;  /* 0x000bd00001077983 */ /* 0x004f680000300800 */
[----:B------:R-:W2:Y:S04]  /*36350*/  LDL.LU R185, [R1+0xbcc] ;  /* 0x000bcc0001b97983 */ /* 0x000ea80000300800 */
[----:B------:R1:W-:Y:S04]  /*36360*/  LDGSTS.E [R187+-0x3e900], desc[UR8][R190.64], P0 ;  /* 0xc1700000bebb7fae */ /* 0x0003e80008121848 */
[----:B------:R-:W4:Y:S01]  /*36370*/  LDL.LU R191, [R1+0x7f0] ;  /* 0x0007f00001bf7983 */ /* 0x000f220000300800 */
[----:B------:R-:W-:-:S02]  /*36380*/  IADD3 R189, P1, R189, UR5, RZ ;  /* 0x00000005bdbd7c10 */ /* 0x000fc4000ff3e0ff */
[----:B------:R-:W-:-:S03]  /*36390*/  IADD3 R0, P2, R0, UR5, RZ ;  /* 0x0000000500007c10 */ /* 0x000fc6000ff5e0ff */
[----:B-1----:R-:W-:Y:S01]  /*363a0*/  IMAD.MOV.U32 R190, RZ, RZ, R189 ;  /* 0x000000ffffbe7224 */ /* 0x002fe200078e00bd */
[----:B------:R-:W-:Y:S01]  /*363b0*/  IADD3.X R188, R188, UR7, RZ, P2, !PT ;  /* 0x00000007bcbc7c10 */ /* 0x000fe200097fe4ff */
[----:B------:R-:W-:Y:S01]  /*363c0*/  STL [R1+0x7f4], R189 ;  /* 0x0007f4bd01007387 */ /* 0x000fe20000100800 */
[----:B----4-:R-:W-:-:S05]  /*363d0*/  IADD3.X R191, R191, UR7, RZ, P1, !PT ;  /* 0x00000007bfbf7c10 */ /* 0x010fca0008ffe4ff */
[----:B------:R1:W-:Y:S04]  /*363e0*/  STL [R1+0x7f0], R191 ;  /* 0x0007f0bf01007387 */ /* 0x0003e80000100800 */
[----:B------:R4:W-:Y:S04]  /*363f0*/  LDGSTS.E [R187+-0x3e500], desc[UR8][R190.64], P0 ;  /* 0xc1b00000bebb7fae */ /* 0x0009e80008121848 */
[----:B------:R-:W-:Y:S04]  /*36400*/  STL [R1+0x834], R0 ;  /* 0x0008340001007387 */ /* 0x000fe80000100800 */
[----:B------:R3:W-:Y:S01]  /*36410*/  STL [R1+0x830], R188 ;  /* 0x000830bc01007387 */ /* 0x0007e20000100800 */
[----:B----4-:R-:W-:Y:S01]  /*36420*/  MOV R190, R0 ;  /* 0x0000000000be7202 */ /* 0x010fe20000000f00 */
[----:B-1----:R-:W-:-:S02]  /*36430*/  IMAD.MOV.U32 R191, RZ, RZ, R188 ;  /* 0x000000ffffbf7224 */ /* 0x002fc400078e00bc */
[----:B------:R-:W4:Y:S04]  /*36440*/  LDL.LU R189, [R1+0x738] ;  /* 0x0007380001bd7983 */ /* 0x000f280000300800 */
[----:B---3--:R-:W3:Y:S04]  /*36450*/  LDL.LU R188, [R1+0x73c] ;  /* 0x00073c0001bc7983 */ /* 0x008ee80000300800 */
[----:B------:R1:W-:Y:S04]  /*36460*/  LDGSTS.E [R187+-0x3e100], desc[UR8][R190.64], P0 ;  /* 0xc1f00000bebb7fae */ /* 0x0003e80008121848 */
[----:B------:R-:W2:Y:S04]  /*36470*/  LDL.LU R191, [R1+0x678] ;  /* 0x0006780001bf7983 */ /* 0x000ea80000300800 */
[----:B------:R-:W4:Y:S01]  /*36480*/  LDL.LU R187, [R1+0x6b8] ;  /* 0x0006b80001bb7983 */ /* 0x000f220000300800 */
[----:B------:R-:W-:-:S02]  /*36490*/  IADD3 R5, P1, R5, UR5, RZ ;  /* 0x0000000505057c10 */ /* 0x000fc4000ff3e0ff */
[----:B------:R-:W-:Y:S02]  /*364a0*/  LOP3.LUT R0, R2, 0x70, RZ, 0x3c, !PT ;  /* 0x0000007002007812 */ /* 0x000fe400078e3cff */
[----:B------:R-:W-:Y:S01]  /*364b0*/  IADD3 R3, P2, R3, UR5, RZ ;  /* 0x0000000503037c10 */ /* 0x000fe2000ff5e0ff */
[----:B-1----:R-:W-:Y:S01]  /*364c0*/  IMAD.MOV.U32 R190, RZ, RZ, R5 ;  /* 0x000000ffffbe7224 */ /* 0x002fe200078e0005 */
[----:B------:R-:W-:Y:S01]  /*364d0*/  IADD3 R180, R0, 0x100000, R180 ;  /* 0x0010000000b47810 */ /* 0x000fe20007ffe0b4 */
[----:B------:R1:W-:Y:S04]  /*364e0*/  STL [R1+0x67c], R5 ;  /* 0x00067c0501007387 */ /* 0x0003e80000100800 */
[----:B------:R-:W3:Y:S01]  /*364f0*/  LDL.LU R0, [R1+0x7bc] ;  /* 0x0007bc0001007983 */ /* 0x000ee20000300800 */
[----:B--2---:R-:W-:-:S02]  /*36500*/  IADD3.X R191, R191, UR7, RZ, P1, !PT ;  /* 0x00000007bfbf7c10 */ /* 0x004fc40008ffe4ff */
[----:B----4-:R-:W-:-:S03]  /*36510*/  IADD3.X R187, R187, UR7, RZ, P2, !PT ;  /* 0x00000007bbbb7c10 */ /* 0x010fc600097fe4ff */
[----:B------:R2:W-:Y:S04]  /*36520*/  STL [R1+0x678], R191 ;  /* 0x000678bf01007387 */ /* 0x0005e80000100800 */
[----:B------:R4:W-:Y:S04]  /*36530*/  LDGSTS.E [R180+-0x3fc80], desc[UR8][R190.64], P0 ;  /* 0xc0380000beb47fae */ /* 0x0009e80008121848 */
[----:B------:R3:W-:Y:S04]  /*36540*/  STL [R1+0x6bc], R3 ;  /* 0x0006bc0301007387 */ /* 0x0007e80000100800 */
[----:B-1----:R-:W3:Y:S01]  /*36550*/  LDL.LU R5, [R1+0x7b8] ;  /* 0x0007b80001057983 */ /* 0x002ee20000300800 */
[----:B----4-:R-:W-:Y:S01]  /*36560*/  MOV R190, R3 ;  /* 0x0000000300be7202 */ /* 0x010fe20000000f00 */
[----:B--2---:R-:W-:-:S02]  /*36570*/  IMAD.MOV.U32 R191, RZ, RZ, R187 ;  /* 0x000000ffffbf7224 */ /* 0x004fc400078e00bb */
[----:B------:R1:W-:Y:S04]  /*36580*/  STL [R1+0x6b8], R187 ;  /* 0x0006b8bb01007387 */ /* 0x0003e80000100800 */
[----:B---3--:R-:W2:Y:S04]  /*36590*/  LDL.LU R3, [R1+0x838] ;  /* 0x0008380001037983 */ /* 0x008ea80000300800 */
[----:B------:R3:W-:Y:S04]  /*365a0*/  LDGSTS.E [R180+-0x3f880], desc[UR8][R190.64], P0 ;  /* 0xc0780000beb47fae */ /* 0x0007e80008121848 */
[----:B-1----:R-:W4:Y:S04]  /*365b0*/  LDL.LU R187, [R1+0x83c] ;  /* 0x00083c0001bb7983 */ /* 0x002f280000300800 */
[----:B------:R-:W2:Y:S04]  /*365c0*/  LDL.LU R190, [R1+0x6f8] ;  /* 0x0006f80001be7983 */ /* 0x000ea80000300800 */
[----:B------:R-:W3:Y:S01]  /*365d0*/  LDL.LU R191, [R1+0x6fc] ;  /* 0x0006fc0001bf7983 */ /* 0x000ee20000300800 */
[----:B------:R-:W-:-:S04]  /*365e0*/  IADD3 R188, P2, R188, UR5, RZ ;  /* 0x00000005bcbc7c10 */ /* 0x000fc8000ff5e0ff */
[----:B------:R-:W-:Y:S02]  /*365f0*/  IADD3.X R189, R189, UR7, RZ, P2, !PT ;  /* 0x00000007bdbd7c10 */ /* 0x000fe400097fe4ff */
[----:B---3--:R-:W-:-:S04]  /*36600*/  IADD3 R191, P1, R191, UR5, RZ ;  /* 0x00000005bfbf7c10 */ /* 0x008fc8000ff3e0ff */
[----:B--2---:R-:W-:Y:S01]  /*36610*/  IADD3.X R190, R190, UR7, RZ, P1, !PT ;  /* 0x00000007bebe7c10 */ /* 0x004fe20008ffe4ff */
        /* <DEDUP_REMOVED lines=8> */
[----:B-1----:R-:W-:Y:S01]  /*366a0*/  IMAD.MOV.U32 R190, RZ, RZ, R188 ;  /* 0x000000ffffbe7224 */ /* 0x002fe200078e00bc */
[----:B------:R-:W-:-:S02]  /*366b0*/  MOV R191, R189 ;  /* 0x000000bd00bf7202 */ /* 0x000fc40000000f00 */
[----:B--2---:R-:W5:Y:S04]  /*366c0*/  LDL.LU R189, [R1+0xbc8] ;  /* 0x000bc80001bd7983 */ /* 0x004f680000300800 */
[----:B------:R-:W5:Y:S04]  /*366d0*/  LDL.LU R188, [R1+0xbc4] ;  /* 0x000bc40001bc7983 */ /* 0x000f680000300800 */
[----:B------:R1:W-:Y:S04]  /*366e0*/  LDGSTS.E [R180+-0x3f080], desc[UR8][R190.64], P0 ;  /* 0xc0f80000beb47fae */ /* 0x0003e80008121848 */
[----:B------:R-:W2:Y:S04]  /*366f0*/  LDL.LU R190, [R1+0x778] ;  /* 0x0007780001be7983 */ /* 0x000ea80000300800 */
[----:B------:R-:W1:Y:S01]  /*36700*/  LDL.LU R191, [R1+0x77c] ;  /* 0x00077c0001bf7983 */ /* 0x000e620000300800 */
[----:B------:R-:W-:-:S04]  /*36710*/  IADD3 R0, P2, R0, UR5, RZ ;  /* 0x0000000500007c10 */ /* 0x000fc8000ff5e0ff */
[----:B------:R-:W-:Y:S02]  /*36720*/  IADD3.X R5, R5, UR7, RZ, P2, !PT ;  /* 0x0000000705057c10 */ /* 0x000fe400097fe4ff */
[----:B-1----:R-:W-:-:S04]  /*36730*/  IADD3 R191, P1, R191, UR5, RZ ;  /* 0x00000005bfbf7c10 */ /* 0x002fc8000ff3e0ff */
[----:B--2---:R-:W-:Y:S01]  /*36740*/  IADD3.X R190, R190, UR7, RZ, P1, !PT ;  /* 0x00000007bebe7c10 */ /* 0x004fe20008ffe4ff */
[----:B------:R1:W-:Y:S04]  /*36750*/  STL [R1+0x77c], R191 ;  /* 0x00077cbf01007387 */ /* 0x0003e80000100800 */
[----:B------:R2:W-:Y:S01]  /*36760*/  STL [R1+0x778], R190 ;  /* 0x000778be01007387 */ /* 0x0005e20000100800 */
[----:B-1----:R-:W-:-:S04]  /*36770*/  LOP3.LUT R191, R191, R190, RZ, 0x3c, !PT ;  /* 0x000000bebfbf7212 */ /* 0x002fc800078e3cff */
[----:B--2---:R-:W-:-:S04]  /*36780*/  LOP3.LUT R190, R191, R190, RZ, 0x3c, !PT ;  /* 0x000000bebfbe7212 */ /* 0x004fc800078e3cff */
[----:B------:R-:W-:Y:S01]  /*36790*/  LOP3.LUT R191, R191, R190, RZ, 0x3c, !PT ;  /* 0x000000bebfbf7212 */ /* 0x000fe200078e3cff */
[----:B------:R1:W-:Y:S04]  /*367a0*/  STL [R1+0x7bc], R0 ;  /* 0x0007bc0001007387 */ /* 0x0003e80000100800 */
[----:B------:R2:W-:Y:S04]  /*367b0*/  LDGSTS.E [R180+-0x3ec80], desc[UR8][R190.64], P0 ;  /* 0xc1380000beb47fae */ /* 0x0005e80008121848 */
[----:B------:R3:W-:Y:S01]  /*367c0*/  STL [R1+0x7b8], R5 ;  /* 0x0007b80501007387 */ /* 0x0007e20000100800 */
[----:B--2---:R-:W-:-:S02]  /*367d0*/  IMAD.MOV.U32 R190, RZ, RZ, R0 ;  /* 0x000000ffffbe7224 */ /* 0x004fc400078e0000 */
[----:B------:R-:W-:Y:S01]  /*367e0*/  IMAD.MOV.U32 R191, RZ, RZ, R5 ;  /* 0x000000ffffbf7224 */ /* 0x000fe200078e0005 */
[----:B-1----:R-:W1:Y:S01]  /*367f0*/  LDC R0, c[0x0][0x230] ;  /* 0x00008c00ff007b82 */ /* 0x002e620000000800 */
[----:B---3--:R-:W5:Y:S04]  /*36800*/  LDL.LU R5, [R1+0xbc0] ;  /* 0x000bc00001057983 */ /* 0x008f680000300800 */
[----:B------:R2:W-:Y:S04]  /*36810*/  LDGSTS.E [R180+-0x3e880], desc[UR8][R190.64], P0 ;  /* 0xc1780000beb47fae */ /* 0x0005e80008121848 */
[----:B------:R-:W3:Y:S04]  /*36820*/  LDL.LU R190, [R1+0x7f8] ;  /* 0x0007f80001be7983 */ /* 0x000ee80000300800 */
[----:B------:R-:W2:Y:S01]  /*36830*/  LDL.LU R191, [R1+0x7fc] ;  /* 0x0007fc0001bf7983 */ /* 0x000ea20000300800 */
[----:B----4-:R-:W-:-:S02]  /*36840*/  IADD3 R187, P2, R187, UR5, RZ ;  /* 0x00000005bbbb7c10 */ /* 0x010fc4000ff5e0ff */
[----:B-1----:R-:W-:Y:S02]  /*36850*/  IADD3 R0, R0, 0x7f, RZ ;  /* 0x0000007f00007810 */ /* 0x002fe40007ffe0ff */
[----:B------:R-:W-:Y:S02]  /*36860*/  IADD3.X R3, R3, UR7, RZ, P2, !PT ;  /* 0x0000000703037c10 */ /* 0x000fe400097fe4ff */
[----:B--2---:R-:W-:-:S04]  /*36870*/  IADD3 R191, P1, R191, UR5, RZ ;  /* 0x00000005bfbf7c10 */ /* 0x004fc8000ff3e0ff */
[----:B---3--:R-:W-:Y:S01]  /*36880*/  IADD3.X R190, R190, UR7, RZ, P1, !PT ;  /* 0x00000007bebe7c10 */ /* 0x008fe20008ffe4ff */
        /* <DEDUP_REMOVED lines=8> */
[----:B--2---:R-:W-:Y:S01]  /*36910*/  IMAD.MOV.U32 R190, RZ, RZ, R187 ;  /* 0x000000ffffbe7224 */ /* 0x004fe200078e00bb */
[----:B-1----:R-:W-:Y:S01]  /*36920*/  SHF.R.S32.HI R187, RZ, 0x1f, R0 ;  /* 0x0000001fffbb7819 */ /* 0x002fe20000011400 */
[----:B------:R-:W-:-:S02]  /*36930*/  IMAD.MOV.U32 R191, RZ, RZ, R3 ;  /* 0x000000ffffbf7224 */ /* 0x000fc400078e0003 */
[----:B---3--:R1:W5:Y:S01]  /*36940*/  LDL.LU R3, [R1+0xbbc] ;  /* 0x000bbc0001037983 */ /* 0x0083620000300800 */
[----:B------:R-:W-:-:S03]  /*36950*/  LEA.HI R187, R187, R0, RZ, 0x7 ;  /* 0x00000000bbbb7211 */ /* 0x000fc600078f38ff */
[----:B------:R1:W5:Y:S01]  /*36960*/  LDL.LU R0, [R1+0xbb8] ;  /* 0x000bb80001007983 */ /* 0x0003620000300800 */
[----:B------:R-:W-:Y:S02]  /*36970*/  SHF.R.S32.HI R187, RZ, 0x7, R187 ;  /* 0x00000007ffbb7819 */ /* 0x000fe400000114bb */
[----:B------:R-:W-:Y:S01]  /*36980*/  IADD3 R185, R185, 0x1, RZ ;  /* 0x00000001b9b97810 */ /* 0x000fe20007ffe0ff */
[----:B------:R1:W-:Y:S03]  /*36990*/  LDGSTS.E [R180+-0x3e080], desc[UR8][R190.64], P0 ;  /* 0xc1f80000beb47fae */ /* 0x0003e60008121848 */
[----:B------:R-:W-:Y:S01]  /*369a0*/  ISETP.NE.U32.AND P0, PT, R185, R187, PT ;  /* 0x000000bbb900720c */ /* 0x000fe20003f05070 */
[----:B------:R-:W0:-:S12]  /*369b0*/  LDGDEPBAR ;  /* 0x00000000000079af */ /* 0x000e180000000000 */
[----:B-1----:R-:W-:Y:S05]  /*369c0*/  @P0 BRA `(.L_x_1) ;  /* 0xffffff2800040947 */ /* 0x002fea000383ffff */
.L_x_0:
[----:B------:R-:W1:Y:S01]  /*369d0*/  S2R R8, SR_TID.X ;  /* 0x0000000000087919 */ /* 0x000e620000002100 */
[----:B------:R-:W-:Y:S02]  /*369e0*/  WARPGROUP.DEPBAR.LE gsb0, 0x0 ;  /* 0x00008000000079c5 */ /* 0x000fe40000010000 */
[----:B------:R-:W-:-:S04]  /*369f0*/  DEPBAR.LE SB0, 0x0 ;  /* 0x000080000000791a */ /* 0x000fc80000000000 */
[----:B------:R-:W2:Y:S01]  /*36a00*/  S2R R180, SR_TID.X ;  /* 0x0000000000b47919 */ /* 0x000ea20000002100 */
[----:B------:R-:W-:Y:S01]  /*36a10*/  IMAD.MOV.U32 R12, RZ, RZ, R120 ;  /* 0x000000ffff0c7224 */ /* 0x000fe200078e0078 */
[----:B------:R-:W-:Y:S01]  /*36a20*/  MOV R13, R122 ;  /* 0x0000007a000d7202 */ /* 0x000fe20000000f00 */
[----:B------:R-:W-:Y:S01]  /*36a30*/  IMAD.MOV.U32 R14, RZ, RZ, R88 ;  /* 0x000000ffff0e7224 */ /* 0x000fe200078e0058 */
[----:B------:R-:W-:Y:S01]  /*36a40*/  MOV R16, R56 ;  /* 0x0000003800107202 */ /* 0x000fe20000000f00 */
[----:B------:R-:W-:Y:S01]  /*36a50*/  IMAD.MOV.U32 R15, RZ, RZ, R90 ;  /* 0x000000ffff0f7224 */ /* 0x000fe200078e005a */
[----:B------:R-:W-:Y:S01]  /*36a60*/  MOV R19, R26 ;  /* 0x0000001a00137202 */ /* 0x000fe20000000f00 */
[----:B-----5:R-:W-:Y:S01]  /*36a70*/  VIADD R10, R0, 0x1 ;  /* 0x00000001000a7836 */ /* 0x020fe20000000000 */
[----:B------:R-:W-:Y:S01]  /*36a80*/  MOV R22, R89 ;  /* 0x0000005900167202 */ /* 0x000fe20000000f00 */
[----:B------:R-:W-:Y:S01]  /*36a90*/  IMAD.MOV.U32 R17, RZ, RZ, R58 ;  /* 0x000000ffff117224 */ /* 0x000fe200078e003a */
[----:B------:R-:W-:Y:S01]  /*36aa0*/  MOV R88, R124 ;  /* 0x0000007c00587202 */ /* 0x000fe20000000f00 */
[----:B------:R-:W-:Y:S01]  /*36ab0*/  IMAD.MOV.U32 R18, RZ, RZ, R24 ;  /* 0x000000ffff127224 */ /* 0x000fe200078e0018 */
[----:B------:R-:W-:Y:S01]  /*36ac0*/  ISETP.GE.AND P3, PT, R10, R189, PT ;  /* 0x000000bd0a00720c */ /* 0x000fe20003f66270 */
[----:B------:R-:W-:Y:S01]  /*36ad0*/  IMAD.MOV.U32 R20, RZ, RZ, R121 ;  /* 0x000000ffff147224 */ /* 0x000fe200078e0079 */
[----:B------:R-:W-:Y:S01]  /*36ae0*/  MOV R122, R28 ;  /* 0x0000001c007a7202 */ /* 0x000fe20000000f00 */
[----:B------:R-:W-:Y:S01]  /*36af0*/  IMAD.MOV.U32 R21, RZ, RZ, R123 ;  /* 0x000000ffff157224 */ /* 0x000fe200078e007b */
[----:B------:R-:W-:Y:S01]  /*36b00*/  MOV R154, R33 ;  /* 0x00000021009a7202 */ /* 0x000fe20000000f00 */
[----:B------:R-:W-:Y:S01]  /*36b10*/  IMAD.MOV.U32 R23, RZ, RZ, R91 ;  /* 0x000000ffff177224 */ /* 0x000fe200078e005b */
[----:B------:R-:W-:Y:S01]  /*36b20*/  MOV R91, R94 ;  /* 0x0000005e005b7202 */ /* 0x000fe20000000f00 */
[----:B------:R-:W-:Y:S01]  /*36b30*/  IMAD.MOV.U32 R56, RZ, RZ, R57 ;  /* 0x000000ffff387224 */ /* 0x000fe200078e0039 */
[----:B------:R-:W-:Y:S01]  /*36b40*/  MOV R57, R59 ;  /* 0x0000003b00397202 */ /* 0x000fe20000000f00 */
[----:B------:R-:W-:Y:S01]  /*36b50*/  IMAD.MOV.U32 R58, RZ, RZ, R25 ;  /* 0x000000ffff3a7224 */ /* 0x000fe200078e0019 */
[----:B------:R-:W-:Y:S01]  /*36b60*/  IADD3 R6, R0, 0x3f, RZ ;  /* 0x0000003f00067810 */ /* 0x000fe20007ffe0ff */
[----:B------:R-:W-:Y:S01]  /*36b70*/  IMAD.MOV.U32 R59, RZ, RZ, R27 ;  /* 0x000000ffff3b7224 */ /* 0x000fe200078e001b */
[----:B------:R-:W-:Y:S01]  /*36b80*/  ULDC.64 UR4, c[0x0][0x220] ;  /* 0x0000880000047ab9 */ /* 0x000fe20000000a00 */
[----:B-1----:R-:W-:Y:S01]  /*36b90*/  IMAD.SHL.U32 R2, R8, 0x10, RZ ;  /* 0x0000001008027824 */ /* 0x002fe200078e00ff */
[-C--:B------:R-:W-:Y:S01]  /*36ba0*/  ISETP.GE.AND P0, PT, R6, R189.reuse, PT ;  /* 0x000000bd0600720c */ /* 0x080fe20003f06270 */
[----:B------:R-:W-:Y:S01]  /*36bb0*/  IMAD.SHL.U32 R4, R8, 0x40, RZ ;  /* 0x0000004008047824 */ /* 0x000fe200078e00ff */
[----:B------:R-:W-:Y:S01]  /*36bc0*/  IADD3 R6, R0, 0x3, RZ ;  /* 0x0000000300067810 */ /* 0x000fe20007ffe0ff */
[----:B------:R-:W-:Y:S01]  /*36bd0*/  IMAD.MOV.U32 R89, RZ, RZ, R126 ;  /* 0x000000ffff597224 */ /* 0x000fe200078e007e */
[----:B------:R-:W-:Y:S01]  /*36be0*/  LOP3.LUT R2, R2, 0xf0, RZ, 0xc0, !PT ;  /* 0x000000f002027812 */ /* 0x000fe200078ec0ff */
[----:B------:R-:W-:Y:S01]  /*36bf0*/  IMAD.MOV.U32 R90, RZ, RZ, R92 ;  /* 0x000000ffff5a7224 */ /* 0x000fe200078e005c */
[----:B------:R-:W-:Y:S01]  /*36c00*/  LOP3.LUT R7, R4, 0x400, RZ, 0xc0, !PT ;  /* 0x0000040004077812 */ /* 0x000fe200078ec0ff */
[----:B------:R-:W-:Y:S01]  /*36c10*/  VIADD R4, R0, 0x2 ;  /* 0x0000000200047836 */ /* 0x000fe20000000000 */
[----:B--2---:R-:W-:Y:S01]  /*36c20*/  LOP3.LUT R180, R180, 0x7f, RZ, 0xc0, !PT ;  /* 0x0000007fb4b47812 */ /* 0x004fe200078ec0ff */
[----:B------:R-:W-:Y:S01]  /*36c30*/  IMAD.MOV.U32 R120, RZ, RZ, R60 ;  /* 0x000000ffff787224 */ /* 0x000fe200078e003c */
[----:B------:R-:W-:Y:S01]  /*36c40*/  IADD3 R2, R7, UR10, R2 ;  /* 0x0000000a07027c10 */ /* 0x000fe2000fffe002 */
[----:B------:R-:W-:Y:S01]  /*36c50*/  IMAD.MOV.U32 R121, RZ, RZ, R62 ;  /* 0x000000ffff797224 */ /* 0x000fe200078e003e */
[----:B------:R-:W-:Y:S01]  /*36c60*/  LOP3.LUT R7, R8, 0x60, RZ, 0xc0, !PT ;  /* 0x0000006008077812 */ /* 0x000fe200078ec0ff */
[----:B------:R-:W-:Y:S01]  /*36c70*/  IMAD.MOV.U32 R123, RZ, RZ, R30 ;  /* 0x000000ffff7b7224 */ /* 0x000fe200078e001e */
[----:B------:R-:W-:Y:S01]  /*36c80*/  ISETP.GE.AND P1, PT, R4, R189, PT ;  /* 0x000000bd0400720c */ /* 0x000fe20003f26270 */
[----:B------:R-:W-:Y:S01]  /*36c90*/  IMAD.MOV.U32 R94, RZ, RZ, R29 ;  /* 0x000000ffff5e7224 */ /* 0x000fe200078e001d */
[----:B------:R-:W-:Y:S01]  /*36ca0*/  LEA R4, R180, UR10, 0x4 ;  /* 0x0000000ab4047c11 */ /* 0x000fe2000f8e20ff */
[----:B------:R-:W-:Y:S01]  /*36cb0*/  BAR.SYNC.DEFER_BLOCKING 0x0 ;  /* 0x0000000000007b1d */ /* 0x000fe20000010000 */
[----:B------:R-:W-:Y:S01]  /*36cc0*/  IMAD R2, R7, 0x8, R2 ;  /* 0x0000000807027824 */ /* 0x000fe200078e0202 */
[----:B------:R-:W-:Y:S01]  /*36cd0*/  MOV R92, R61 ;  /* 0x0000003d005c7202 */ /* 0x000fe20000000f00 */
[----:B------:R-:W-:Y:S01]  /*36ce0*/  IMAD.MOV.U32 R124, RZ, RZ, R64 ;  /* 0x000000ffff7c7224 */ /* 0x000fe200078e0040 */
[----:B------:R-:W-:Y:S01]  /*36cf0*/  ISETP.GE.AND P4, PT, R6, R189, PT ;  /* 0x000000bd0600720c */ /* 0x000fe20003f86270 */
[----:B------:R-:W-:-:S03]  /*36d00*/  IMAD.MOV.U32 R126, RZ, RZ, R32 ;  /* 0x000000ffff7e7224 */ /* 0x000fc600078e0020 */
[----:B------:R-:W1:Y:S01]  /*36d10*/  LDC R6, c[0x0][0x244] ;  /* 0x00009100ff067b82 */ /* 0x000e620000000800 */
[----:B------:R-:W-:Y:S01]  /*36d20*/  IMAD.MOV.U32 R152, RZ, RZ, R65 ;  /* 0x000000ffff987224 */ /* 0x000fe200078e0041 */
[-C--:B------:R-:W-:Y:S01]  /*36d30*/  ISETP.GE.AND P2, PT, R3, R188.reuse, PT ;  /* 0x000000bc0300720c */ /* 0x080fe20003f46270 */
[----:B------:R-:W-:Y:S01]  /*36d40*/  IMAD.MOV.U32 R153, RZ, RZ, R67 ;  /* 0x000000ffff997224 */ /* 0x000fe200078e0043 */
[CC--:B------:R-:W-:Y:S01]  /*36d50*/  ISETP.GE.AND P5, PT, R0.reuse, R189.reuse, PT ;  /* 0x000000bd0000720c */ /* 0x0c0fe20003fa6270 */
[----:B------:R-:W-:Y:S01]  /*36d60*/  IMAD.MOV.U32 R155, RZ, RZ, R35 ;  /* 0x000000ffff9b7224 */ /* 0x000fe200078e0023 */
[----:B------:R-:W-:Y:S02]  /*36d70*/  ISETP.LT.AND P2, PT, R0, R189, !P2 ;  /* 0x000000bd0000720c */ /* 0x000fe40005741270 */
[----:B------:R-:W-:Y:S01]  /*36d80*/  ISETP.LT.AND P5, PT, R5, R188, !P5 ;  /* 0x000000bc0500720c */ /* 0x000fe20006fa1270 */
[----:B------:R-:W-:Y:S01]  /*36d90*/  STSM.16.M88.4 [R2], R12 ;  /* 0x0000000c02007844 */ /* 0x000fe20000000200 */
[----:B------:R-:W-:Y:S01]  /*36da0*/  BAR.SYNC.DEFER_BLOCKING 0x0 ;  /* 0x0000000000007b1d */ /* 0x000fe20000010000 */
[----:B-1----:R-:W-:-:S05]  /*36db0*/  IMAD R7, R3, R6, RZ ;  /* 0x0000000603077224 */ /* 0x002fca00078e02ff */
[----:B------:R-:W1:Y:S02]  /*36dc0*/  LDS.128 R8, [R4] ;  /* 0x0000000004087984 */ /* 0x000e640000000c00 */
[----:B------:R-:W-:Y:S06]  /*36dd0*/  BAR.SYNC.DEFER_BLOCKING 0x0 ;  /* 0x0000000000007b1d */ /* 0x000fec0000010000 */
[----:B------:R-:W-:Y:S02]  /*36de0*/  STSM.16.M88.4 [R2], R16 ;  /* 0x0000001002007844 */ /* 0x000fe40000000200 */
[----:B------:R-:W-:Y:S06]  /*36df0*/  BAR.SYNC.DEFER_BLOCKING 0x0 ;  /* 0x0000000000007b1d */ /* 0x000fec0000010000 */
[----:B------:R-:W2:Y:S02]  /*36e00*/  LDS.128 R12, [R4] ;  /* 0x00000000040c7984 */ /* 0x000ea40000000c00 */
[----:B------:R-:W-:Y:S06]  /*36e10*/  BAR.SYNC.DEFER_BLOCKING 0x0 ;  /* 0x0000000000007b1d */ /* 0x000fec0000010000 */
[----:B------:R-:W-:Y:S02]  /*36e20*/  STSM.16.M88.4 [R2], R20 ;  /* 0x0000001402007844 */ /* 0x000fe40000000200 */
[----:B------:R-:W-:Y:S06]  /*36e30*/  BAR.SYNC.DEFER_BLOCKING 0x0 ;  /* 0x0000000000007b1d */ /* 0x000fec0000010000 */
[----:B------:R-:W3:Y:S02]  /*36e40*/  LDS.128 R24, [R4] ;  /* 0x0000000004187984 */ /* 0x000ee40000000c00 */
[----:B------:R-:W-:Y:S06]  /*36e50*/  BAR.SYNC.DEFER_BLOCKING 0x0 ;  /* 0x0000000000007b1d */ /* 0x000fec0000010000 */
[----:B------:R4:W-:Y:S02]  /*36e60*/  STSM.16.M88.4 [R2], R56 ;  /* 0x0000003802007844 */ /* 0x0009e40000000200 */
[----:B------:R-:W-:Y:S01]  /*36e70*/  BAR.SYNC.DEFER_BLOCKING 0x0 ;  /* 0x0000000000007b1d */ /* 0x000fe20000010000 */
[----:B----4-:R-:W-:Y:S01]  /*36e80*/  IMAD.MOV.U32 R56, RZ, RZ, R125 ;  /* 0x000000ffff387224 */ /* 0x010fe200078e007d */
[----:B------:R-:W-:Y:S01]  /*36e90*/  MOV R57, R127 ;  /* 0x0000007f00397202 */ /* 0x000fe20000000f00 */
[----:B------:R-:W-:Y:S01]  /*36ea0*/  IMAD.MOV.U32 R58, RZ, RZ, R93 ;  /* 0x000000ffff3a7224 */ /* 0x000fe200078e005d */
[----:B------:R-:W-:Y:S01]  /*36eb0*/  MOV R125, R66 ;  /* 0x00000042007d7202 */ /* 0x000fe20000000f00 */
[----:B------:R-:W-:Y:S01]  /*36ec0*/  IMAD.MOV.U32 R59, RZ, RZ, R95 ;  /* 0x000000ffff3b7224 */ /* 0x000fe200078e005f */
[----:B------:R-:W-:Y:S01]  /*36ed0*/  MOV R95, R31 ;  /* 0x0000001f005f7202 */ /* 0x000fe20000000f00 */
[----:B------:R-:W-:-:S02]  /*36ee0*/  IMAD.MOV.U32 R93, RZ, RZ, R63 ;  /* 0x000000ffff5d7224 */ /* 0x000fc400078e003f */
[----:B------:R-:W-:Y:S01]  /*36ef0*/  IMAD.MOV.U32 R127, RZ, RZ, R34 ;  /* 0x000000ffff7f7224 */ /* 0x000fe200078e0022 */
[----:B------:R-:W4:Y:S01]  /*36f00*/  LDS.128 R20, [R4] ;  /* 0x0000000004147984 */ /* 0x000f220000000c00 */
[----:B------:R-:W-:Y:S06]  /*36f10*/  BAR.SYNC.DEFER_BLOCKING 0x0 ;  /* 0x0000000000007b1d */ /* 0x000fec0000010000 */
[----:B------:R-:W-:Y:S02]  /*36f20*/  STSM.16.M88.4 [R2], R88 ;  /* 0x0000005802007844 */ /* 0x000fe40000000200 */
[----:B------:R-:W-:Y:S06]  /*36f30*/  BAR.SYNC.DEFER_BLOCKING 0x0 ;  /* 0x0000000000007b1d */ /* 0x000fec0000010000 */
[----:B------:R-:W4:Y:S02]  /*36f40*/  LDS.128 R16, [R4] ;  /* 0x0000000004107984 */ /* 0x000f240000000c00 */
[----:B------:R-:W-:Y:S06]  /*36f50*/  BAR.SYNC.DEFER_BLOCKING 0x0 ;  /* 0x0000000000007b1d */ /* 0x000fec0000010000 */
[----:B------:R1:W-:Y:S02]  /*36f60*/  STSM.16.M88.4 [R2], R120 ;  /* 0x0000007802007844 */ /* 0x0003e40000000200 */
[----:B------:R-:W-:Y:S01]  /*36f70*/  BAR.SYNC.DEFER_BLOCKING 0x0 ;  /* 0x0000000000007b1d */ /* 0x000fe20000010000 */
[----:B-1----:R-:W-:Y:S01]  /*36f80*/  IMAD.MOV.U32 R120, RZ, RZ, R128 ;  /* 0x000000ffff787224 */ /* 0x002fe200078e0080 */
[----:B------:R-:W-:Y:S01]  /*36f90*/  MOV R122, R96 ;  /* 0x00000060007a7202 */ /* 0x000fe20000000f00 */
[----:B------:R-:W-:Y:S01]  /*36fa0*/  IMAD.MOV.U32 R121, RZ, RZ, R130 ;  /* 0x000000ffff797224 */ /* 0x000fe200078e0082 */
[----:B------:R-:W-:Y:S01]  /*36fb0*/  MOV R128, R129 ;  /* 0x0000008100807202 */ /* 0x000fe20000000f00 */
[----:B------:R-:W-:-:S02]  /*36fc0*/  IMAD.MOV.U32 R123, RZ, RZ, R98 ;  /* 0x000000ffff7b7224 */ /* 0x000fc400078e0062 */
[----:B------:R-:W-:Y:S01]  /*36fd0*/  IMAD.MOV.U32 R129, RZ, RZ, R131 ;  /* 0x000000ffff817224 */ /* 0x000fe200078e0083 */
[----:B------:R-:W-:Y:S01]  /*36fe0*/  MOV R131, R99 ;  /* 0x0000006300837202 */ /* 0x000fe20000000f00 */
[----:B------:R-:W-:Y:S01]  /*36ff0*/  IMAD.MOV.U32 R130, RZ, RZ, R97 ;  /* 0x000000ffff827224 */ /* 0x000fe200078e0061 */
[----:B------:R-:W1:Y:S01]  /*37000*/  LDS.128 R88, [R4] ;  /* 0x0000000004587984 */ /* 0x000e620000000c00 */
[----:B------:R-:W-:Y:S06]  /*37010*/  BAR.SYNC.DEFER_BLOCKING 0x0 ;  /* 0x0000000000007b1d */ /* 0x000fec0000010000 */
[----:B------:R-:W-:Y:S02]  /*37020*/  STSM.16.M88.4 [R2], R56 ;  /* 0x0000003802007844 */ /* 0x000fe40000000200 */
[----:B------:R-:W-:Y:S06]  /*37030*/  BAR.SYNC.DEFER_BLOCKING 0x0 ;  /* 0x0000000000007b1d */ /* 0x000fec0000010000 */
[----:B------:R-:W1:Y:S02]  /*37040*/  LDS.128 R60, [R4] ;  /* 0x00000000043c7984 */ /* 0x000e640000000c00 */
[----:B------:R-:W-:Y:S06]  /*37050*/  BAR.SYNC.DEFER_BLOCKING 0x0 ;  /* 0x0000000000007b1d */ /* 0x000fec0000010000 */
[----:B------:R-:W-:Y:S02]  /*37060*/  STSM.16.M88.4 [R2], R92 ;  /* 0x0000005c02007844 */ /* 0x000fe40000000200 */
[----:B------:R-:W-:Y:S06]  /*37070*/  BAR.SYNC.DEFER_BLOCKING 0x0 ;  /* 0x0000000000007b1d */ /* 0x000fec0000010000 */
[----:B------:R-:W1:Y:S02]  /*37080*/  LDS.128 R56, [R4] ;  /* 0x0000000004387984 */ /* 0x000e640000000c00 */
[----:B------:R-:W-:Y:S06]  /*37090*/  BAR.SYNC.DEFER_BLOCKING 0x0 ;  /* 0x0000000000007b1d */ /* 0x000fec0000010000 */
[----:B------:R2:W-:Y:S02]  /*370a0*/  STSM.16.M88.4 [R2], R120 ;  /* 0x0000007802007844 */ /* 0x0005e40000000200 */
[----:B------:R-:W-:Y:S01]  /*370b0*/  BAR.SYNC.DEFER_BLOCKING 0x0 ;  /* 0x0000000000007b1d */ /* 0x000fe20000010000 */
[----:B--2---:R-:W-:Y:S01]  /*370c0*/  IMAD.MOV.U32 R120, RZ, RZ, R132 ;  /* 0x000000ffff787224 */ /* 0x004fe200078e0084 */
[----:B------:R-:W-:Y:S01]  /*370d0*/  MOV R121, R134 ;  /* 0x0000008600797202 */ /* 0x000fe20000000f00 */
[----:B------:R-:W-:-:S02]  /*370e0*/  IMAD.MOV.U32 R122, RZ, RZ, R100 ;  /* 0x000000ffff7a7224 */ /* 0x000fc400078e0064 */
[----:B------:R-:W-:Y:S02]  /*370f0*/  IMAD.MOV.U32 R123, RZ, RZ, R102 ;  /* 0x000000ffff7b7224 */ /* 0x000fe400078e0066 */
[----:B------:R-:W-:Y:S02]  /*37100*/  IMAD.MOV.U32 R132, RZ, RZ, R69 ;  /* 0x000000ffff847224 */ /* 0x000fe400078e0045 */
[----:B------:R-:W-:Y:S01]  /*37110*/  IMAD.MOV.U32 R134, RZ, RZ, R37 ;  /* 0x000000ffff867224 */ /* 0x000fe200078e0025 */
[----:B------:R-:W2:Y:S01]  /*37120*/  LDS.128 R28, [R4] ;  /* 0x00000000041c7984 */ /* 0x000ea20000000c00 */
[----:B------:R-:W-:Y:S06]  /*37130*/  BAR.SYNC.DEFER_BLOCKING 0x0 ;  /* 0x0000000000007b1d */ /* 0x000fec0000010000 */
[----:B------:R3:W-:Y:S02]  /*37140*/  STSM.16.M88.4 [R2], R124 ;  /* 0x0000007c02007844 */ /* 0x0007e40000000200 */
[----:B------:R-:W-:Y:S01]  /*37150*/  BAR.SYNC.DEFER_BLOCKING 0x0 ;  /* 0x0000000000007b1d */ /* 0x000fe20000010000 */
[----:B---3--:R-:W-:Y:S01]  /*37160*/  MOV R124, R68 ;  /* 0x00000044007c7202 */ /* 0x008fe20000000f00 */
[----:B------:R-:W-:Y:S01]  /*37170*/  IMAD.MOV.U32 R125, RZ, RZ, R70 ;  /* 0x000000ffff7d7224 */ /* 0x000fe200078e0046 */
[----:B------:R-:W-:Y:S01]  /*37180*/  MOV R127, R38 ;  /* 0x00000026007f7202 */ /* 0x000fe20000000f00 */
[----:B------:R-:W-:-:S02]  /*37190*/  IMAD.MOV.U32 R126, RZ, RZ, R36 ;  /* 0x000000ffff7e7224 */ /* 0x000fc400078e0024 */
        /* <DEDUP_REMOVED lines=8> */
[----:B------:R-:W-:-:S02]  /*37220*/  IMAD.MOV.U32 R131, RZ, RZ, R103 ;  /* 0x000000ffff837224 */ /* 0x000fc400078e0067 */
[----:B------:R-:W-:Y:S01]  /*37230*/  IMAD.MOV.U32 R135, RZ, RZ, R39 ;  /* 0x000000ffff877224 */ /* 0x000fe200078e0027 */
[----:B------:R-:W4:Y:S01]  /*37240*/  LDS.128 R92, [R4] ;  /* 0x00000000045c7984 */ /* 0x000f220000000c00 */
[----:B------:R-:W-:Y:S06]  /*37250*/  BAR.SYNC.DEFER_BLOCKING 0x0 ;  /* 0x0000000000007b1d */ /* 0x000fec0000010000 */
[----:B------:R1:W-:Y:S02]  /*37260*/  STSM.16.M88.4 [R2], R152 ;  /* 0x0000009802007844 */ /* 0x0003e40000000200 */
[----:B------:R-:W-:Y:S01]  /*37270*/  BAR.SYNC.DEFER_BLOCKING 0x0 ;  /* 0x0000000000007b1d */ /* 0x000fe20000010000 */
[----:B-1----:R-:W-:Y:S01]  /*37280*/  IMAD.MOV.U32 R152, RZ, RZ, R72 ;  /* 0x000000ffff987224 */ /* 0x002fe200078e0048 */
[----:B------:R-:W-:Y:S01]  /*37290*/  MOV R154, R40 ;  /* 0x00000028009a7202 */ /* 0x000fe20000000f00 */
[----:B------:R-:W-:-:S02]  /*372a0*/  IMAD.MOV.U32 R153, RZ, RZ, R74 ;  /* 0x000000ffff997224 */ /* 0x000fc400078e004a */
[----:B------:R-:W-:Y:S01]  /*372b0*/  IMAD.MOV.U32 R155, RZ, RZ, R42 ;  /* 0x000000ffff9b7224 */ /* 0x000fe200078e002a */
        /* <DEDUP_REMOVED lines=8> */
[----:B--2---:R-:W-:Y:S01]  /*37340*/  MOV R124, R136 ;  /* 0x00000088007c7202 */ /* 0x004fe20000000f00 */
[----:B------:R-:W-:Y:S01]  /*37350*/  IMAD.MOV.U32 R125, RZ, RZ, R138 ;  /* 0x000000ffff7d7224 */ /* 0x000fe200078e008a */
[----:B------:R-:W-:Y:S01]  /*37360*/  MOV R127, R106 ;  /* 0x0000006a007f7202 */ /* 0x000fe20000000f00 */
[----:B------:R-:W-:Y:S01]  /*37370*/  IMAD.MOV.U32 R126, RZ, RZ, R104 ;  /* 0x000000ffff7e7224 */ /* 0x000fe200078e0068 */
[----:B------:R-:W-:Y:S01]  /*37380*/  MOV R138, R108 ;  /* 0x0000006c008a7202 */ /* 0x000fe20000000f00 */
[----:B------:R-:W-:Y:S01]  /*37390*/  IMAD.MOV.U32 R136, RZ, RZ, R140 ;  /* 0x000000ffff887224 */ /* 0x000fe200078e008c */
[----:B------:R-:W-:Y:S01]  /*373a0*/  MOV R140, R77 ;  /* 0x0000004d008c7202 */ /* 0x000fe20000000f00 */
[----:B------:R-:W2:Y:S01]  /*373b0*/  LDS.128 R120, [R4] ;  /* 0x0000000004787984 */ /* 0x000ea20000000c00 */
[----:B------:R-:W-:Y:S06]  /*373c0*/  BAR.SYNC.DEFER_BLOCKING 0x0 ;  /* 0x0000000000007b1d */ /* 0x000fec0000010000 */
[----:B------:R3:W-:Y:S02]  /*373d0*/  STSM.16.M88.4 [R2], R128 ;  /* 0x0000008002007844 */ /* 0x0007e40000000200 */
[----:B------:R-:W-:Y:S01]  /*373e0*/  BAR.SYNC.DEFER_BLOCKING 0x0 ;  /* 0x0000000000007b1d */ /* 0x000fe20000010000 */
[----:B---3--:R-:W-:Y:S01]  /*373f0*/  IMAD.MOV.U32 R128, RZ, RZ, R137 ;  /* 0x000000ffff807224 */ /* 0x008fe200078e0089 */
[----:B------:R-:W-:Y:S01]  /*37400*/  MOV R129, R139 ;  /* 0x0000008b00817202 */ /* 0x000fe20000000f00 */
[----:B------:R-:W-:-:S02]  /*37410*/  IMAD.MOV.U32 R130, RZ, RZ, R105 ;  /* 0x000000ffff827224 */ /* 0x000fc400078e0069 */
[----:B------:R-:W-:Y:S02]  /*37420*/  IMAD.MOV.U32 R131, RZ, RZ, R107 ;  /* 0x000000ffff837224 */ /* 0x000fe400078e006b */
[----:B------:R-:W-:Y:S01]  /*37430*/  IMAD.MOV.U32 R137, RZ, RZ, R142 ;  /* 0x000000ffff897224 */ /* 0x000fe200078e008e */
[----:B------:R-:W-:Y:S01]  /*37440*/  MOV R142, R45 ;  /* 0x0000002d008e7202 */ /* 0x000fe20000000f00 */
[----:B------:R-:W-:Y:S01]  /*37450*/  IMAD.MOV.U32 R139, RZ, RZ, R110 ;  /* 0x000000ffff8b7224 */ /* 0x000fe200078e006e */
[----:B------:R-:W3:Y:S01]  /*37460*/  LDS.128 R100, [R4] ;  /* 0x0000000004647984 */ /* 0x000ee20000000c00 */
[----:B------:R-:W-:Y:S06]  /*37470*/  BAR.SYNC.DEFER_BLOCKING 0x0 ;  /* 0x0000000000007b1d */ /* 0x000fec0000010000 */
[----:B------:R4:W-:Y:S02]  /*37480*/  STSM.16.M88.4 [R2], R132 ;  /* 0x0000008402007844 */ /* 0x0009e40000000200 */
[----:B------:R-:W-:Y:S01]  /*37490*/  BAR.SYNC.DEFER_BLOCKING 0x0 ;  /* 0x0000000000007b1d */ /* 0x000fe20000010000 */
[----:B----4-:R-:W-:Y:S01]  /*374a0*/  MOV R132, R73 ;  /* 0x0000004900847202 */ /* 0x010fe20000000f00 */
[----:B------:R-:W-:Y:S01]  /*374b0*/  IMAD.MOV.U32 R133, RZ, RZ, R75 ;  /* 0x000000ffff857224 */ /* 0x000fe200078e004b */
[----:B------:R-:W-:Y:S01]  /*374c0*/  MOV R135, R43 ;  /* 0x0000002b00877202 */ /* 0x000fe20000000f00 */
[----:B------:R-:W-:-:S02]  /*374d0*/  IMAD.MOV.U32 R134, RZ, RZ, R41 ;  /* 0x000000ffff867224 */ /* 0x000fc400078e0029 */
[----:B------:R-:W4:Y:S02]  /*374e0*/  LDS.128 R68, [R4] ;  /* 0x0000000004447984 */ /* 0x000f240000000c00 */
[----:B------:R-:W-:Y:S06]  /*374f0*/  BAR.SYNC.DEFER_BLOCKING 0x0 ;  /* 0x0000000000007b1d */ /* 0x000fec0000010000 */
[----:B------:R-:W-:Y:S02]  /*37500*/  STSM.16.M88.4 [R2], R124 ;  /* 0x0000007c02007844 */ /* 0x000fe40000000200 */
[----:B------:R-:W-:Y:S06]  /*37510*/  BAR.SYNC.DEFER_BLOCKING 0x0 ;  /* 0x0000000000007b1d */ /* 0x000fec0000010000 */
[----:B------:R-:W4:Y:S02]  /*37520*/  LDS.128 R36, [R4] ;  /* 0x0000000004247984 */ /* 0x000f240000000c00 */
[----:B------:R-:W-:Y:S06]  /*37530*/  BAR.SYNC.DEFER_BLOCKING 0x0 ;  /* 0x0000000000007b1d */ /* 0x000fec0000010000 */
[----:B------:R1:W-:Y:S02]  /*37540*/  STSM.16.M88.4 [R2], R152 ;  /* 0x0000009802007844 */ /* 0x0003e40000000200 */
[----:B------:R-:W-:Y:S01]  /*37550*/  BAR.SYNC.DEFER_BLOCKING 0x0 ;  /* 0x0000000000007b1d */ /* 0x000fe20000010000 */
[----:B-1----:R-:W-:Y:S01]  /*37560*/  MOV R152, R76 ;  /* 0x0000004c00987202 */ /* 0x002fe20000000f00 */
[----:B------:R-:W-:Y:S01]  /*37570*/  IMAD.MOV.U32 R153, RZ, RZ, R78 ;  /* 0x000000ffff997224 */ /* 0x000fe200078e004e */
[----:B------:R-:W-:Y:S01]  /*37580*/  MOV R154, R44 ;  /* 0x0000002c009a7202 */ /* 0x000fe20000000f00 */
[----:B------:R-:W-:-:S02]  /*37590*/  IMAD.MOV.U32 R155, RZ, RZ, R46 ;  /* 0x000000ffff9b7224 */ /* 0x000fc400078e002e */
        /* <DEDUP_REMOVED lines=11> */
[----:B------:R-:W-:-:S02]  /*37650*/  IMAD.MOV.U32 R135, RZ, RZ, R111 ;  /* 0x000000ffff877224 */ /* 0x000fc400078e006f */
        /* <DEDUP_REMOVED lines=9> */
[----:B------:R-:W-:Y:S01]  /*376f0*/  IMAD.MOV.U32 R139, RZ, RZ, R114 ;  /* 0x000000ffff8b7224 */ /* 0x000fe200078e0072 */
[----:B------:R-:W-:Y:S01]  /*37700*/  MOV R144, R148 ;  /* 0x0000009400907202 */ /* 0x000fe20000000f00 */
[----:B------:R-:W-:Y:S01]  /*37710*/  IMAD.MOV.U32 R148, RZ, RZ, R85 ;  /* 0x000000ffff947224 */ /* 0x000fe200078e0055 */
[----:B------:R-:W-:Y:S01]  /*37720*/  MOV R146, R116 ;  /* 0x0000007400927202 */ /* 0x000fe20000000f00 */
        /* <DEDUP_REMOVED lines=20> */
[----:B------:R-:W-:Y:S02]  /*37870*/  IMAD.MOV.U32 R145, RZ, RZ, R150 ;  /* 0x000000ffff917224 */ /* 0x000fe400078e0096 */
[----:B------:R-:W-:Y:S02]  /*37880*/  IMAD.MOV.U32 R147, RZ, RZ, R118 ;  /* 0x000000ffff937224 */ /* 0x000fe400078e0076 */
[----:B------:R-:W-:Y:S01]  /*37890*/  IMAD.MOV.U32 R150, RZ, RZ, R53 ;  /* 0x000000ffff967224 */ /* 0x000fe200078e0035 */
[----:B------:R-:W1:Y:S01]  /*378a0*/  LDS.128 R76, [R4] ;  /* 0x00000000044c7984 */ /* 0x000e620000000c00 */
[----:B------:R-:W-:Y:S06]  /*378b0*/  BAR.SYNC.DEFER_BLOCKING 0x0 ;  /* 0x0000000000007b1d */ /* 0x000fec0000010000 */
[----:B------:R2:W-:Y:S02]  /*378c0*/  STSM.16.M88.4 [R2], R136 ;  /* 0x0000008802007844 */ /* 0x0005e40000000200 */
[----:B------:R-:W-:Y:S01]  /*378d0*/  BAR.SYNC.DEFER_BLOCKING 0x0 ;  /* 0x0000000000007b1d */ /* 0x000fe20000010000 */
[----:B--2---:R-:W-:Y:S01]  /*378e0*/  MOV R136, R81 ;  /* 0x0000005100887202 */ /* 0x004fe20000000f00 */
[----:B------:R-:W-:Y:S01]  /*378f0*/  IMAD.MOV.U32 R137, RZ, RZ, R83 ;  /* 0x000000ffff897224 */ /* 0x000fe200078e0053 */
[----:B------:R-:W-:Y:S01]  /*37900*/  MOV R138, R49 ;  /* 0x00000031008a7202 */ /* 0x000fe20000000f00 */
[----:B------:R-:W-:-:S02]  /*37910*/  IMAD.MOV.U32 R139, RZ, RZ, R51 ;  /* 0x000000ffff8b7224 */ /* 0x000fc400078e0033 */
[----:B------:R-:W2:Y:S02]  /*37920*/  LDS.128 R44, [R4] ;  /* 0x00000000042c7984 */ /* 0x000ea40000000c00 */
[----:B------:R-:W-:Y:S06]  /*37930*/  BAR.SYNC.DEFER_BLOCKING 0x0 ;  /* 0x0000000000007b1d */ /* 0x000fec0000010000 */
[----:B------:R-:W-:Y:S02]  /*37940*/  STSM.16.M88.4 [R2], R152 ;  /* 0x0000009802007844 */ /* 0x000fe40000000200 */
[----:B------:R-:W-:Y:S06]  /*37950*/  BAR.SYNC.DEFER_BLOCKING 0x0 ;  /* 0x0000000000007b1d */ /* 0x000fec0000010000 */
[----:B------:R-:W2:Y:S02]  /*37960*/  LDS.128 R112, [R4] ;  /* 0x0000000004707984 */ /* 0x000ea40000000c00 */
[----:B------:R-:W-:Y:S06]  /*37970*/  BAR.SYNC.DEFER_BLOCKING 0x0 ;  /* 0x0000000000007b1d */ /* 0x000fec0000010000 */
[----:B------:R3:W-:Y:S02]  /*37980*/  STSM.16.M88.4 [R2], R140 ;  /* 0x0000008c02007844 */ /* 0x0007e40000000200 */
[----:B------:R-:W-:Y:S01]  /*37990*/  BAR.SYNC.DEFER_BLOCKING 0x0 ;  /* 0x0000000000007b1d */ /* 0x000fe20000010000 */
[----:B---3--:R-:W-:Y:S01]  /*379a0*/  MOV R140, R84 ;  /* 0x00000054008c7202 */ /* 0x008fe20000000f00 */
[----:B------:R-:W-:Y:S01]  /*379b0*/  IMAD.MOV.U32 R141, RZ, RZ, R86 ;  /* 0x000000ffff8d7224 */ /* 0x000fe200078e0056 */
[----:B------:R-:W-:Y:S01]  /*379c0*/  MOV R142, R52 ;  /* 0x00000034008e7202 */ /* 0x000fe20000000f00 */
[----:B------:R-:W-:Y:S01]  /*379d0*/  IMAD.MOV.U32 R143, RZ, RZ, R54 ;  /* 0x000000ffff8f7224 */ /* 0x000fe200078e0036 */
[----:B------:R-:W-:-:S02]  /*379e0*/  LEA R52, R6, R7, 0x7 ;  /* 0x0000000706347211 */ /* 0x000fc400078e38ff */
[----:B------:R-:W-:-:S04]  /*379f0*/  LEA R6, P6, R7, UR4, 0x2 ;  /* 0x0000000407067c11 */ /* 0x000fc8000f8c10ff */
[----:B------:R-:W-:Y:S01]  /*37a00*/  LEA.HI.X.SX32 R7, R7, UR5, 0x2, P6 ;  /* 0x0000000507077c11 */ /* 0x000fe2000b0f16ff */
[----:B------:R-:W3:Y:S01]  /*37a10*/  LDS.128 R132, [R4] ;  /* 0x0000000004847984 */ /* 0x000ee20000000c00 */
[----:B------:R-:W-:Y:S06]  /*37a20*/  BAR.SYNC.DEFER_BLOCKING 0x0 ;  /* 0x0000000000007b1d */ /* 0x000fec0000010000 */
[----:B------:R4:W-:Y:S02]  /*37a30*/  STSM.16.M88.4 [R2], R136 ;  /* 0x0000008802007844 */ /* 0x0009e40000000200 */
[----:B------:R-:W-:Y:S01]  /*37a40*/  BAR.SYNC.DEFER_BLOCKING 0x0 ;  /* 0x0000000000007b1d */ /* 0x000fe20000010000 */
[----:B----4-:R-:W-:-:S05]  /*37a50*/  LEA R136, P6, R52, UR4, 0x2 ;  /* 0x0000000434887c11 */ /* 0x010fca000f8c10ff */
[----:B------:R-:W-:Y:S02]  /*37a60*/  ULDC UR4, c[0x0][0x248] ;  /* 0x0000920000047ab9 */ /* 0x000fe40000000800 */
[----:B------:R-:W-:Y:S01]  /*37a70*/  IMAD R139, R0, UR4, RZ ;  /* 0x00000004008b7c24 */ /* 0x000fe2000f8e02ff */
[----:B------:R-:W-:Y:S02]  /*37a80*/  LEA.HI.X.SX32 R137, R52, UR5, 0x2, P6 ;  /* 0x0000000534897c11 */ /* 0x000fe4000b0f16ff */
[-C--:B------:R-:W-:Y:S01]  /*37a90*/  ISETP.LT.AND P6, PT, R3, R188.reuse, !P3 ;  /* 0x000000bc0300720c */ /* 0x080fe20005fc1270 */
[----:B------:R-:W-:Y:S01]  /*37aa0*/  IMAD.WIDE R84, R139, 0x4, R6 ;  /* 0x000000048b547825 */ /* 0x000fe200078e0206 */
[----:B------:R-:W-:Y:S01]  /*37ab0*/  ISETP.LT.AND P3, PT, R5, R188, !P3 ;  /* 0x000000bc0500720c */ /* 0x000fe20005f61270 */
[----:B------:R-:W4:Y:S01]  /*37ac0*/  LDS.128 R80, [R4] ;  /* 0x0000000004507984 */ /* 0x000f220000000c00 */
[----:B------:R-:W-:Y:S06]  /*37ad0*/  BAR.SYNC.DEFER_BLOCKING 0x0 ;  /* 0x0000000000007b1d */ /* 0x000fec0000010000 */
[----:B------:R1:W-:Y:S02]  /*37ae0*/  STSM.16.M88.4 [R2], R144 ;  /* 0x0000009002007844 */ /* 0x0003e40000000200 */
[----:B------:R-:W-:Y:S01]  /*37af0*/  BAR.SYNC.DEFER_BLOCKING 0x0 ;  /* 0x0000000000007b1d */ /* 0x000fe20000010000 */
[----:B-1----:R-:W-:Y:S01]  /*37b00*/  IMAD.MOV.U32 R146, RZ, RZ, R117 ;  /* 0x000000ffff927224 */ /* 0x002fe200078e0075 */
[----:B------:R-:W-:Y:S01]  /*37b10*/  MOV R147, R119 ;  /* 0x0000007700937202 */ /* 0x000fe20000000f00 */
[----:B------:R-:W-:Y:S01]  /*37b20*/  IMAD.MOV.U32 R144, RZ, RZ, R149 ;  /* 0x000000ffff907224 */ /* 0x000fe200078e0095 */
[----:B------:R-:W-:-:S02]  /*37b30*/  MOV R145, R151 ;  /* 0x0000009700917202 */ /* 0x000fc40000000f00 */
[----:B------:R-:W-:Y:S02]  /*37b40*/  MOV R151, R55 ;  /* 0x0000003700977202 */ /* 0x000fe40000000f00 */
[----:B------:R-:W-:Y:S01]  /*37b50*/  MOV R149, R87 ;  /* 0x0000005700957202 */ /* 0x000fe20000000f00 */
[C---:B------:R-:W-:Y:S01]  /*37b60*/  IMAD.WIDE R86, R139.reuse, 0x4, R136 ;  /* 0x000000048b567825 */ /* 0x040fe200078e0288 */
[----:B------:R-:W1:Y:S01]  /*37b70*/  LDS.128 R48, [R4] ;  /* 0x0000000004307984 */ /* 0x000e620000000c00 */
[----:B------:R-:W-:Y:S06]  /*37b80*/  BAR.SYNC.DEFER_BLOCKING 0x0 ;  /* 0x0000000000007b1d */ /* 0x000fec0000010000 */
[----:B------:R2:W-:Y:S02]  /*37b90*/  STSM.16.M88.4 [R2], R140 ;  /* 0x0000008c02007844 */ /* 0x0005e40000000200 */
[----:B------:R-:W-:Y:S01]  /*37ba0*/  BAR.SYNC.DEFER_BLOCKING 0x0 ;  /* 0x0000000000007b1d */ /* 0x000fe20000010000 */
[----:B--2---:R-:W-:Y:S01]  /*37bb0*/  VIADD R143, R139, UR4 ;  /* 0x000000048b8f7c36 */ /* 0x004fe20008000000 */
[----:B------:R-:W-:-:S03]  /*37bc0*/  IADD3 R142, R0, 0x4, RZ ;  /* 0x00000004008e7810 */ /* 0x000fc60007ffe0ff */
[----:B------:R-:W-:-:S04]  /*37bd0*/  IMAD.WIDE R138, R143, 0x4, R6 ;  /* 0x000000048f8a7825 */ /* 0x000fc800078e0206 */
[C---:B------:R-:W-:Y:S01]  /*37be0*/  IMAD.WIDE R140, R143.reuse, 0x4, R136 ;  /* 0x000000048f8c7825 */ /* 0x040fe200078e0288 */
[----:B------:R-:W2:Y:S03]  /*37bf0*/  LDS.128 R116, [R4] ;  /* 0x0000000004747984 */ /* 0x000ea60000000c00 */
[----:B------:R-:W-:Y:S01]  /*37c00*/  VIADD R143, R143, UR4 ;  /* 0x000000048f8f7c36 */ /* 0x000fe20008000000 */
[----:B------:R-:W-:Y:S06]  /*37c10*/  BAR.SYNC.DEFER_BLOCKING 0x0 ;  /* 0x0000000000007b1d */ /* 0x000fec0000010000 */
[----:B------:R-:W-:Y:S02]  /*37c20*/  STSM.16.M88.4 [R2], R144 ;  /* 0x0000009002007844 */ /* 0x000fe40000000200 */
[----:B------:R-:W-:Y:S06]  /*37c30*/  BAR.SYNC.DEFER_BLOCKING 0x0 ;  /* 0x0000000000007b1d */ /* 0x000fec0000010000 */
[----:B------:R-:W2:Y:S02]  /*37c40*/  LDS.128 R52, [R4] ;  /* 0x0000000004347984 */ /* 0x000ea40000000c00 */
[----:B------:R-:W-:Y:S06]  /*37c50*/  BAR.SYNC.DEFER_BLOCKING 0x0 ;  /* 0x0000000000007b1d */ /* 0x000fec0000010000 */
[----:B------:R3:W-:Y:S02]  /*37c60*/  STSM.16.M88.4 [R2], R148 ;  /* 0x0000009402007844 */ /* 0x0007e40000000200 */
[----:B------:R-:W-:Y:S01]  /*37c70*/  BAR.SYNC.DEFER_BLOCKING 0x0 ;  /* 0x0000000000007b1d */ /* 0x000fe20000010000 */
[----:B---3--:R-:W-:-:S05]  /*37c80*/  IADD3 R2, R0, 0x5, RZ ;  /* 0x0000000500027810 */ /* 0x008fca0007ffe0ff */
[----:B------:R3:W-:Y:S01]  /*37c90*/  @P2 STG.E desc[UR8][R84.64], R8 ;  /* 0x0000000854002986 */ /* 0x0007e2000c101908 */
[----:B------:R-:W-:-:S03]  /*37ca0*/  ISETP.GE.AND P2, PT, R142, R189, PT ;  /* 0x000000bd8e00720c */ /* 0x000fc60003f46270 */
[----:B------:R4:W-:Y:S01]  /*37cb0*/  @P5 STG.E desc[UR8][R86.64], R12 ;  /* 0x0000000c56005986 */ /* 0x0009e2000c101908 */
[-C--:B------:R-:W-:Y:S02]  /*37cc0*/  ISETP.LT.AND P5, PT, R3, R188.reuse, !P1 ;  /* 0x000000bc0300720c */ /* 0x080fe40004fa1270 */
[-C--:B------:R-:W-:Y:S01]  /*37cd0*/  ISETP.LT.AND P1, PT, R5, R188.reuse, !P1 ;  /* 0x000000bc0500720c */ /* 0x080fe20004f21270 */
[----:B------:R1:W-:Y:S01]  /*37ce0*/  @P6 STG.E desc[UR8][R138.64], R24 ;  /* 0x000000188a006986 */ /* 0x0003e2000c101908 */
[-C--:B------:R-:W-:Y:S02]  /*37cf0*/  ISETP.LT.AND P6, PT, R3, R188.reuse, !P4 ;  /* 0x000000bc0300720c */ /* 0x080fe400067c1270 */
[----:B------:R-:W-:Y:S01]  /*37d00*/  ISETP.LT.AND P4, PT, R5, R188, !P4 ;  /* 0x000000bc0500720c */ /* 0x000fe20006781270 */
[----:B---3--:R-:W-:Y:S01]  /*37d10*/  IMAD.WIDE R84, R143, 0x4, R6 ;  /* 0x000000048f547825 */ /* 0x008fe200078e0206 */
[----:B------:R3:W-:Y:S01]  /*37d20*/  @P3 STG.E desc[UR8][R140.64], R20 ;  /* 0x000000148c003986 */ /* 0x0007e2000c101908 */
[----:B------:R-:W-:-:S02]  /*37d30*/  ISETP.GE.AND P3, PT, R2, R189, PT ;  /* 0x000000bd0200720c */ /* 0x000fc40003f66270 */
[----:B----4-:R-:W-:Y:S01]  /*37d40*/  IMAD.WIDE R86, R143, 0x4, R136 ;  /* 0x000000048f567825 */ /* 0x010fe200078e0288 */
[----:B------:R-:W-:Y:S01]  /*37d50*/  IADD3 R2, R0, 0x6, RZ ;  /* 0x0000000600027810 */ /* 0x000fe20007ffe0ff */
[----:B------:R4:W-:Y:S01]  /*37d60*/  @P5 STG.E desc[UR8][R84.64], R9 ;  /* 0x0000000954005986 */ /* 0x0009e2000c101908 */
[-C--:B------:R-:W-:Y:S01]  /*37d70*/  ISETP.LT.AND P5, PT, R3, R188.reuse, !P2 ;  /* 0x000000bc0300720c */ /* 0x080fe200057a1270 */
[----:B------:R-:W-:Y:S01]  /*37d80*/  VIADD R143, R143, UR4 ;  /* 0x000000048f8f7c36 */ /* 0x000fe20008000000 */
[----:B------:R-:W-:Y:S01]  /*37d90*/  ISETP.LT.AND P2, PT, R5, R188, !P2 ;  /* 0x000000bc0500720c */ /* 0x000fe20005741270 */
[----:B------:R2:W-:Y:S01]  /*37da0*/  @P1 STG.E desc[UR8][R86.64], R13 ;  /* 0x0000000d56001986 */ /* 0x0005e2000c101908 */
[----:B------:R-:W-:Y:S01]  /*37db0*/  ISETP.GE.AND P1, PT, R2, R189, PT ;  /* 0x000000bd0200720c */ /* 0x000fe20003f26270 */
[----:B-1----:R-:W-:Y:S01]  /*37dc0*/  IMAD.WIDE R138, R143, 0x4, R6 ;  /* 0x000000048f8a7825 */ /* 0x002fe200078e0206 */
[----:B------:R-:W-:-:S03]  /*37dd0*/  IADD3 R2, R0, 0x7, RZ ;  /* 0x0000000700027810 */ /* 0x000fc60007ffe0ff */
[----:B---3--:R-:W-:Y:S01]  /*37de0*/  IMAD.WIDE R140, R143, 0x4, R136 ;  /* 0x000000048f8c7825 */ /* 0x008fe200078e0288 */
[----:B------:R-:W-:Y:S01]  /*37df0*/  @P6 STG.E desc[UR8][R138.64], R25 ;  /* 0x000000198a006986 */ /* 0x000fe2000c101908 */
[-C--:B------:R-:W-:Y:S02]  /*37e00*/  ISETP.LT.AND P6, PT, R3, R188.reuse, !P3 ;  /* 0x000000bc0300720c */ /* 0x080fe40005fc1270 */
[----:B------:R-:W-:Y:S01]  /*37e10*/  VIADD R143, R143, UR4 ;  /* 0x000000048f8f7c36 */ /* 0x000fe20008000000 */
[----:B------:R1:W-:Y:S01]  /*37e20*/  @P4 STG.E desc[UR8][R140.64], R21 ;  /* 0x000000158c004986 */ /* 0x0003e2000c101908 */
[-C--:B------:R-:W-:Y:S02]  /*37e30*/  ISETP.LT.AND P3, PT, R5, R188.reuse, !P3 ;  /* 0x000000bc0500720c */ /* 0x080fe40005f61270 */
[C---:B----4-:R-:W-:Y:S01]  /*37e40*/  IMAD.WIDE R8, R143.reuse, 0x4, R6 ;  /* 0x000000048f087825 */ /* 0x050fe200078e0206 */
[----:B------:R-:W-:Y:S02]  /*37e50*/  ISETP.GE.AND P4, PT, R2, R189, PT ;  /* 0x000000bd0200720c */ /* 0x000fe40003f86270 */
[----:B------:R-:W-:Y:S01]  /*37e60*/  IADD3 R2, R0, 0x8, RZ ;  /* 0x0000000800027810 */ /* 0x000fe20007ffe0ff */
[----:B--2---:R-:W-:Y:S01]  /*37e70*/  IMAD.WIDE R12, R143, 0x4, R136 ;  /* 0x000000048f0c7825 */ /* 0x004fe200078e0288 */
[----:B------:R2:W-:Y:S01]  /*37e80*/  @P5 STG.E desc[UR8][R8.64], R10 ;  /* 0x0000000a08005986 */ /* 0x0005e2000c101908 */
[----:B------:R-:W-:-:S02]  /*37e90*/  ISETP.LT.AND P5, PT, R3, R188, !P1 ;  /* 0x000000bc0300720c */ /* 0x000fc40004fa1270 */
[----:B------:R-:W-:Y:S01]  /*37ea0*/  VIADD R143, R143, UR4 ;  /* 0x000000048f8f7c36 */ /* 0x000fe20008000000 */
[----:B------:R3:W-:Y:S01]  /*37eb0*/  @P2 STG.E desc[UR8][R12.64], R14 ;  /* 0x0000000e0c002986 */ /* 0x0007e2000c101908 */
[-C--:B------:R-:W-:Y:S02]  /*37ec0*/  ISETP.LT.AND P1, PT, R5, R188.reuse, !P1 ;  /* 0x000000bc0500720c */ /* 0x080fe40004f21270 */
[C---:B-1----:R-:W-:Y:S01]  /*37ed0*/  IMAD.WIDE R20, R143.reuse, 0x4, R6 ;  /* 0x000000048f147825 */ /* 0x042fe200078e0206 */
[----:B------:R-:W-:Y:S02]  /*37ee0*/  ISETP.GE.AND P2, PT, R2, R189, PT ;  /* 0x000000bd0200720c */ /* 0x000fe40003f46270 */
[----:B------:R-:W-:Y:S01]  /*37ef0*/  IADD3 R2, R0, 0x9, RZ ;  /* 0x0000000900027810 */ /* 0x000fe20007ffe0ff */
[----:B------:R-:W-:Y:S01]  /*37f00*/  IMAD.WIDE R24, R143, 0x4, R136 ;  /* 0x000000048f187825 */ /* 0x000fe200078e0288 */
[----:B------:R1:W-:Y:S01]  /*37f10*/  @P6 STG.E desc[UR8][R20.64], R26 ;  /* 0x0000001a14006986 */ /* 0x0003e2000c101908 */
[----:B------:R-:W-:-:S02]  /*37f20*/  ISETP.LT.AND P6, PT, R3, R188, !P4 ;  /* 0x000000bc0300720c */ /* 0x000fc400067c1270 */
[----:B------:R-:W-:Y:S01]  /*37f30*/  VIADD R143, R143, UR4 ;  /* 0x000000048f8f7c36 */ /* 0x000fe20008000000 */
[----:B------:R4:W-:Y:S01]  /*37f40*/  @P3 STG.E desc[UR8][R24.64], R22 ;  /* 0x0000001618003986 */ /* 0x0009e2000c101908 */
[-C--:B------:R-:W-:Y:S02]  /*37f50*/  ISETP.LT.AND P4, PT, R5, R188.reuse, !P4 ;  /* 0x000000bc0500720c */ /* 0x080fe40006781270 */
[C---:B--2---:R-:W-:Y:S01]  /*37f60*/  IMAD.WIDE R8, R143.reuse, 0x4, R6 ;  /* 0x000000048f087825 */ /* 0x044fe200078e0206 */
[----:B------:R-:W-:Y:S02]  /*37f70*/  ISETP.GE.AND P3, PT, R2, R189, PT ;  /* 0x000000bd0200720c */ /* 0x000fe40003f66270 */
[----:B------:R-:W-:Y:S01]  /*37f80*/  IADD3 R2, R0, 0xa, RZ ;  /* 0x0000000a00027810 */ /* 0x000fe20007ffe0ff */
[----:B---3--:R-:W-:Y:S01]  /*37f90*/  IMAD.WIDE R12, R143, 0x4, R136 ;  /* 0x000000048f0c7825 */ /* 0x008fe200078e0288 */
        /* <DEDUP_REMOVED lines=8> */
[----:B----4-:R-:W-:Y:S01]  /*38020*/  IMAD.WIDE R24, R143, 0x4, R136 ;  /* 0x000000048f187825 */ /* 0x010fe200078e0288 */
[----:B------:R-:W-:Y:S01]  /*38030*/  @P6 STG.E desc[UR8][R20.64], R27 ;  /* 0x0000001b14006986 */ /* 0x000fe2000c101908 */
[----:B------:R-:W-:-:S02]  /*38040*/  ISETP.LT.AND P6, PT, R3, R188, !P3 ;  /* 0x000000bc0300720c */ /* 0x000fc40005fc1270 */
[----:B------:R-:W-:Y:S01]  /*38050*/  VIADD R143, R143, UR4 ;  /* 0x000000048f8f7c36 */ /* 0x000fe20008000000 */
[----:B------:R-:W-:Y:S01]  /*38060*/  @P4 STG.E desc[UR8][R24.64], R23 ;  /* 0x0000001718004986 */ /* 0x000fe2000c101908 */
[-C--:B------:R-:W-:Y:S02]  /*38070*/  ISETP.LT.AND P3, PT, R5, R188.reuse, !P3 ;  /* 0x000000bc0500720c */ /* 0x080fe40005f61270 */
[C---:B--2---:R-:W-:Y:S01]  /*38080*/  IMAD.WIDE R8, R143.reuse, 0x4, R6 ;  /* 0x000000048f087825 */ /* 0x044fe200078e0206 */
[-C--:B------:R-:W-:Y:S01]  /*38090*/  ISETP.GE.AND P4, PT, R2, R189.reuse, PT ;  /* 0x000000bd0200720c */ /* 0x080fe20003f86270 */
[----:B------:R-:W1:Y:S01]  /*380a0*/  LDS.128 R24, [R4] ;  /* 0x0000000004187984 */ /* 0x000e620000000c00 */
[----:B------:R-:W-:Y:S01]  /*380b0*/  IADD3 R2, R0, 0xc, RZ ;  /* 0x0000000c00027810 */ /* 0x000fe20007ffe0ff */
[----:B------:R-:W-:Y:S02]  /*380c0*/  IMAD.WIDE R10, R143, 0x4, R136 ;  /* 0x000000048f0a7825 */ /* 0x000fe400078e0288 */
[----:B------:R2:W-:Y:S01]  /*380d0*/  @P5 STG.E desc[UR8][R8.64], R16 ;  /* 0x0000001008005986 */ /* 0x0005e2000c101908 */
[-C--:B------:R-:W-:Y:S01]  /*380e0*/  ISETP.LT.AND P5, PT, R3, R188.reuse, !P1 ;  /* 0x000000bc0300720c */ /* 0x080fe20004fa1270 */
[----:B------:R-:W-:Y:S01]  /*380f0*/  VIADD R143, R143, UR4 ;  /* 0x000000048f8f7c36 */ /* 0x000fe20008000000 */
[----:B------:R-:W-:Y:S01]  /*38100*/  ISETP.LT.AND P1, PT, R5, R188, !P1 ;  /* 0x000000bc0500720c */ /* 0x000fe20004f21270 */
[----:B------:R4:W-:Y:S01]  /*38110*/  @P2 STG.E desc[UR8][R10.64], R88 ;  /* 0x000000580a002986 */ /* 0x0009e2000c101908 */
[----:B------:R-:W-:Y:S01]  /*38120*/  ISETP.GE.AND P2, PT, R2, R189, PT ;  /* 0x000000bd0200720c */ /* 0x000fe20003f46270 */
[----:B---3--:R-:W-:Y:S01]  /*38130*/  IMAD.WIDE R12, R143, 0x4, R6 ;  /* 0x000000048f0c7825 */ /* 0x008fe200078e0206 */
[----:B------:R-:W-:-:S03]  /*38140*/  IADD3 R2, R0, 0xd, RZ ;  /* 0x0000000d00027810 */ /* 0x000fc60007ffe0ff */
[----:B------:R-:W-:Y:S01]  /*38150*/  IMAD.WIDE R14, R143, 0x4, R136 ;  /* 0x000000048f0e7825 */ /* 0x000fe200078e0288 */
[----:B------:R3:W-:Y:S01]  /*38160*/  @P6 STG.E desc[UR8][R12.64], R60 ;  /* 0x0000003c0c006986 */ /* 0x0007e2000c101908 */
[-C--:B------:R-:W-:Y:S02]  /*38170*/  ISETP.LT.AND P6, PT, R3, R188.reuse, !P4 ;  /* 0x000000bc0300720c */ /* 0x080fe400067c1270 */
[----:B------:R-:W-:Y:S01]  /*38180*/  VIADD R143, R143, UR4 ;  /* 0x000000048f8f7c36 */ /* 0x000fe20008000000 */
[----:B------:R3:W-:Y:S01]  /*38190*/  @P3 STG.E desc[UR8][R14.64], R56 ;  /* 0x000000380e003986 */ /* 0x0007e2000c101908 */
[-C--:B------:R-:W-:Y:S02]  /*381a0*/  ISETP.LT.AND P4, PT, R5, R188.reuse, !P4 ;  /* 0x000000bc0500720c */ /* 0x080fe40006781270 */
[C---:B--2---:R-:W-:Y:S01]  /*381b0*/  IMAD.WIDE R8, R143.reuse, 0x4, R6 ;  /* 0x000000048f087825 */ /* 0x044fe200078e0206 */
[----:B------:R-:W-:Y:S02]  /*381c0*/  ISETP.GE.AND P3, PT, R2, R189, PT ;  /* 0x000000bd0200720c */ /* 0x000fe40003f66270 */
[----:B------:R-:W-:Y:S01]  /*381d0*/  IADD3 R2, R0, 0xe, RZ ;  /* 0x0000000e00027810 */ /* 0x000fe20007ffe0ff */
[----:B----4-:R-:W-:Y:S01]  /*381e0*/  IMAD.WIDE R10, R143, 0x4, R136 ;  /* 0x000000048f0a7825 */ /* 0x010fe200078e0288 */
[----:B------:R2:W-:Y:S01]  /*381f0*/  @P5 STG.E desc[UR8][R8.64], R17 ;  /* 0x0000001108005986 */ /* 0x0005e2000c101908 */
[----:B------:R-:W-:-:S02]  /*38200*/  ISETP.LT.AND P5, PT, R3, R188, !P2 ;  /* 0x000000bc0300720c */ /* 0x000fc400057a1270 */
[----:B------:R-:W-:Y:S01]  /*38210*/  VIADD R143, R143, UR4 ;  /* 0x000000048f8f7c36 */ /* 0x000fe20008000000 */
[----:B------:R4:W-:Y:S01]  /*38220*/  @P1 STG.E desc[UR8][R10.64], R89 ;  /* 0x000000590a001986 */ /* 0x0009e2000c101908 */
[-C--:B------:R-:W-:Y:S02]  /*38230*/  ISETP.LT.AND P2, PT, R5, R188.reuse, !P2 ;  /* 0x000000bc0500720c */ /* 0x080fe40005741270 */
[C---:B---3--:R-:W-:Y:S01]  /*38240*/  IMAD.WIDE R12, R143.reuse, 0x4, R6 ;  /* 0x000000048f0c7825 */ /* 0x048fe200078e0206 */
        /* <DEDUP_REMOVED lines=20> */
[----:B-1----:R-:W-:Y:S01]  /*38390*/  IMAD.WIDE R14, R143, 0x4, R136 ;  /* 0x000000048f0e7825 */ /* 0x002fe200078e0288 */
        /* <DEDUP_REMOVED lines=147> */
[----:B------:R-:W-:Y:S01]  /*38cd0*/  ISETP.LT.AND P4, PT, R5, R188, !P4 ;  /* 0x000000bc0500720c */ /* 0x000fe20006781270 */
[----:B------:R3:W-:Y:S01]  /*38ce0*/  @P3 STG.E desc[UR8][R14.64], R70 ;  /* 0x000000460e003986 */ /* 0x0007e2000c101908 */
[----:B------:R-:W-:Y:S01]  /*38cf0*/  ISETP.GE.AND P3, PT, R2, R189, PT ;  /* 0x000000bd0200720c */ /* 0x000fe20003f66270 */
[----:B--2---:R-:W-:Y:S01]  /*38d00*/  IMAD.WIDE R8, R143, 0x4, R6 ;  /* 0x000000048f087825 */ /* 0x004fe200078e0206 */
[----:B------:R-:W-:-:S03]  /*38d10*/  IADD3 R2, R0, 0x22, RZ ;  /* 0x0000002200027810 */ /* 0x000fc60007ffe0ff */
[----:B----4-:R-:W-:Y:S01]  /*38d20*/  IMAD.WIDE R10, R143, 0x4, R136 ;  /* 0x000000048f0a7825 */ /* 0x010fe200078e0288 */
[----:B------:R2:W-:Y:S01]  /*38d30*/  @P5 STG.E desc[UR8][R8.64], R35 ;  /* 0x0000002308005986 */ /* 0x0005e2000c101908 */
[-C--:B------:R-:W-:Y:S02]  /*38d40*/  ISETP.LT.AND P5, PT, R3, R188.reuse, !P2 ;  /* 0x000000bc0300720c */ /* 0x080fe400057a1270 */
[----:B------:R-:W-:Y:S01]  /*38d50*/  VIADD R143, R143, UR4 ;  /* 0x000000048f8f7c36 */ /* 0x000fe20008000000 */
[----:B------:R-:W-:Y:S01]  /*38d60*/  ISETP.LT.AND P2, PT, R5, R188, !P2 ;  /* 0x000000bc0500720c */ /* 0x000fe20005741270 */
[----:B------:R4:W-:Y:S01]  /*38d70*/  @P1 STG.E desc[UR8][R10.64], R123 ;  /* 0x0000007b0a001986 */ /* 0x0009e2000c101908 */
[----:B------:R-:W-:Y:S01]  /*38d80*/  ISETP.GE.AND P1, PT, R2, R189, PT ;  /* 0x000000bd0200720c */ /* 0x000fe20003f26270 */
[----:B-1----:R-:W-:Y:S01]  /*38d90*/  IMAD.WIDE R12, R143, 0x4, R6 ;  /* 0x000000048f0c7825 */ /* 0x002fe200078e0206 */
[----:B------:R-:W-:-:S03]  /*38da0*/  IADD3 R2, R0, 0x23, RZ ;  /* 0x0000002300027810 */ /* 0x000fc60007ffe0ff */
[----:B---3--:R-:W-:Y:S01]  /*38db0*/  IMAD.WIDE R14, R143, 0x4, R136 ;  /* 0x000000048f0e7825 */ /* 0x008fe200078e0288 */
        /* <DEDUP_REMOVED lines=186> */
[-C--:B------:R-:W-:Y:S02]  /*39960*/  ISETP.GE.AND P3, PT, R2, R189.reuse, PT ;  /* 0x000000bd0200720c */ /* 0x080fe40003f66270 */
[----:B------:R-:W-:Y:S01]  /*39970*/  IADD3 R2, R0, 0x38, RZ ;  /* 0x0000003800027810 */ /* 0x000fe20007ffe0ff */
[C---:B----4-:R-:W-:Y:S01]  /*39980*/  IMAD.WIDE R10, R143.reuse, 0x4, R136 ;  /* 0x000000048f0a7825 */ /* 0x050fe200078e0288 */
[----:B------:R2:W-:Y:S02]  /*39990*/  @P2 STG.E desc[UR8][R8.64], R46 ;  /* 0x0000002e08002986 */ /* 0x0005e4000c101908 */
[----:B------:R-:W-:Y:S01]  /*399a0*/  ISETP.GE.AND P2, PT, R2, R189, PT ;  /* 0x000000bd0200720c */ /* 0x000fe20003f46270 */
[----:B------:R-:W-:Y:S01]  /*399b0*/  VIADD R143, R143, UR4 ;  /* 0x000000048f8f7c36 */ /* 0x000fe20008000000 */
[----:B------:R4:W-:Y:S01]  /*399c0*/  @P5 STG.E desc[UR8][R10.64], R114 ;  /* 0x000000720a005986 */ /* 0x0009e2000c101908 */
[----:B------:R-:W-:-:S02]  /*399d0*/  ISETP.LT.AND P5, PT, R3, R188, !P1 ;  /* 0x000000bc0300720c */ /* 0x000fc40004fa1270 */
[----:B-1----:R-:W-:Y:S01]  /*399e0*/  IMAD.WIDE R12, R143, 0x4, R6 ;  /* 0x000000048f0c7825 */ /* 0x002fe200078e0206 */
[-C--:B------:R-:W-:Y:S02]  /*399f0*/  ISETP.LT.AND P1, PT, R5, R188.reuse, !P1 ;  /* 0x000000bc0500720c */ /* 0x080fe40004f21270 */
[----:B------:R-:W-:Y:S01]  /*39a00*/  IADD3 R2, R0, 0x39, RZ ;  /* 0x0000003900027810 */ /* 0x000fe20007ffe0ff */
[----:B---3--:R-:W-:Y:S01]  /*39a10*/  IMAD.WIDE R14, R143, 0x4, R136 ;  /* 0x000000048f0e7825 */ /* 0x008fe200078e0288 */
[----:B------:R1:W-:Y:S01]  /*39a20*/  @P4 STG.E desc[UR8][R12.64], R134 ;  /* 0x000000860c004986 */ /* 0x0003e2000c101908 */
[-C--:B------:R-:W-:Y:S02]  /*39a30*/  ISETP.LT.AND P4, PT, R3, R188.reuse, !P3 ;  /* 0x000000bc0300720c */ /* 0x080fe40005f81270 */
[----:B------:R-:W-:Y:S01]  /*39a40*/  VIADD R143, R143, UR4 ;  /* 0x000000048f8f7c36 */ /* 0x000fe20008000000 */
[----:B------:R3:W-:Y:S01]  /*39a50*/  @P6 STG.E desc[UR8][R14.64], R82 ;  /* 0x000000520e006986 */ /* 0x0007e2000c101908 */
[----:B------:R-:W-:-:S02]  /*39a60*/  ISETP.LT.AND P6, PT, R5, R188, !P3 ;  /* 0x000000bc0500720c */ /* 0x000fc40005fc1270 */
[C---:B------:R-:W-:Y:S01]  /*39a70*/  VIADD R17, R143.reuse, UR4 ;  /* 0x000000048f117c36 */ /* 0x040fe20008000000 */
[----:B------:R-:W-:Y:S01]  /*39a80*/  ISETP.GE.AND P3, PT, R2, R189, PT ;  /* 0x000000bd0200720c */ /* 0x000fe20003f66270 */
[----:B--2---:R-:W-:Y:S01]  /*39a90*/  IMAD.WIDE R8, R143, 0x4, R6 ;  /* 0x000000048f087825 */ /* 0x004fe200078e0206 */
[----:B------:R-:W-:-:S03]  /*39aa0*/  IADD3 R2, R0, 0x3a, RZ ;  /* 0x0000003a00027810 */ /* 0x000fc60007ffe0ff */
[----:B----4-:R-:W-:Y:S01]  /*39ab0*/  IMAD.WIDE R10, R143, 0x4, R136 ;  /* 0x000000048f0a7825 */ /* 0x010fe200078e0288 */
[----:B------:R2:W-:Y:S01]  /*39ac0*/  @P5 STG.E desc[UR8][R8.64], R47 ;  /* 0x0000002f08005986 */ /* 0x0005e2000c101908 */
[-C--:B------:R-:W-:Y:S02]  /*39ad0*/  ISETP.LT.AND P5, PT, R3, R188.reuse, !P2 ;  /* 0x000000bc0300720c */ /* 0x080fe400057a1270 */
[----:B-1----:R-:W-:Y:S01]  /*39ae0*/  IMAD.WIDE R12, R17, 0x4, R6 ;  /* 0x00000004110c7825 */ /* 0x002fe200078e0206 */
[----:B------:R1:W-:Y:S01]  /*39af0*/  @P1 STG.E desc[UR8][R10.64], R115 ;  /* 0x000000730a001986 */ /* 0x0003e2000c101908 */
[-C--:B------:R-:W-:Y:S02]  /*39b00*/  ISETP.LT.AND P2, PT, R5, R188.reuse, !P2 ;  /* 0x000000bc0500720c */ /* 0x080fe40005741270 */
[----:B---3--:R-:W-:Y:S01]  /*39b10*/  IMAD.WIDE R14, R17, 0x4, R136 ;  /* 0x00000004110e7825 */ /* 0x008fe200078e0288 */
[----:B------:R3:W-:Y:S01]  /*39b20*/  @P4 STG.E desc[UR8][R12.64], R135 ;  /* 0x000000870c004986 */ /* 0x0007e2000c101908 */
[----:B------:R-:W-:-:S02]  /*39b30*/  ISETP.LT.AND P4, PT, R3, R188, !P3 ;  /* 0x000000bc0300720c */ /* 0x000fc40005f81270 */
[----:B------:R-:W-:Y:S01]  /*39b40*/  VIADD R17, R17, UR4 ;  /* 0x0000000411117c36 */ /* 0x000fe20008000000 */
[----:B------:R4:W-:Y:S01]  /*39b50*/  @P6 STG.E desc[UR8][R14.64], R83 ;  /* 0x000000530e006986 */ /* 0x0009e2000c101908 */
[----:B------:R-:W-:Y:S02]  /*39b60*/  ISETP.GE.AND P1, PT, R2, R189, PT ;  /* 0x000000bd0200720c */ /* 0x000fe40003f26270 */
[----:B------:R-:W-:Y:S01]  /*39b70*/  ISETP.LT.AND P6, PT, R5, R188, !P3 ;  /* 0x000000bc0500720c */ /* 0x000fe20005fc1270 */
[C---:B------:R-:W-:Y:S01]  /*39b80*/  VIADD R19, R17.reuse, UR4 ;  /* 0x0000000411137c36 */ /* 0x040fe20008000000 */
[----:B------:R-:W-:Y:S01]  /*39b90*/  IADD3 R2, R0, 0x3b, RZ ;  /* 0x0000003b00027810 */ /* 0x000fe20007ffe0ff */
[----:B--2---:R-:W-:-:S03]  /*39ba0*/  IMAD.WIDE R8, R17, 0x4, R6 ;  /* 0x0000000411087825 */ /* 0x004fc600078e0206 */
[-C--:B------:R-:W-:Y:S01]  /*39bb0*/  ISETP.GE.AND P3, PT, R2, R189.reuse, PT ;  /* 0x000000bd0200720c */ /* 0x080fe20003f66270 */
[----:B-1----:R-:W-:Y:S01]  /*39bc0*/  IMAD.WIDE R10, R17, 0x4, R136 ;  /* 0x00000004110a7825 */ /* 0x002fe200078e0288 */
[----:B------:R-:W-:Y:S01]  /*39bd0*/  IADD3 R2, R0, 0x3c, RZ ;  /* 0x0000003c00027810 */ /* 0x000fe20007ffe0ff */
[----:B------:R1:W-:Y:S01]  /*39be0*/  @P5 STG.E desc[UR8][R8.64], R48 ;  /* 0x0000003008005986 */ /* 0x0003e2000c101908 */
[-C--:B------:R-:W-:Y:S01]  /*39bf0*/  ISETP.LT.AND P5, PT, R3, R188.reuse, !P1 ;  /* 0x000000bc0300720c */ /* 0x080fe20004fa1270 */
[----:B---3--:R-:W-:Y:S01]  /*39c00*/  IMAD.WIDE R12, R19, 0x4, R6 ;  /* 0x00000004130c7825 */ /* 0x008fe200078e0206 */
[-C--:B------:R-:W-:Y:S01]  /*39c10*/  ISETP.LT.AND P1, PT, R5, R188.reuse, !P1 ;  /* 0x000000bc0500720c */ /* 0x080fe20004f21270 */
[----:B------:R2:W-:Y:S01]  /*39c20*/  @P2 STG.E desc[UR8][R10.64], R116 ;  /* 0x000000740a002986 */ /* 0x0005e2000c101908 */
[----:B------:R-:W-:Y:S01]  /*39c30*/  ISETP.GE.AND P2, PT, R2, R189, PT ;  /* 0x000000bd0200720c */ /* 0x000fe20003f46270 */
[----:B----4-:R-:W-:Y:S01]  /*39c40*/  IMAD.WIDE R14, R19, 0x4, R136 ;  /* 0x00000004130e7825 */ /* 0x010fe200078e0288 */
[----:B------:R-:W-:Y:S01]  /*39c50*/  IADD3 R2, R0, 0x3d, RZ ;  /* 0x0000003d00027810 */ /* 0x000fe20007ffe0ff */
[----:B------:R3:W-:Y:S01]  /*39c60*/  @P4 STG.E desc[UR8][R12.64], R52 ;  /* 0x000000340c004986 */ /* 0x0007e2000c101908 */
[-C--:B------:R-:W-:Y:S01]  /*39c70*/  ISETP.LT.AND P4, PT, R3, R188.reuse, !P3 ;  /* 0x000000bc0300720c */ /* 0x080fe20005f81270 */
[----:B------:R-:W-:Y:S01]  /*39c80*/  VIADD R19, R19, UR4 ;  /* 0x0000000413137c36 */ /* 0x000fe20008000000 */
[-C--:B------:R-:W-:Y:S01]  /*39c90*/  ISETP.LT.AND P3, PT, R5, R188.reuse, !P3 ;  /* 0x000000bc0500720c */ /* 0x080fe20005f61270 */
[----:B------:R4:W-:Y:S01]  /*39ca0*/  @P6 STG.E desc[UR8][R14.64], R24 ;  /* 0x000000180e006986 */ /* 0x0009e2000c101908 */
[-C--:B------:R-:W-:Y:S01]  /*39cb0*/  ISETP.LT.AND P6, PT, R3, R188.reuse, !P2 ;  /* 0x000000bc0300720c */ /* 0x080fe200057c1270 */
[----:B------:R-:W-:Y:S01]  /*39cc0*/  VIADD R17, R19, UR4 ;  /* 0x0000000413117c36 */ /* 0x000fe20008000000 */
[----:B------:R-:W-:Y:S01]  /*39cd0*/  ISETP.LT.AND P2, PT, R5, R188, !P2 ;  /* 0x000000bc0500720c */ /* 0x000fe20005741270 */
[----:B-1----:R-:W-:-:S03]  /*39ce0*/  IMAD.WIDE R8, R19, 0x4, R6 ;  /* 0x0000000413087825 */ /* 0x002fc600078e0206 */
[----:B------:R-:W-:Y:S01]  /*39cf0*/  IADD3 R21, R17, UR4, RZ ;  /* 0x0000000411157c10 */ /* 0x000fe2000fffe0ff */
[----:B--2---:R-:W-:Y:S01]  /*39d00*/  IMAD.WIDE R10, R19, 0x4, R136 ;  /* 0x00000004130a7825 */ /* 0x004fe200078e0288 */
[----:B------:R1:W-:Y:S01]  /*39d10*/  @P5 STG.E desc[UR8][R8.64], R49 ;  /* 0x0000003108005986 */ /* 0x0003e2000c101908 */
[----:B------:R-:W-:Y:S02]  /*39d20*/  ISETP.GE.AND P5, PT, R2, R189, PT ;  /* 0x000000bd0200720c */ /* 0x000fe40003fa6270 */
[C---:B---3--:R-:W-:Y:S01]  /*39d30*/  IMAD.WIDE R12, R17.reuse, 0x4, R6 ;  /* 0x00000004110c7825 */ /* 0x048fe200078e0206 */
[----:B------:R2:W-:Y:S03]  /*39d40*/  @P1 STG.E desc[UR8][R10.64], R117 ;  /* 0x000000750a001986 */ /* 0x0005e6000c101908 */
[----:B------:R-:W-:Y:S01]  /*39d50*/  VIADD R0, R0, 0x3e ;  /* 0x0000003e00007836 */ /* 0x000fe20000000000 */
[----:B------:R-:W-:Y:S01]  /*39d60*/  @P4 STG.E desc[UR8][R12.64], R53 ;  /* 0x000000350c004986 */ /* 0x000fe2000c101908 */
[----:B----4-:R-:W-:Y:S01]  /*39d70*/  IMAD.WIDE R14, R17, 0x4, R136 ;  /* 0x00000004110e7825 */ /* 0x010fe200078e0288 */
[----:B-1----:R-:W-:-:S03]  /*39d80*/  IADD3 R9, R21, UR4, RZ ;  /* 0x0000000415097c10 */ /* 0x002fc6000fffe0ff */
[----:B------:R-:W-:Y:S01]  /*39d90*/  IMAD.WIDE R16, R21, 0x4, R6 ;  /* 0x0000000415107825 */ /* 0x000fe200078e0206 */
[----:B------:R-:W-:Y:S01]  /*39da0*/  ISETP.GE.AND P1, PT, R0, R189, PT ;  /* 0x000000bd0000720c */ /* 0x000fe20003f26270 */
[----:B------:R1:W-:Y:S01]  /*39db0*/  @P3 STG.E desc[UR8][R14.64], R25 ;  /* 0x000000190e003986 */ /* 0x0003e2000c101908 */
[-C--:B------:R-:W-:Y:S01]  /*39dc0*/  ISETP.LT.AND P3, PT, R3, R188.reuse, !P0 ;  /* 0x000000bc0300720c */ /* 0x080fe20004761270 */
[----:B------:R-:W-:Y:S01]  /*39dd0*/  VIADD R19, R9, UR4 ;  /* 0x0000000409137c36 */ /* 0x000fe20008000000 */
[CC--:B------:R-:W-:Y:S01]  /*39de0*/  ISETP.LT.AND P4, PT, R3.reuse, R188.reuse, !P1 ;  /* 0x000000bc0300720c */ /* 0x0c0fe20004f81270 */
[----:B------:R3:W-:Y:S01]  /*39df0*/  @P6 STG.E desc[UR8][R16.64], R50 ;  /* 0x0000003210006986 */ /* 0x0007e2000c101908 */
[-C--:B------:R-:W-:Y:S01]  /*39e00*/  ISETP.LT.AND P6, PT, R3, R188.reuse, !P5 ;  /* 0x000000bc0300720c */ /* 0x080fe20006fc1270 */
[----:B------:R-:W-:Y:S01]  /*39e10*/  IMAD.WIDE R2, R21, 0x4, R136 ;  /* 0x0000000415027825 */ /* 0x000fe200078e0288 */
[CC--:B------:R-:W-:Y:S02]  /*39e20*/  ISETP.LT.AND P5, PT, R5.reuse, R188.reuse, !P5 ;  /* 0x000000bc0500720c */ /* 0x0c0fe40006fa1270 */
[-C--:B------:R-:W-:Y:S01]  /*39e30*/  ISETP.LT.AND P1, PT, R5, R188.reuse, !P1 ;  /* 0x000000bc0500720c */ /* 0x080fe20004f21270 */
[--C-:B--2---:R-:W-:Y:S01]  /*39e40*/  IMAD.WIDE R10, R19, 0x4, R6.reuse ;  /* 0x00000004130a7825 */ /* 0x104fe200078e0206 */
[----:B------:R-:W-:Y:S01]  /*39e50*/  ISETP.LT.AND P0, PT, R5, R188, !P0 ;  /* 0x000000bc0500720c */ /* 0x000fe20004701270 */
[----:B------:R3:W-:Y:S01]  /*39e60*/  @P2 STG.E desc[UR8][R2.64], R118 ;  /* 0x0000007602002986 */ /* 0x0007e2000c101908 */
[----:B-1----:R-:W-:Y:S01]  /*39e70*/  IADD3 R15, R19, UR4, RZ ;  /* 0x00000004130f7c10 */ /* 0x002fe2000fffe0ff */
[----:B------:R-:W-:-:S04]  /*39e80*/  IMAD.WIDE R4, R9, 0x4, R6 ;  /* 0x0000000409047825 */ /* 0x000fc800078e0206 */
[--C-:B------:R-:W-:Y:S01]  /*39e90*/  IMAD.WIDE R8, R9, 0x4, R136.reuse ;  /* 0x0000000409087825 */ /* 0x100fe200078e0288 */
[----:B------:R3:W-:Y:S03]  /*39ea0*/  @P6 STG.E desc[UR8][R4.64], R54 ;  /* 0x0000003604006986 */ /* 0x0007e6000c101908 */
[----:B------:R-:W-:Y:S01]  /*39eb0*/  IMAD.WIDE R12, R19, 0x4, R136 ;  /* 0x00000004130c7825 */ /* 0x000fe200078e0288 */
[----:B------:R3:W-:Y:S03]  /*39ec0*/  @P5 STG.E desc[UR8][R8.64], R26 ;  /* 0x0000001a08005986 */ /* 0x0007e6000c101908 */
[C---:B------:R-:W-:Y:S01]  /*39ed0*/  IMAD.WIDE R6, R15.reuse, 0x4, R6 ;  /* 0x000000040f067825 */ /* 0x040fe200078e0206 */
[----:B------:R3:W-:Y:S03]  /*39ee0*/  @P4 STG.E desc[UR8][R10.64], R51 ;  /* 0x000000330a004986 */ /* 0x0007e6000c101908 */
[----:B------:R-:W-:Y:S01]  /*39ef0*/  IMAD.WIDE R136, R15, 0x4, R136 ;  /* 0x000000040f887825 */ /* 0x000fe200078e0288 */
[----:B------:R3:W-:Y:S04]  /*39f00*/  @P1 STG.E desc[UR8][R12.64], R119 ;  /* 0x000000770c001986 */ /* 0x0007e8000c101908 */
[----:B------:R3:W-:Y:S01]  /*39f10*/  @P3 STG.E desc[UR8][R6.64], R55 ;  /* 0x0000003706003986 */ /* 0x0007e2000c101908 */
[----:B------:R-:W-:Y:S05]  /*39f20*/  @!P0 EXIT ;  /* 0x000000000000894d */ /* 0x000fea0003800000 */
[----:B------:R-:W-:Y:S01]  /*39f30*/  STG.E desc[UR8][R136.64], R27 ;  /* 0x0000001b88007986 */ /* 0x000fe2000c101908 */
[----:B------:R-:W-:Y:S05]  /*39f40*/  EXIT ;  /* 0x000000000000794d */ /* 0x000fea0003800000 */
.L_x_2:
[----:B------:R-:W-:-:S00]  /*39f50*/  BRA `(.L_x_2) ;  /* 0xfffffffc00fc7947 */ /* 0x000fc0000383ffff */
[----:B------:R-:W-:-:S00]  /*39f60*/  NOP ;  /* 0x0000000000007918 */ /* 0x000fc00000000000 */
        /* <DEDUP_REMOVED lines=9> */
.L_x_3:


//--------------------- .nv.shared.matmul_kernel  --------------------------
	.section	.nv.shared.matmul_kernel,"aw",@nobits
	.sectionflags	@""
	.align	16
	.zero		1024


//--------------------- .nv.shared.reserved.0     --------------------------
	.section	.nv.shared.reserved.0,"aw",@nobits
	.weak		__nv_reservedSMEM_offset_0_alias
	.size		__nv_reservedSMEM_offset_0_alias, 0, 0
	.other		__nv_reservedSMEM_offset_0_alias,@"STO_CUDA_RESERVED_SHARED STV_DEFAULT"
__nv_reservedSMEM_offset_0_alias:
	.zero		0


//--------------------- .nv.constant0.matmul_kernel --------------------------
	.section	.nv.constant0.matmul_kernel,"a",@progbits
	.sectionflags	@""
	.align	4
.nv.constant0.matmul_kernel:
	.zero		608


//--------------------- SYMBOLS --------------------------

	.type		.nv.reservedSmem.offset0,@object
	.size		.nv.reservedSmem.offset0,0x4
